	.target	sm_103a

	.elftype	@"ET_EXEC"


//--------------------- .note.nv.tkinfo           --------------------------
	.section	.note.nv.tkinfo,"",@"SHT_NOTE"
	.sectionflags	@"SHF_NOTE_NV_TKINFO"
	.tkinfo
        /*0018*/ 	.word	0x00000002
        /*0030*/ 	.string	""
        /*0030*/ 	.string	"ptxas"
        /*0030*/ 	.string	"Cuda compilation tools, release 13.0, V13.0.88"
        /*0030*/ 	.string	"Build cuda_13.0.r13.0/compiler.36424714_0"
        /*0030*/ 	.string	"-arch sm_103a -m 64 "



//--------------------- .note.nv.cuinfo           --------------------------
	.section	.note.nv.cuinfo,"",@"SHT_NOTE"
	.sectionflags	@"SHF_NOTE_NV_CUINFO"
        /*0018*/ 	.short	0x0002
        /*001a*/ 	.short	0x0067
        /*001c*/ 	.short	0x0082
	.zero		2


//--------------------- .nv.info                  --------------------------
	.section	.nv.info,"",@"SHT_CUDA_INFO"
	.align	4


	//----- nvinfo : EIATTR_REGCOUNT
	.align		4
        /*0000*/ 	.byte	0x04, 0x2f
        /*0002*/ 	.short	(.L_12 - .L_11)
	.align		4
.L_11:
        /*0004*/ 	.word	index@(_ZN7cutlass13device_kernelIN5flash22FlashAttnBwdPreprocessIN4cute5tupleIJNS3_1CILi64EEENS5_ILi256EEEEEENS_6half_tEfNS_4arch4Sm80ELb1ELb1EEEEEvNT_6ParamsE)
        /*0008*/ 	.word	0x00000077


	//----- nvinfo : EIATTR_FRAME_SIZE
	.align		4
.L_12:
        /*000c*/ 	.byte	0x04, 0x11
        /*000e*/ 	.short	(.L_14 - .L_13)
	.align		4
.L_13:
        /*0010*/ 	.word	index@(_ZN7cutlass13device_kernelIN5flash22FlashAttnBwdPreprocessIN4cute5tupleIJNS3_1CILi64EEENS5_ILi256EEEEEENS_6half_tEfNS_4arch4Sm80ELb1ELb1EEEEEvNT_6ParamsE)
        /*0014*/ 	.word	0x00000000


	//----- nvinfo : EIATTR_REGCOUNT
	.align		4
.L_14:
        /*0018*/ 	.byte	0x04, 0x2f
        /*001a*/ 	.short	(.L_16 - .L_15)
	.align		4
.L_15:
        /*001c*/ 	.word	index@(_ZN7cutlass13device_kernelIN5flash19enable_sm80_to_sm89INS1_16FlashAttnBwdSm80INS1_25CollectiveMainloopBwdSm80ILi1ELi1EN4cute5tupleIJNS5_1CILi64EEES8_NS7_ILi256EEEEEENS_6half_tEfNS_4arch4Sm80ELb1ELb0ELb0ELb1ELb0ELb0ELb0ELb0ELi2ELi4ELi2ELi2ELb0EEENS1_24CollectiveEpilogueBwdGQAISA_fSD_Li256ELb1ELb0EEENS1_25SingleTileBwdLPTSchedulerILb1ELi64ELb0EEEEEEEEEvNT_6ParamsE)
        /*0020*/ 	.word	0x00000004


	//----- nvinfo : EIATTR_FRAME_SIZE
	.align		4
.L_16:
        /*0024*/ 	.byte	0x04, 0x11
        /*0026*/ 	.short	(.L_18 - .L_17)
	.align		4
.L_17:
        /*0028*/ 	.word	index@(_ZN7cutlass13device_kernelIN5flash19enable_sm80_to_sm89INS1_16FlashAttnBwdSm80INS1_25CollectiveMainloopBwdSm80ILi1ELi1EN4cute5tupleIJNS5_1CILi64EEES8_NS7_ILi256EEEEEENS_6half_tEfNS_4arch4Sm80ELb1ELb0ELb0ELb1ELb0ELb0ELb0ELb0ELi2ELi4ELi2ELi2ELb0EEENS1_24CollectiveEpilogueBwdGQAISA_fSD_Li256ELb1ELb0EEENS1_25SingleTileBwdLPTSchedulerILb1ELi64ELb0EEEEEEEEEvNT_6ParamsE)
        /*002c*/ 	.word	0x00000000


	//----- nvinfo : EIATTR_REGCOUNT
	.align		4
.L_18:
        /*0030*/ 	.byte	0x04, 0x2f
        /*0032*/ 	.short	(.L_20 - .L_19)
	.align		4
.L_19:
        /*0034*/ 	.word	index@(_ZN7cutlass13device_kernelIN5flash32FlashAttnBwdPostprocessConvertdQIN4cute5tupleIJNS3_1CILi64EEENS5_ILi256EEEEEENS_6half_tEfNS_4arch4Sm80ELi256ENS3_8TiledMMAINS3_8MMA_AtomIJNS3_28SM80_16x8x16_F32F16F16F32_TNEEEENS3_6LayoutINS4_IJNS5_ILi2EEENS5_ILi4EEENS5_ILi1EEEEEENS4_IJSJ_SH_NS5_ILi0EEEEEEEENS4_IJNS5_ILi32EEES6_NS5_ILi16EEEEEEEELb0EEEEEvNT_6ParamsE)
        /*0038*/ 	.word	0x00000050


	//----- nvinfo : EIATTR_FRAME_SIZE
	.align		4
.L_20:
        /*003c*/ 	.byte	0x04, 0x11
        /*003e*/ 	.short	(.L_22 - .L_21)
	.align		4
.L_21:
        /*0040*/ 	.word	index@(_ZN7cutlass13device_kernelIN5flash32FlashAttnBwdPostprocessConvertdQIN4cute5tupleIJNS3_1CILi64EEENS5_ILi256EEEEEENS_6half_tEfNS_4arch4Sm80ELi256ENS3_8TiledMMAINS3_8MMA_AtomIJNS3_28SM80_16x8x16_F32F16F16F32_TNEEEENS3_6LayoutINS4_IJNS5_ILi2EEENS5_ILi4EEENS5_ILi1EEEEEENS4_IJSJ_SH_NS5_ILi0EEEEEEEENS4_IJNS5_ILi32EEES6_NS5_ILi16EEEEEEEELb0EEEEEvNT_6ParamsE)
        /*0044*/ 	.word	0x00000000


	//----- nvinfo : EIATTR_REGCOUNT
	.align		4
.L_22:
        /*0048*/ 	.byte	0x04, 0x2f
        /*004a*/ 	.short	(.L_24 - .L_23)
	.align		4
.L_23:
        /*004c*/ 	.word	index@(_ZN7cutlass13device_kernelIN5flash19enable_sm80_to_sm89INS1_16FlashAttnBwdSm80INS1_25CollectiveMainloopBwdSm80ILi1ELi1EN4cute5tupleIJNS5_1CILi64EEES8_NS7_ILi256EEEEEENS_6half_tEfNS_4arch4Sm80ELb1ELb0ELb0ELb1ELb0ELb0ELb0ELb0ELi2ELi4ELi2ELi2ELb0EEENS1_21CollectiveEpilogueBwdISA_SB_SD_Li256ELb1ELb0ELi4EEENS1_25SingleTileBwdLPTSchedulerILb1ELi64ELb0EEEEEEEEEvNT_6ParamsE)
        /*0050*/ 	.word	0x00000004


	//----- nvinfo : EIATTR_FRAME_SIZE
	.align		4
.L_24:
        /*0054*/ 	.byte	0x04, 0x11
        /*0056*/ 	.short	(.L_26 - .L_25)
	.align		4
.L_25:
        /*0058*/ 	.word	index@(_ZN7cutlass13device_kernelIN5flash19enable_sm80_to_sm89INS1_16FlashAttnBwdSm80INS1_25CollectiveMainloopBwdSm80ILi1ELi1EN4cute5tupleIJNS5_1CILi64EEES8_NS7_ILi256EEEEEENS_6half_tEfNS_4arch4Sm80ELb1ELb0ELb0ELb1ELb0ELb0ELb0ELb0ELi2ELi4ELi2ELi2ELb0EEENS1_21CollectiveEpilogueBwdISA_SB_SD_Li256ELb1ELb0ELi4EEENS1_25SingleTileBwdLPTSchedulerILb1ELi64ELb0EEEEEEEEEvNT_6ParamsE)
        /*005c*/ 	.word	0x00000000


	//----- nvinfo : EIATTR_REGCOUNT
	.align		4
.L_26:
        /*0060*/ 	.byte	0x04, 0x2f
        /*0062*/ 	.short	(.L_28 - .L_27)
	.align		4
.L_27:
        /*0064*/ 	.word	index@(_ZN7cutlass13device_kernelIN5flash22FlashAttnBwdPreprocessIN4cute5tupleIJNS3_1CILi64EEENS5_ILi256EEEEEENS_6half_tEfNS_4arch4Sm80ELb1ELb0EEEEEvNT_6ParamsE)
        /*0068*/ 	.word	0x00000078


	//----- nvinfo : EIATTR_FRAME_SIZE
	.align		4
.L_28:
        /*006c*/ 	.byte	0x04, 0x11
        /*006e*/ 	.short	(.L_30 - .L_29)
	.align		4
.L_29:
        /*0070*/ 	.word	index@(_ZN7cutlass13device_kernelIN5flash22FlashAttnBwdPreprocessIN4cute5tupleIJNS3_1CILi64EEENS5_ILi256EEEEEENS_6half_tEfNS_4arch4Sm80ELb1ELb0EEEEEvNT_6ParamsE)
        /*0074*/ 	.word	0x00000000


	//----- nvinfo : EIATTR_REGCOUNT
	.align		4
.L_30:
        /*0078*/ 	.byte	0x04, 0x2f
        /*007a*/ 	.short	(.L_32 - .L_31)
	.align		4
.L_31:
        /*007c*/ 	.word	index@(_ZN7cutlass13device_kernelIN5flash19enable_sm80_to_sm89INS1_16FlashAttnBwdSm80INS1_25CollectiveMainloopBwdSm80ILi1ELi1EN4cute5tupleIJNS5_1CILi64EEES8_NS7_ILi256EEEEEENS_6half_tEfNS_4arch4Sm80ELb1ELb0ELb0ELb0ELb0ELb0ELb0ELb0ELi2ELi4ELi2ELi2ELb0EEENS1_24CollectiveEpilogueBwdGQAISA_fSD_Li256ELb0ELb0EEENS1_25SingleTileBwdLPTSchedulerILb0ELi64ELb0EEEEEEEEEvNT_6ParamsE)
        /*0080*/ 	.word	0x00000004


	//----- nvinfo : EIATTR_FRAME_SIZE
	.align		4
.L_32:
        /*0084*/ 	.byte	0x04, 0x11
        /*0086*/ 	.short	(.L_34 - .L_33)
	.align		4
.L_33:
        /*0088*/ 	.word	index@(_ZN7cutlass13device_kernelIN5flash19enable_sm80_to_sm89INS1_16FlashAttnBwdSm80INS1_25CollectiveMainloopBwdSm80ILi1ELi1EN4cute5tupleIJNS5_1CILi64EEES8_NS7_ILi256EEEEEENS_6half_tEfNS_4arch4Sm80ELb1ELb0ELb0ELb0ELb0ELb0ELb0ELb0ELi2ELi4ELi2ELi2ELb0EEENS1_24CollectiveEpilogueBwdGQAISA_fSD_Li256ELb0ELb0EEENS1_25SingleTileBwdLPTSchedulerILb0ELi64ELb0EEEEEEEEEvNT_6ParamsE)
        /*008c*/ 	.word	0x00000000


	//----- nvinfo : EIATTR_REGCOUNT
	.align		4
.L_34:
        /*0090*/ 	.byte	0x04, 0x2f
        /*0092*/ 	.short	(.L_36 - .L_35)
	.align		4
.L_35:
        /*0094*/ 	.word	index@(_ZN7cutlass13device_kernelIN5flash19enable_sm80_to_sm89INS1_16FlashAttnBwdSm80INS1_25CollectiveMainloopBwdSm80ILi1ELi1EN4cute5tupleIJNS5_1CILi64EEES8_NS7_ILi256EEEEEENS_6half_tEfNS_4arch4Sm80ELb1ELb0ELb0ELb0ELb0ELb0ELb0ELb0ELi2ELi4ELi2ELi2ELb0EEENS1_21CollectiveEpilogueBwdISA_SB_SD_Li256ELb0ELb0ELi4EEENS1_25SingleTileBwdLPTSchedulerILb0ELi64ELb0EEEEEEEEEvNT_6ParamsE)
        /*0098*/ 	.word	0x00000004


	//----- nvinfo : EIATTR_FRAME_SIZE
	.align		4
.L_36:
        /*009c*/ 	.byte	0x04, 0x11
        /*009e*/ 	.short	(.L_38 - .L_37)
	.align		4
.L_37:
        /*00a0*/ 	.word	index@(_ZN7cutlass13device_kernelIN5flash19enable_sm80_to_sm89INS1_16FlashAttnBwdSm80INS1_25CollectiveMainloopBwdSm80ILi1ELi1EN4cute5tupleIJNS5_1CILi64EEES8_NS7_ILi256EEEEEENS_6half_tEfNS_4arch4Sm80ELb1ELb0ELb0ELb0ELb0ELb0ELb0ELb0ELi2ELi4ELi2ELi2ELb0EEENS1_21CollectiveEpilogueBwdISA_SB_SD_Li256ELb0ELb0ELi4EEENS1_25SingleTileBwdLPTSchedulerILb0ELi64ELb0EEEEEEEEEvNT_6ParamsE)
        /*00a4*/ 	.word	0x00000000


	//----- nvinfo : EIATTR_REGCOUNT
	.align		4
.L_38:
        /*00a8*/ 	.byte	0x04, 0x2f
        /*00aa*/ 	.short	(.L_40 - .L_39)
	.align		4
.L_39:
        /*00ac*/ 	.word	index@(_ZN7cutlass13device_kernelIN5flash19enable_sm80_to_sm89INS1_16FlashAttnBwdSm80INS1_25CollectiveMainloopBwdSm80ILi1ELi1EN4cute5tupleIJNS5_1CILi64EEES8_NS7_ILi256EEEEEENS_6half_tEfNS_4arch4Sm80ELb0ELb1ELb0ELb1ELb0ELb0ELb0ELb0ELi2ELi4ELi2ELi2ELb0EEENS1_24CollectiveEpilogueBwdGQAISA_fSD_Li256ELb1ELb0EEENS1_19SingleTileSchedulerILb1ELb0ELb0ELi64EEEEEEEEEvNT_6ParamsE)
        /*00b0*/ 	.word	0x00000004


	//----- nvinfo : EIATTR_FRAME_SIZE
	.align		4
.L_40:
        /*00b4*/ 	.byte	0x04, 0x11
        /*00b6*/ 	.short	(.L_42 - .L_41)
	.align		4
.L_41:
        /*00b8*/ 	.word	index@(_ZN7cutlass13device_kernelIN5flash19enable_sm80_to_sm89INS1_16FlashAttnBwdSm80INS1_25CollectiveMainloopBwdSm80ILi1ELi1EN4cute5tupleIJNS5_1CILi64EEES8_NS7_ILi256EEEEEENS_6half_tEfNS_4arch4Sm80ELb0ELb1ELb0ELb1ELb0ELb0ELb0ELb0ELi2ELi4ELi2ELi2ELb0EEENS1_24CollectiveEpilogueBwdGQAISA_fSD_Li256ELb1ELb0EEENS1_19SingleTileSchedulerILb1ELb0ELb0ELi64EEEEEEEEEvNT_6ParamsE)
        /*00bc*/ 	.word	0x00000000


	//----- nvinfo : EIATTR_REGCOUNT
	.align		4
.L_42:
        /*00c0*/ 	.byte	0x04, 0x2f
        /*00c2*/ 	.short	(.L_44 - .L_43)
	.align		4
.L_43:
        /*00c4*/ 	.word	index@(_ZN7cutlass13device_kernelIN5flash19enable_sm80_to_sm89INS1_16FlashAttnBwdSm80INS1_25CollectiveMainloopBwdSm80ILi1ELi1EN4cute5tupleIJNS5_1CILi64EEES8_NS7_ILi256EEEEEENS_6half_tEfNS_4arch4Sm80ELb0ELb1ELb0ELb1ELb0ELb0ELb0ELb0ELi2ELi4ELi2ELi2ELb0EEENS1_21CollectiveEpilogueBwdISA_SB_SD_Li256ELb1ELb0ELi4EEENS1_19SingleTileSchedulerILb1ELb0ELb0ELi64EEEEEEEEEvNT_6ParamsE)
        /*00c8*/ 	.word	0x00000004


	//----- nvinfo : EIATTR_FRAME_SIZE
	.align		4
.L_44:
        /*00cc*/ 	.byte	0x04, 0x11
        /*00ce*/ 	.short	(.L_46 - .L_45)
	.align		4
.L_45:
        /*00d0*/ 	.word	index@(_ZN7cutlass13device_kernelIN5flash19enable_sm80_to_sm89INS1_16FlashAttnBwdSm80INS1_25CollectiveMainloopBwdSm80ILi1ELi1EN4cute5tupleIJNS5_1CILi64EEES8_NS7_ILi256EEEEEENS_6half_tEfNS_4arch4Sm80ELb0ELb1ELb0ELb1ELb0ELb0ELb0ELb0ELi2ELi4ELi2ELi2ELb0EEENS1_21CollectiveEpilogueBwdISA_SB_SD_Li256ELb1ELb0ELi4EEENS1_19SingleTileSchedulerILb1ELb0ELb0ELi64EEEEEEEEEvNT_6ParamsE)
        /*00d4*/ 	.word	0x00000000


	//----- nvinfo : EIATTR_REGCOUNT
	.align		4
.L_46:
        /*00d8*/ 	.byte	0x04, 0x2f
        /*00da*/ 	.short	(.L_48 - .L_47)
	.align		4
.L_47:
        /*00dc*/ 	.word	index@(_ZN7cutlass13device_kernelIN5flash19enable_sm80_to_sm89INS1_16FlashAttnBwdSm80INS1_25CollectiveMainloopBwdSm80ILi1ELi1EN4cute5tupleIJNS5_1CILi64EEES8_NS7_ILi256EEEEEENS_6half_tEfNS_4arch4Sm80ELb0ELb1ELb0ELb0ELb0ELb0ELb0ELb0ELi2ELi4ELi2ELi2ELb0EEENS1_24CollectiveEpilogueBwdGQAISA_fSD_Li256ELb0ELb0EEENS1_19SingleTileSchedulerILb0ELb0ELb0ELi64EEEEEEEEEvNT_6ParamsE)
        /*00e0*/ 	.word	0x00000004


	//----- nvinfo : EIATTR_FRAME_SIZE
	.align		4
.L_48:
        /*00e4*/ 	.byte	0x04, 0x11
        /*00e6*/ 	.short	(.L_50 - .L_49)
	.align		4
.L_49:
        /*00e8*/ 	.word	index@(_ZN7cutlass13device_kernelIN5flash19enable_sm80_to_sm89INS1_16FlashAttnBwdSm80INS1_25CollectiveMainloopBwdSm80ILi1ELi1EN4cute5tupleIJNS5_1CILi64EEES8_NS7_ILi256EEEEEENS_6half_tEfNS_4arch4Sm80ELb0ELb1ELb0ELb0ELb0ELb0ELb0ELb0ELi2ELi4ELi2ELi2ELb0EEENS1_24CollectiveEpilogueBwdGQAISA_fSD_Li256ELb0ELb0EEENS1_19SingleTileSchedulerILb0ELb0ELb0ELi64EEEEEEEEEvNT_6ParamsE)
        /*00ec*/ 	.word	0x00000000


	//----- nvinfo : EIATTR_REGCOUNT
	.align		4
.L_50:
        /*00f0*/ 	.byte	0x04, 0x2f
        /*00f2*/ 	.short	(.L_52 - .L_51)
	.align		4
.L_51:
        /*00f4*/ 	.word	index@(_ZN7cutlass13device_kernelIN5flash19enable_sm80_to_sm89INS1_16FlashAttnBwdSm80INS1_25CollectiveMainloopBwdSm80ILi1ELi1EN4cute5tupleIJNS5_1CILi64EEES8_NS7_ILi256EEEEEENS_6half_tEfNS_4arch4Sm80ELb0ELb1ELb0ELb0ELb0ELb0ELb0ELb0ELi2ELi4ELi2ELi2ELb0EEENS1_21CollectiveEpilogueBwdISA_SB_SD_Li256ELb0ELb0ELi4EEENS1_19SingleTileSchedulerILb0ELb0ELb0ELi64EEEEEEEEEvNT_6ParamsE)
        /*00f8*/ 	.word	0x00000004


	//----- nvinfo : EIATTR_FRAME_SIZE
	.align		4
.L_52:
        /*00fc*/ 	.byte	0x04, 0x11
        /*00fe*/ 	.short	(.L_54 - .L_53)
	.align		4
.L_53:
        /*0100*/ 	.word	index@(_ZN7cutlass13device_kernelIN5flash19enable_sm80_to_sm89INS1_16FlashAttnBwdSm80INS1_25CollectiveMainloopBwdSm80ILi1ELi1EN4cute5tupleIJNS5_1CILi64EEES8_NS7_ILi256EEEEEENS_6half_tEfNS_4arch4Sm80ELb0ELb1ELb0ELb0ELb0ELb0ELb0ELb0ELi2ELi4ELi2ELi2ELb0EEENS1_21CollectiveEpilogueBwdISA_SB_SD_Li256ELb0ELb0ELi4EEENS1_19SingleTileSchedulerILb0ELb0ELb0ELi64EEEEEEEEEvNT_6ParamsE)
        /*0104*/ 	.word	0x00000000


	//----- nvinfo : EIATTR_REGCOUNT
	.align		4
.L_54:
        /*0108*/ 	.byte	0x04, 0x2f
        /*010a*/ 	.short	(.L_56 - .L_55)
	.align		4
.L_55:
        /*010c*/ 	.word	index@(_ZN7cutlass13device_kernelIN5flash19enable_sm80_to_sm89INS1_16FlashAttnBwdSm80INS1_25CollectiveMainloopBwdSm80ILi1ELi1EN4cute5tupleIJNS5_1CILi64EEES8_NS7_ILi256EEEEEENS_6half_tEfNS_4arch4Sm80ELb0ELb0ELb0ELb1ELb0ELb0ELb0ELb0ELi2ELi4ELi2ELi2ELb0EEENS1_24CollectiveEpilogueBwdGQAISA_fSD_Li256ELb1ELb0EEENS1_19SingleTileSchedulerILb1ELb0ELb0ELi64EEEEEEEEEvNT_6ParamsE)
        /*0110*/ 	.word	0x00000004


	//----- nvinfo : EIATTR_FRAME_SIZE
	.align		4
.L_56:
        /*0114*/ 	.byte	0x04, 0x11
        /*0116*/ 	.short	(.L_58 - .L_57)
	.align		4
.L_57:
        /*0118*/ 	.word	index@(_ZN7cutlass13device_kernelIN5flash19enable_sm80_to_sm89INS1_16FlashAttnBwdSm80INS1_25CollectiveMainloopBwdSm80ILi1ELi1EN4cute5tupleIJNS5_1CILi64EEES8_NS7_ILi256EEEEEENS_6half_tEfNS_4arch4Sm80ELb0ELb0ELb0ELb1ELb0ELb0ELb0ELb0ELi2ELi4ELi2ELi2ELb0EEENS1_24CollectiveEpilogueBwdGQAISA_fSD_Li256ELb1ELb0EEENS1_19SingleTileSchedulerILb1ELb0ELb0ELi64EEEEEEEEEvNT_6ParamsE)
        /*011c*/ 	.word	0x00000000


	//----- nvinfo : EIATTR_REGCOUNT
	.align		4
.L_58:
        /*0120*/ 	.byte	0x04, 0x2f
        /*0122*/ 	.short	(.L_60 - .L_59)
	.align		4
.L_59:
        /*0124*/ 	.word	index@(_ZN7cutlass13device_kernelIN5flash19enable_sm80_to_sm89INS1_16FlashAttnBwdSm80INS1_25CollectiveMainloopBwdSm80ILi1ELi1EN4cute5tupleIJNS5_1CILi64EEES8_NS7_ILi256EEEEEENS_6half_tEfNS_4arch4Sm80ELb0ELb0ELb0ELb1ELb0ELb0ELb0ELb0ELi2ELi4ELi2ELi2ELb0EEENS1_21CollectiveEpilogueBwdISA_SB_SD_Li256ELb1ELb0ELi4EEENS1_19SingleTileSchedulerILb1ELb0ELb0ELi64EEEEEEEEEvNT_6ParamsE)
        /*0128*/ 	.word	0x00000004


	//----- nvinfo : EIATTR_FRAME_SIZE
	.align		4
.L_60:
        /*012c*/ 	.byte	0x04, 0x11
        /*012e*/ 	.short	(.L_62 - .L_61)
	.align		4
.L_61:
        /*0130*/ 	.word	index@(_ZN7cutlass13device_kernelIN5flash19enable_sm80_to_sm89INS1_16FlashAttnBwdSm80INS1_25CollectiveMainloopBwdSm80ILi1ELi1EN4cute5tupleIJNS5_1CILi64EEES8_NS7_ILi256EEEEEENS_6half_tEfNS_4arch4Sm80ELb0ELb0ELb0ELb1ELb0ELb0ELb0ELb0ELi2ELi4ELi2ELi2ELb0EEENS1_21CollectiveEpilogueBwdISA_SB_SD_Li256ELb1ELb0ELi4EEENS1_19SingleTileSchedulerILb1ELb0ELb0ELi64EEEEEEEEEvNT_6ParamsE)
        /*0134*/ 	.word	0x00000000


	//----- nvinfo : EIATTR_REGCOUNT
	.align		4
.L_62:
        /*0138*/ 	.byte	0x04, 0x2f
        /*013a*/ 	.short	(.L_64 - .L_63)
	.align		4
.L_63:
        /*013c*/ 	.word	index@(_ZN7cutlass13device_kernelIN5flash19enable_sm80_to_sm89INS1_16FlashAttnBwdSm80INS1_25CollectiveMainloopBwdSm80ILi1ELi1EN4cute5tupleIJNS5_1CILi64EEES8_NS7_ILi256EEEEEENS_6half_tEfNS_4arch4Sm80ELb0ELb0ELb0ELb0ELb0ELb0ELb0ELb0ELi2ELi4ELi2ELi2ELb0EEENS1_24CollectiveEpilogueBwdGQAISA_fSD_Li256ELb0ELb0EEENS1_19SingleTileSchedulerILb0ELb0ELb0ELi64EEEEEEEEEvNT_6ParamsE)
        /*0140*/ 	.word	0x00000004


	//----- nvinfo : EIATTR_FRAME_SIZE
	.align		4
.L_64:
        /*0144*/ 	.byte	0x04, 0x11
        /*0146*/ 	.short	(.L_66 - .L_65)
	.align		4
.L_65:
        /*0148*/ 	.word	index@(_ZN7cutlass13device_kernelIN5flash19enable_sm80_to_sm89INS1_16FlashAttnBwdSm80INS1_25CollectiveMainloopBwdSm80ILi1ELi1EN4cute5tupleIJNS5_1CILi64EEES8_NS7_ILi256EEEEEENS_6half_tEfNS_4arch4Sm80ELb0ELb0ELb0ELb0ELb0ELb0ELb0ELb0ELi2ELi4ELi2ELi2ELb0EEENS1_24CollectiveEpilogueBwdGQAISA_fSD_Li256ELb0ELb0EEENS1_19SingleTileSchedulerILb0ELb0ELb0ELi64EEEEEEEEEvNT_6ParamsE)
        /*014c*/ 	.word	0x00000000


	//----- nvinfo : EIATTR_REGCOUNT
	.align		4
.L_66:
        /*0150*/ 	.byte	0x04, 0x2f
        /*0152*/ 	.short	(.L_68 - .L_67)
	.align		4
.L_67:
        /*0154*/ 	.word	index@(_ZN7cutlass13device_kernelIN5flash19enable_sm80_to_sm89INS1_16FlashAttnBwdSm80INS1_25CollectiveMainloopBwdSm80ILi1ELi1EN4cute5tupleIJNS5_1CILi64EEES8_NS7_ILi256EEEEEENS_6half_tEfNS_4arch4Sm80ELb0ELb0ELb0ELb0ELb0ELb0ELb0ELb0ELi2ELi4ELi2ELi2ELb0EEENS1_21CollectiveEpilogueBwdISA_SB_SD_Li256ELb0ELb0ELi4EEENS1_19SingleTileSchedulerILb0ELb0ELb0ELi64EEEEEEEEEvNT_6ParamsE)
        /*0158*/ 	.word	0x00000004


	//----- nvinfo : EIATTR_FRAME_SIZE
	.align		4
.L_68:
        /*015c*/ 	.byte	0x04, 0x11
        /*015e*/ 	.short	(.L_70 - .L_69)
	.align		4
.L_69:
        /*0160*/ 	.word	index@(_ZN7cutlass13device_kernelIN5flash19enable_sm80_to_sm89INS1_16FlashAttnBwdSm80INS1_25CollectiveMainloopBwdSm80ILi1ELi1EN4cute5tupleIJNS5_1CILi64EEES8_NS7_ILi256EEEEEENS_6half_tEfNS_4arch4Sm80ELb0ELb0ELb0ELb0ELb0ELb0ELb0ELb0ELi2ELi4ELi2ELi2ELb0EEENS1_21CollectiveEpilogueBwdISA_SB_SD_Li256ELb0ELb0ELi4EEENS1_19SingleTileSchedulerILb0ELb0ELb0ELi64EEEEEEEEEvNT_6ParamsE)
        /*0164*/ 	.word	0x00000000


	//----- nvinfo : EIATTR_REGCOUNT
	.align		4
.L_70:
        /*0168*/ 	.byte	0x04, 0x2f
        /*016a*/ 	.short	(.L_72 - .L_71)
	.align		4
.L_71:
        /*016c*/ 	.word	index@(_ZN7cutlass13device_kernelIN5flash22FlashAttnBwdPreprocessIN4cute5tupleIJNS3_1CILi32EEENS5_ILi256EEEEEENS_6half_tEfNS_4arch4Sm80ELb1ELb1EEEEEvNT_6ParamsE)
        /*0170*/ 	.word	0x00000042


	//----- nvinfo : EIATTR_FRAME_SIZE
	.align		4
.L_72:
        /*0174*/ 	.byte	0x04, 0x11
        /*0176*/ 	.short	(.L_74 - .L_73)
	.align		4
.L_73:
        /*0178*/ 	.word	index@(_ZN7cutlass13device_kernelIN5flash22FlashAttnBwdPreprocessIN4cute5tupleIJNS3_1CILi32EEENS5_ILi256EEEEEENS_6half_tEfNS_4arch4Sm80ELb1ELb1EEEEEvNT_6ParamsE)
        /*017c*/ 	.word	0x00000000


	//----- nvinfo : EIATTR_REGCOUNT
	.align		4
.L_74:
        /*0180*/ 	.byte	0x04, 0x2f
        /*0182*/ 	.short	(.L_76 - .L_75)
	.align		4
.L_75:
        /*0184*/ 	.word	index@(_ZN7cutlass13device_kernelIN5flash19enable_sm80_to_sm89INS1_16FlashAttnBwdSm80INS1_25CollectiveMainloopBwdSm80ILi1ELi1EN4cute5tupleIJNS5_1CILi32EEENS7_ILi64EEENS7_ILi256EEEEEENS_6half_tEfNS_4arch4Sm80ELb1ELb0ELb0ELb1ELb0ELb0ELb0ELb0ELi2ELi2ELi2ELi1ELb1EEENS1_24CollectiveEpilogueBwdGQAISB_fSE_Li256ELb1ELb0EEENS1_25SingleTileBwdLPTSchedulerILb1ELi64ELb0EEEEEEEEEvNT_6ParamsE)
        /*0188*/ 	.word	0x00000004


	//----- nvinfo : EIATTR_FRAME_SIZE
	.align		4
.L_76:
        /*018c*/ 	.byte	0x04, 0x11
        /*018e*/ 	.short	(.L_78 - .L_77)
	.align		4
.L_77:
        /*0190*/ 	.word	index@(_ZN7cutlass13device_kernelIN5flash19enable_sm80_to_sm89INS1_16FlashAttnBwdSm80INS1_25CollectiveMainloopBwdSm80ILi1ELi1EN4cute5tupleIJNS5_1CILi32EEENS7_ILi64EEENS7_ILi256EEEEEENS_6half_tEfNS_4arch4Sm80ELb1ELb0ELb0ELb1ELb0ELb0ELb0ELb0ELi2ELi2ELi2ELi1ELb1EEENS1_24CollectiveEpilogueBwdGQAISB_fSE_Li256ELb1ELb0EEENS1_25SingleTileBwdLPTSchedulerILb1ELi64ELb0EEEEEEEEEvNT_6ParamsE)
        /*0194*/ 	.word	0x00000000


	//----- nvinfo : EIATTR_REGCOUNT
	.align		4
.L_78:
        /*0198*/ 	.byte	0x04, 0x2f
        /*019a*/ 	.short	(.L_80 - .L_79)
	.align		4
.L_79:
        /*019c*/ 	.word	index@(_ZN7cutlass13device_kernelIN5flash32FlashAttnBwdPostprocessConvertdQIN4cute5tupleIJNS3_1CILi32EEENS5_ILi256EEEEEENS_6half_tEfNS_4arch4Sm80ELi256ENS3_8TiledMMAINS3_8MMA_AtomIJNS3_28SM80_16x8x16_F32F16F16F32_TNEEEENS3_6LayoutINS4_IJNS5_ILi1EEENS5_ILi8EEESH_EEENS4_IJNS5_ILi0EEESH_SK_EEEEENS4_IJNS5_ILi16EEENS5_ILi128EEESN_EEEEELb0EEEEEvNT_6ParamsE)
        /*01a0*/ 	.word	0x00000033


	//----- nvinfo : EIATTR_FRAME_SIZE
	.align		4
.L_80:
        /*01a4*/ 	.byte	0x04, 0x11
        /*01a6*/ 	.short	(.L_82 - .L_81)
	.align		4
.L_81:
        /*01a8*/ 	.word	index@(_ZN7cutlass13device_kernelIN5flash32FlashAttnBwdPostprocessConvertdQIN4cute5tupleIJNS3_1CILi32EEENS5_ILi256EEEEEENS_6half_tEfNS_4arch4Sm80ELi256ENS3_8TiledMMAINS3_8MMA_AtomIJNS3_28SM80_16x8x16_F32F16F16F32_TNEEEENS3_6LayoutINS4_IJNS5_ILi1EEENS5_ILi8EEESH_EEENS4_IJNS5_ILi0EEESH_SK_EEEEENS4_IJNS5_ILi16EEENS5_ILi128EEESN_EEEEELb0EEEEEvNT_6ParamsE)
        /*01ac*/ 	.word	0x00000000


	//----- nvinfo : EIATTR_REGCOUNT
	.align		4
.L_82:
        /*01b0*/ 	.byte	0x04, 0x2f
        /*01b2*/ 	.short	(.L_84 - .L_83)
	.align		4
.L_83:
        /*01b4*/ 	.word	index@(_ZN7cutlass13device_kernelIN5flash19enable_sm80_to_sm89INS1_16FlashAttnBwdSm80INS1_25CollectiveMainloopBwdSm80ILi1ELi1EN4cute5tupleIJNS5_1CILi32EEENS7_ILi64EEENS7_ILi256EEEEEENS_6half_tEfNS_4arch4Sm80ELb1ELb0ELb0ELb1ELb0ELb0ELb0ELb0ELi2ELi2ELi2ELi1ELb1EEENS1_21CollectiveEpilogueBwdISB_SC_SE_Li256ELb1ELb0ELi4EEENS1_25SingleTileBwdLPTSchedulerILb1ELi64ELb0EEEEEEEEEvNT_6ParamsE)
        /*01b8*/ 	.word	0x00000004


	//----- nvinfo : EIATTR_FRAME_SIZE
	.align		4
.L_84:
        /*01bc*/ 	.byte	0x04, 0x11
        /*01be*/ 	.short	(.L_86 - .L_85)
	.align		4
.L_85:
        /*01c0*/ 	.word	index@(_ZN7cutlass13device_kernelIN5flash19enable_sm80_to_sm89INS1_16FlashAttnBwdSm80INS1_25CollectiveMainloopBwdSm80ILi1ELi1EN4cute5tupleIJNS5_1CILi32EEENS7_ILi64EEENS7_ILi256EEEEEENS_6half_tEfNS_4arch4Sm80ELb1ELb0ELb0ELb1ELb0ELb0ELb0ELb0ELi2ELi2ELi2ELi1ELb1EEENS1_21CollectiveEpilogueBwdISB_SC_SE_Li256ELb1ELb0ELi4EEENS1_25SingleTileBwdLPTSchedulerILb1ELi64ELb0EEEEEEEEEvNT_6ParamsE)
        /*01c4*/ 	.word	0x00000000


	//----- nvinfo : EIATTR_REGCOUNT
	.align		4
.L_86:
        /*01c8*/ 	.byte	0x04, 0x2f
        /*01ca*/ 	.short	(.L_88 - .L_87)
	.align		4
.L_87:
        /*01cc*/ 	.word	index@(_ZN7cutlass13device_kernelIN5flash22FlashAttnBwdPreprocessIN4cute5tupleIJNS3_1CILi32EEENS5_ILi256EEEEEENS_6half_tEfNS_4arch4Sm80ELb1ELb0EEEEEvNT_6ParamsE)
        /*01d0*/ 	.word	0x00000040


	//----- nvinfo : EIATTR_FRAME_SIZE
	.align		4
.L_88:
        /*01d4*/ 	.byte	0x04, 0x11
        /*01d6*/ 	.short	(.L_90 - .L_89)
	.align		4
.L_89:
        /*01d8*/ 	.word	index@(_ZN7cutlass13device_kernelIN5flash22FlashAttnBwdPreprocessIN4cute5tupleIJNS3_1CILi32EEENS5_ILi256EEEEEENS_6half_tEfNS_4arch4Sm80ELb1ELb0EEEEEvNT_6ParamsE)
        /*01dc*/ 	.word	0x00000000


	//----- nvinfo : EIATTR_REGCOUNT
	.align		4
.L_90:
        /*01e0*/ 	.byte	0x04, 0x2f
        /*01e2*/ 	.short	(.L_92 - .L_91)
	.align		4
.L_91:
        /*01e4*/ 	.word	index@(_ZN7cutlass13device_kernelIN5flash19enable_sm80_to_sm89INS1_16FlashAttnBwdSm80INS1_25CollectiveMainloopBwdSm80ILi1ELi1EN4cute5tupleIJNS5_1CILi32EEENS7_ILi64EEENS7_ILi256EEEEEENS_6half_tEfNS_4arch4Sm80ELb1ELb0ELb0ELb0ELb0ELb0ELb0ELb0ELi2ELi2ELi2ELi1ELb1EEENS1_24CollectiveEpilogueBwdGQAISB_fSE_Li256ELb0ELb0EEENS1_25SingleTileBwdLPTSchedulerILb0ELi64ELb0EEEEEEEEEvNT_6ParamsE)
        /*01e8*/ 	.word	0x00000004


	//----- nvinfo : EIATTR_FRAME_SIZE
	.align		4
.L_92:
        /*01ec*/ 	.byte	0x04, 0x11
        /*01ee*/ 	.short	(.L_94 - .L_93)
	.align		4
.L_93:
        /*01f0*/ 	.word	index@(_ZN7cutlass13device_kernelIN5flash19enable_sm80_to_sm89INS1_16FlashAttnBwdSm80INS1_25CollectiveMainloopBwdSm80ILi1ELi1EN4cute5tupleIJNS5_1CILi32EEENS7_ILi64EEENS7_ILi256EEEEEENS_6half_tEfNS_4arch4Sm80ELb1ELb0ELb0ELb0ELb0ELb0ELb0ELb0ELi2ELi2ELi2ELi1ELb1EEENS1_24CollectiveEpilogueBwdGQAISB_fSE_Li256ELb0ELb0EEENS1_25SingleTileBwdLPTSchedulerILb0ELi64ELb0EEEEEEEEEvNT_6ParamsE)
        /*01f4*/ 	.word	0x00000000


	//----- nvinfo : EIATTR_REGCOUNT
	.align		4
.L_94:
        /*01f8*/ 	.byte	0x04, 0x2f
        /*01fa*/ 	.short	(.L_96 - .L_95)
	.align		4
.L_95:
        /*01fc*/ 	.word	index@(_ZN7cutlass13device_kernelIN5flash19enable_sm80_to_sm89INS1_16FlashAttnBwdSm80INS1_25CollectiveMainloopBwdSm80ILi1ELi1EN4cute5tupleIJNS5_1CILi32EEENS7_ILi64EEENS7_ILi256EEEEEENS_6half_tEfNS_4arch4Sm80ELb1ELb0ELb0ELb0ELb0ELb0ELb0ELb0ELi2ELi2ELi2ELi1ELb1EEENS1_21CollectiveEpilogueBwdISB_SC_SE_Li256ELb0ELb0ELi4EEENS1_25SingleTileBwdLPTSchedulerILb0ELi64ELb0EEEEEEEEEvNT_6ParamsE)
        /*0200*/ 	.word	0x00000004


	//----- nvinfo : EIATTR_FRAME_SIZE
	.align		4
.L_96:
        /*0204*/ 	.byte	0x04, 0x11
        /*0206*/ 	.short	(.L_98 - .L_97)
	.align		4
.L_97:
        /*0208*/ 	.word	index@(_ZN7cutlass13device_kernelIN5flash19enable_sm80_to_sm89INS1_16FlashAttnBwdSm80INS1_25CollectiveMainloopBwdSm80ILi1ELi1EN4cute5tupleIJNS5_1CILi32EEENS7_ILi64EEENS7_ILi256EEEEEENS_6half_tEfNS_4arch4Sm80ELb1ELb0ELb0ELb0ELb0ELb0ELb0ELb0ELi2ELi2ELi2ELi1ELb1EEENS1_21CollectiveEpilogueBwdISB_SC_SE_Li256ELb0ELb0ELi4EEENS1_25SingleTileBwdLPTSchedulerILb0ELi64ELb0EEEEEEEEEvNT_6ParamsE)
        /*020c*/ 	.word	0x00000000


	//----- nvinfo : EIATTR_REGCOUNT
	.align		4
.L_98:
        /*0210*/ 	.byte	0x04, 0x2f
        /*0212*/ 	.short	(.L_100 - .L_99)
	.align		4
.L_99:
        /*0214*/ 	.word	index@(_ZN7cutlass13device_kernelIN5flash19enable_sm80_to_sm89INS1_16FlashAttnBwdSm80INS1_25CollectiveMainloopBwdSm80ILi1ELi1EN4cute5tupleIJNS5_1CILi32EEENS7_ILi64EEENS7_ILi256EEEEEENS_6half_tEfNS_4arch4Sm80ELb0ELb1ELb0ELb1ELb0ELb0ELb0ELb0ELi2ELi2ELi2ELi1ELb1EEENS1_24CollectiveEpilogueBwdGQAISB_fSE_Li256ELb1ELb0EEENS1_19SingleTileSchedulerILb1ELb0ELb0ELi64EEEEEEEEEvNT_6ParamsE)
        /*0218*/ 	.word	0x00000004


	//----- nvinfo : EIATTR_FRAME_SIZE
	.align		4
.L_100:
        /*021c*/ 	.byte	0x04, 0x11
        /*021e*/ 	.short	(.L_102 - .L_101)
	.align		4
.L_101:
        /*0220*/ 	.word	index@(_ZN7cutlass13device_kernelIN5flash19enable_sm80_to_sm89INS1_16FlashAttnBwdSm80INS1_25CollectiveMainloopBwdSm80ILi1ELi1EN4cute5tupleIJNS5_1CILi32EEENS7_ILi64EEENS7_ILi256EEEEEENS_6half_tEfNS_4arch4Sm80ELb0ELb1ELb0ELb1ELb0ELb0ELb0ELb0ELi2ELi2ELi2ELi1ELb1EEENS1_24CollectiveEpilogueBwdGQAISB_fSE_Li256ELb1ELb0EEENS1_19SingleTileSchedulerILb1ELb0ELb0ELi64EEEEEEEEEvNT_6ParamsE)
        /*0224*/ 	.word	0x00000000


	//----- nvinfo : EIATTR_REGCOUNT
	.align		4
.L_102:
        /*0228*/ 	.byte	0x04, 0x2f
        /*022a*/ 	.short	(.L_104 - .L_103)
	.align		4
.L_103:
        /*022c*/ 	.word	index@(_ZN7cutlass13device_kernelIN5flash19enable_sm80_to_sm89INS1_16FlashAttnBwdSm80INS1_25CollectiveMainloopBwdSm80ILi1ELi1EN4cute5tupleIJNS5_1CILi32EEENS7_ILi64EEENS7_ILi256EEEEEENS_6half_tEfNS_4arch4Sm80ELb0ELb1ELb0ELb1ELb0ELb0ELb0ELb0ELi2ELi2ELi2ELi1ELb1EEENS1_21CollectiveEpilogueBwdISB_SC_SE_Li256ELb1ELb0ELi4EEENS1_19SingleTileSchedulerILb1ELb0ELb0ELi64EEEEEEEEEvNT_6ParamsE)
        /*0230*/ 	.word	0x00000004


	//----- nvinfo : EIATTR_FRAME_SIZE
	.align		4
.L_104:
        /*0234*/ 	.byte	0x04, 0x11
        /*0236*/ 	.short	(.L_106 - .L_105)
	.align		4
.L_105:
        /*0238*/ 	.word	index@(_ZN7cutlass13device_kernelIN5flash19enable_sm80_to_sm89INS1_16FlashAttnBwdSm80INS1_25CollectiveMainloopBwdSm80ILi1ELi1EN4cute5tupleIJNS5_1CILi32EEENS7_ILi64EEENS7_ILi256EEEEEENS_6half_tEfNS_4arch4Sm80ELb0ELb1ELb0ELb1ELb0ELb0ELb0ELb0ELi2ELi2ELi2ELi1ELb1EEENS1_21CollectiveEpilogueBwdISB_SC_SE_Li256ELb1ELb0ELi4EEENS1_19SingleTileSchedulerILb1ELb0ELb0ELi64EEEEEEEEEvNT_6ParamsE)
        /*023c*/ 	.word	0x00000000


	//----- nvinfo : EIATTR_REGCOUNT
	.align		4
.L_106:
        /*0240*/ 	.byte	0x04, 0x2f
        /*0242*/ 	.short	(.L_108 - .L_107)
	.align		4
.L_107:
        /*0244*/ 	.word	index@(_ZN7cutlass13device_kernelIN5flash19enable_sm80_to_sm89INS1_16FlashAttnBwdSm80INS1_25CollectiveMainloopBwdSm80ILi1ELi1EN4cute5tupleIJNS5_1CILi32EEENS7_ILi64EEENS7_ILi256EEEEEENS_6half_tEfNS_4arch4Sm80ELb0ELb1ELb0ELb0ELb0ELb0ELb0ELb0ELi2ELi2ELi2ELi1ELb1EEENS1_24CollectiveEpilogueBwdGQAISB_fSE_Li256ELb0ELb0EEENS1_19SingleTileSchedulerILb0ELb0ELb0ELi64EEEEEEEEEvNT_6ParamsE)
        /*0248*/ 	.word	0x00000004


	//----- nvinfo : EIATTR_FRAME_SIZE
	.align		4
.L_108:
        /*024c*/ 	.byte	0x04, 0x11
        /*024e*/ 	.short	(.L_110 - .L_109)
	.align		4
.L_109:
        /*0250*/ 	.word	index@(_ZN7cutlass13device_kernelIN5flash19enable_sm80_to_sm89INS1_16FlashAttnBwdSm80INS1_25CollectiveMainloopBwdSm80ILi1ELi1EN4cute5tupleIJNS5_1CILi32EEENS7_ILi64EEENS7_ILi256EEEEEENS_6half_tEfNS_4arch4Sm80ELb0ELb1ELb0ELb0ELb0ELb0ELb0ELb0ELi2ELi2ELi2ELi1ELb1EEENS1_24CollectiveEpilogueBwdGQAISB_fSE_Li256ELb0ELb0EEENS1_19SingleTileSchedulerILb0ELb0ELb0ELi64EEEEEEEEEvNT_6ParamsE)
        /*0254*/ 	.word	0x00000000


	//----- nvinfo : EIATTR_REGCOUNT
	.align		4
.L_110:
        /*0258*/ 	.byte	0x04, 0x2f
        /*025a*/ 	.short	(.L_112 - .L_111)
	.align		4
.L_111:
        /*025c*/ 	.word	index@(_ZN7cutlass13device_kernelIN5flash19enable_sm80_to_sm89INS1_16FlashAttnBwdSm80INS1_25CollectiveMainloopBwdSm80ILi1ELi1EN4cute5tupleIJNS5_1CILi32EEENS7_ILi64EEENS7_ILi256EEEEEENS_6half_tEfNS_4arch4Sm80ELb0ELb1ELb0ELb0ELb0ELb0ELb0ELb0ELi2ELi2ELi2ELi1ELb1EEENS1_21CollectiveEpilogueBwdISB_SC_SE_Li256ELb0ELb0ELi4EEENS1_19SingleTileSchedulerILb0ELb0ELb0ELi64EEEEEEEEEvNT_6ParamsE)
        /*0260*/ 	.word	0x00000004


	//----- nvinfo : EIATTR_FRAME_SIZE
	.align		4
.L_112:
        /*0264*/ 	.byte	0x04, 0x11
        /*0266*/ 	.short	(.L_114 - .L_113)
	.align		4
.L_113:
        /*0268*/ 	.word	index@(_ZN7cutlass13device_kernelIN5flash19enable_sm80_to_sm89INS1_16FlashAttnBwdSm80INS1_25CollectiveMainloopBwdSm80ILi1ELi1EN4cute5tupleIJNS5_1CILi32EEENS7_ILi64EEENS7_ILi256EEEEEENS_6half_tEfNS_4arch4Sm80ELb0ELb1ELb0ELb0ELb0ELb0ELb0ELb0ELi2ELi2ELi2ELi1ELb1EEENS1_21CollectiveEpilogueBwdISB_SC_SE_Li256ELb0ELb0ELi4EEENS1_19SingleTileSchedulerILb0ELb0ELb0ELi64EEEEEEEEEvNT_6ParamsE)
        /*026c*/ 	.word	0x00000000


	//----- nvinfo : EIATTR_REGCOUNT
	.align		4
.L_114:
        /*0270*/ 	.byte	0x04, 0x2f
        /*0272*/ 	.short	(.L_116 - .L_115)
	.align		4
.L_115:
        /*0274*/ 	.word	index@(_ZN7cutlass13device_kernelIN5flash19enable_sm80_to_sm89INS1_16FlashAttnBwdSm80INS1_25CollectiveMainloopBwdSm80ILi1ELi1EN4cute5tupleIJNS5_1CILi32EEENS7_ILi64EEENS7_ILi256EEEEEENS_6half_tEfNS_4arch4Sm80ELb0ELb0ELb0ELb1ELb0ELb0ELb0ELb0ELi2ELi2ELi2ELi1ELb1EEENS1_24CollectiveEpilogueBwdGQAISB_fSE_Li256ELb1ELb0EEENS1_19SingleTileSchedulerILb1ELb0ELb0ELi64EEEEEEEEEvNT_6ParamsE)
        /*0278*/ 	.word	0x00000004


	//----- nvinfo : EIATTR_FRAME_SIZE
	.align		4
.L_116:
        /*027c*/ 	.byte	0x04, 0x11
        /*027e*/ 	.short	(.L_118 - .L_117)
	.align		4
.L_117:
        /*0280*/ 	.word	index@(_ZN7cutlass13device_kernelIN5flash19enable_sm80_to_sm89INS1_16FlashAttnBwdSm80INS1_25CollectiveMainloopBwdSm80ILi1ELi1EN4cute5tupleIJNS5_1CILi32EEENS7_ILi64EEENS7_ILi256EEEEEENS_6half_tEfNS_4arch4Sm80ELb0ELb0ELb0ELb1ELb0ELb0ELb0ELb0ELi2ELi2ELi2ELi1ELb1EEENS1_24CollectiveEpilogueBwdGQAISB_fSE_Li256ELb1ELb0EEENS1_19SingleTileSchedulerILb1ELb0ELb0ELi64EEEEEEEEEvNT_6ParamsE)
        /*0284*/ 	.word	0x00000000


	//----- nvinfo : EIATTR_REGCOUNT
	.align		4
.L_118:
        /*0288*/ 	.byte	0x04, 0x2f
        /*028a*/ 	.short	(.L_120 - .L_119)
	.align		4
.L_119:
        /*028c*/ 	.word	index@(_ZN7cutlass13device_kernelIN5flash19enable_sm80_to_sm89INS1_16FlashAttnBwdSm80INS1_25CollectiveMainloopBwdSm80ILi1ELi1EN4cute5tupleIJNS5_1CILi32EEENS7_ILi64EEENS7_ILi256EEEEEENS_6half_tEfNS_4arch4Sm80ELb0ELb0ELb0ELb1ELb0ELb0ELb0ELb0ELi2ELi2ELi2ELi1ELb1EEENS1_21CollectiveEpilogueBwdISB_SC_SE_Li256ELb1ELb0ELi4EEENS1_19SingleTileSchedulerILb1ELb0ELb0ELi64EEEEEEEEEvNT_6ParamsE)
        /*0290*/ 	.word	0x00000004


	//----- nvinfo : EIATTR_FRAME_SIZE
	.align		4
.L_120:
        /*0294*/ 	.byte	0x04, 0x11
        /*0296*/ 	.short	(.L_122 - .L_121)
	.align		4
.L_121:
        /*0298*/ 	.word	index@(_ZN7cutlass13device_kernelIN5flash19enable_sm80_to_sm89INS1_16FlashAttnBwdSm80INS1_25CollectiveMainloopBwdSm80ILi1ELi1EN4cute5tupleIJNS5_1CILi32EEENS7_ILi64EEENS7_ILi256EEEEEENS_6half_tEfNS_4arch4Sm80ELb0ELb0ELb0ELb1ELb0ELb0ELb0ELb0ELi2ELi2ELi2ELi1ELb1EEENS1_21CollectiveEpilogueBwdISB_SC_SE_Li256ELb1ELb0ELi4EEENS1_19SingleTileSchedulerILb1ELb0ELb0ELi64EEEEEEEEEvNT_6ParamsE)
        /*029c*/ 	.word	0x00000000


	//----- nvinfo : EIATTR_REGCOUNT
	.align		4
.L_122:
        /*02a0*/ 	.byte	0x04, 0x2f
        /*02a2*/ 	.short	(.L_124 - .L_123)
	.align		4
.L_123:
        /*02a4*/ 	.word	index@(_ZN7cutlass13device_kernelIN5flash19enable_sm80_to_sm89INS1_16FlashAttnBwdSm80INS1_25CollectiveMainloopBwdSm80ILi1ELi1EN4cute5tupleIJNS5_1CILi32EEENS7_ILi64EEENS7_ILi256EEEEEENS_6half_tEfNS_4arch4Sm80ELb0ELb0ELb0ELb0ELb0ELb0ELb0ELb0ELi2ELi2ELi2ELi1ELb1EEENS1_24CollectiveEpilogueBwdGQAISB_fSE_Li256ELb0ELb0EEENS1_19SingleTileSchedulerILb0ELb0ELb0ELi64EEEEEEEEEvNT_6ParamsE)
        /*02a8*/ 	.word	0x00000004


	//----- nvinfo : EIATTR_FRAME_SIZE
	.align		4
.L_124:
        /*02ac*/ 	.byte	0x04, 0x11
        /*02ae*/ 	.short	(.L_126 - .L_125)
	.align		4
.L_125:
        /*02b0*/ 	.word	index@(_ZN7cutlass13device_kernelIN5flash19enable_sm80_to_sm89INS1_16FlashAttnBwdSm80INS1_25CollectiveMainloopBwdSm80ILi1ELi1EN4cute5tupleIJNS5_1CILi32EEENS7_ILi64EEENS7_ILi256EEEEEENS_6half_tEfNS_4arch4Sm80ELb0ELb0ELb0ELb0ELb0ELb0ELb0ELb0ELi2ELi2ELi2ELi1ELb1EEENS1_24CollectiveEpilogueBwdGQAISB_fSE_Li256ELb0ELb0EEENS1_19SingleTileSchedulerILb0ELb0ELb0ELi64EEEEEEEEEvNT_6ParamsE)
        /*02b4*/ 	.word	0x00000000


	//----- nvinfo : EIATTR_REGCOUNT
	.align		4
.L_126:
        /*02b8*/ 	.byte	0x04, 0x2f
        /*02ba*/ 	.short	(.L_128 - .L_127)
	.align		4
.L_127:
        /*02bc*/ 	.word	index@(_ZN7cutlass13device_kernelIN5flash19enable_sm80_to_sm89INS1_16FlashAttnBwdSm80INS1_25CollectiveMainloopBwdSm80ILi1ELi1EN4cute5tupleIJNS5_1CILi32EEENS7_ILi64EEENS7_ILi256EEEEEENS_6half_tEfNS_4arch4Sm80ELb0ELb0ELb0ELb0ELb0ELb0ELb0ELb0ELi2ELi2ELi2ELi1ELb1EEENS1_21CollectiveEpilogueBwdISB_SC_SE_Li256ELb0ELb0ELi4EEENS1_19SingleTileSchedulerILb0ELb0ELb0ELi64EEEEEEEEEvNT_6ParamsE)
        /*02c0*/ 	.word	0x00000004


	//----- nvinfo : EIATTR_FRAME_SIZE
	.align		4
.L_128:
        /*02c4*/ 	.byte	0x04, 0x11
        /*02c6*/ 	.short	(.L_130 - .L_129)
	.align		4
.L_129:
        /*02c8*/ 	.word	index@(_ZN7cutlass13device_kernelIN5flash19enable_sm80_to_sm89INS1_16FlashAttnBwdSm80INS1_25CollectiveMainloopBwdSm80ILi1ELi1EN4cute5tupleIJNS5_1CILi32EEENS7_ILi64EEENS7_ILi256EEEEEENS_6half_tEfNS_4arch4Sm80ELb0ELb0ELb0ELb0ELb0ELb0ELb0ELb0ELi2ELi2ELi2ELi1ELb1EEENS1_21CollectiveEpilogueBwdISB_SC_SE_Li256ELb0ELb0ELi4EEENS1_19SingleTileSchedulerILb0ELb0ELb0ELi64EEEEEEEEEvNT_6ParamsE)
        /*02cc*/ 	.word	0x00000000


	//----- nvinfo : EIATTR_MIN_STACK_SIZE
	.align		4
.L_130:
        /*02d0*/ 	.byte	0x04, 0x12
        /*02d2*/ 	.short	(.L_132 - .L_131)
	.align		4
.L_131:
        /*02d4*/ 	.word	index@(_ZN7cutlass13device_kernelIN5flash19enable_sm80_to_sm89INS1_16FlashAttnBwdSm80INS1_25CollectiveMainloopBwdSm80ILi1ELi1EN4cute5tupleIJNS5_1CILi32EEENS7_ILi64EEENS7_ILi256EEEEEENS_6half_tEfNS_4arch4Sm80ELb0ELb0ELb0ELb0ELb0ELb0ELb0ELb0ELi2ELi2ELi2ELi1ELb1EEENS1_21CollectiveEpilogueBwdISB_SC_SE_Li256ELb0ELb0ELi4EEENS1_19SingleTileSchedulerILb0ELb0ELb0ELi64EEEEEEEEEvNT_6ParamsE)
        /*02d8*/ 	.word	0x00000000


	//----- nvinfo : EIATTR_MIN_STACK_SIZE
	.align		4
.L_132:
        /*02dc*/ 	.byte	0x04, 0x12
        /*02de*/ 	.short	(.L_134 - .L_133)
	.align		4
.L_133:
        /*02e0*/ 	.word	index@(_ZN7cutlass13device_kernelIN5flash19enable_sm80_to_sm89INS1_16FlashAttnBwdSm80INS1_25CollectiveMainloopBwdSm80ILi1ELi1EN4cute5tupleIJNS5_1CILi32EEENS7_ILi64EEENS7_ILi256EEEEEENS_6half_tEfNS_4arch4Sm80ELb0ELb0ELb0ELb0ELb0ELb0ELb0ELb0ELi2ELi2ELi2ELi1ELb1EEENS1_24CollectiveEpilogueBwdGQAISB_fSE_Li256ELb0ELb0EEENS1_19SingleTileSchedulerILb0ELb0ELb0ELi64EEEEEEEEEvNT_6ParamsE)
        /*02e4*/ 	.word	0x00000000


	//----- nvinfo : EIATTR_MIN_STACK_SIZE
	.align		4
.L_134:
        /*02e8*/ 	.byte	0x04, 0x12
        /*02ea*/ 	.short	(.L_136 - .L_135)
	.align		4
.L_135:
        /*02ec*/ 	.word	index@(_ZN7cutlass13device_kernelIN5flash19enable_sm80_to_sm89INS1_16FlashAttnBwdSm80INS1_25CollectiveMainloopBwdSm80ILi1ELi1EN4cute5tupleIJNS5_1CILi32EEENS7_ILi64EEENS7_ILi256EEEEEENS_6half_tEfNS_4arch4Sm80ELb0ELb0ELb0ELb1ELb0ELb0ELb0ELb0ELi2ELi2ELi2ELi1ELb1EEENS1_21CollectiveEpilogueBwdISB_SC_SE_Li256ELb1ELb0ELi4EEENS1_19SingleTileSchedulerILb1ELb0ELb0ELi64EEEEEEEEEvNT_6ParamsE)
        /*02f0*/ 	.word	0x00000000


	//----- nvinfo : EIATTR_MIN_STACK_SIZE
	.align		4
.L_136:
        /*02f4*/ 	.byte	0x04, 0x12
        /*02f6*/ 	.short	(.L_138 - .L_137)
	.align		4
.L_137:
        /*02f8*/ 	.word	index@(_ZN7cutlass13device_kernelIN5flash19enable_sm80_to_sm89INS1_16FlashAttnBwdSm80INS1_25CollectiveMainloopBwdSm80ILi1ELi1EN4cute5tupleIJNS5_1CILi32EEENS7_ILi64EEENS7_ILi256EEEEEENS_6half_tEfNS_4arch4Sm80ELb0ELb0ELb0ELb1ELb0ELb0ELb0ELb0ELi2ELi2ELi2ELi1ELb1EEENS1_24CollectiveEpilogueBwdGQAISB_fSE_Li256ELb1ELb0EEENS1_19SingleTileSchedulerILb1ELb0ELb0ELi64EEEEEEEEEvNT_6ParamsE)
        /*02fc*/ 	.word	0x00000000


	//----- nvinfo : EIATTR_MIN_STACK_SIZE
	.align		4
.L_138:
        /*0300*/ 	.byte	0x04, 0x12
        /*0302*/ 	.short	(.L_140 - .L_139)
	.align		4
.L_139:
        /*0304*/ 	.word	index@(_ZN7cutlass13device_kernelIN5flash19enable_sm80_to_sm89INS1_16FlashAttnBwdSm80INS1_25CollectiveMainloopBwdSm80ILi1ELi1EN4cute5tupleIJNS5_1CILi32EEENS7_ILi64EEENS7_ILi256EEEEEENS_6half_tEfNS_4arch4Sm80ELb0ELb1ELb0ELb0ELb0ELb0ELb0ELb0ELi2ELi2ELi2ELi1ELb1EEENS1_21CollectiveEpilogueBwdISB_SC_SE_Li256ELb0ELb0ELi4EEENS1_19SingleTileSchedulerILb0ELb0ELb0ELi64EEEEEEEEEvNT_6ParamsE)
        /*0308*/ 	.word	0x00000000


	//----- nvinfo : EIATTR_MIN_STACK_SIZE
	.align		4
.L_140:
        /*030c*/ 	.byte	0x04, 0x12
        /*030e*/ 	.short	(.L_142 - .L_141)
	.align		4
.L_141:
        /*0310*/ 	.word	index@(_ZN7cutlass13device_kernelIN5flash19enable_sm80_to_sm89INS1_16FlashAttnBwdSm80INS1_25CollectiveMainloopBwdSm80ILi1ELi1EN4cute5tupleIJNS5_1CILi32EEENS7_ILi64EEENS7_ILi256EEEEEENS_6half_tEfNS_4arch4Sm80ELb0ELb1ELb0ELb0ELb0ELb0ELb0ELb0ELi2ELi2ELi2ELi1ELb1EEENS1_24CollectiveEpilogueBwdGQAISB_fSE_Li256ELb0ELb0EEENS1_19SingleTileSchedulerILb0ELb0ELb0ELi64EEEEEEEEEvNT_6ParamsE)
        /*0314*/ 	.word	0x00000000


	//----- nvinfo : EIATTR_MIN_STACK_SIZE
	.align		4
.L_142:
        /*0318*/ 	.byte	0x04, 0x12
        /*031a*/ 	.short	(.L_144 - .L_143)
	.align		4
.L_143:
        /*031c*/ 	.word	index@(_ZN7cutlass13device_kernelIN5flash19enable_sm80_to_sm89INS1_16FlashAttnBwdSm80INS1_25CollectiveMainloopBwdSm80ILi1ELi1EN4cute5tupleIJNS5_1CILi32EEENS7_ILi64EEENS7_ILi256EEEEEENS_6half_tEfNS_4arch4Sm80ELb0ELb1ELb0ELb1ELb0ELb0ELb0ELb0ELi2ELi2ELi2ELi1ELb1EEENS1_21CollectiveEpilogueBwdISB_SC_SE_Li256ELb1ELb0ELi4EEENS1_19SingleTileSchedulerILb1ELb0ELb0ELi64EEEEEEEEEvNT_6ParamsE)
        /*0320*/ 	.word	0x00000000


	//----- nvinfo : EIATTR_MIN_STACK_SIZE
	.align		4
.L_144:
        /*0324*/ 	.byte	0x04, 0x12
        /*0326*/ 	.short	(.L_146 - .L_145)
	.align		4
.L_145:
        /*0328*/ 	.word	index@(_ZN7cutlass13device_kernelIN5flash19enable_sm80_to_sm89INS1_16FlashAttnBwdSm80INS1_25CollectiveMainloopBwdSm80ILi1ELi1EN4cute5tupleIJNS5_1CILi32EEENS7_ILi64EEENS7_ILi256EEEEEENS_6half_tEfNS_4arch4Sm80ELb0ELb1ELb0ELb1ELb0ELb0ELb0ELb0ELi2ELi2ELi2ELi1ELb1EEENS1_24CollectiveEpilogueBwdGQAISB_fSE_Li256ELb1ELb0EEENS1_19SingleTileSchedulerILb1ELb0ELb0ELi64EEEEEEEEEvNT_6ParamsE)
        /*032c*/ 	.word	0x00000000


	//----- nvinfo : EIATTR_MIN_STACK_SIZE
	.align		4
.L_146:
        /*0330*/ 	.byte	0x04, 0x12
        /*0332*/ 	.short	(.L_148 - .L_147)
	.align		4
.L_147:
        /*0334*/ 	.word	index@(_ZN7cutlass13device_kernelIN5flash19enable_sm80_to_sm89INS1_16FlashAttnBwdSm80INS1_25CollectiveMainloopBwdSm80ILi1ELi1EN4cute5tupleIJNS5_1CILi32EEENS7_ILi64EEENS7_ILi256EEEEEENS_6half_tEfNS_4arch4Sm80ELb1ELb0ELb0ELb0ELb0ELb0ELb0ELb0ELi2ELi2ELi2ELi1ELb1EEENS1_21CollectiveEpilogueBwdISB_SC_SE_Li256ELb0ELb0ELi4EEENS1_25SingleTileBwdLPTSchedulerILb0ELi64ELb0EEEEEEEEEvNT_6ParamsE)
        /*0338*/ 	.word	0x00000000


	//----- nvinfo : EIATTR_MIN_STACK_SIZE
	.align		4
.L_148:
        /*033c*/ 	.byte	0x04, 0x12
        /*033e*/ 	.short	(.L_150 - .L_149)
	.align		4
.L_149:
        /*0340*/ 	.word	index@(_ZN7cutlass13device_kernelIN5flash19enable_sm80_to_sm89INS1_16FlashAttnBwdSm80INS1_25CollectiveMainloopBwdSm80ILi1ELi1EN4cute5tupleIJNS5_1CILi32EEENS7_ILi64EEENS7_ILi256EEEEEENS_6half_tEfNS_4arch4Sm80ELb1ELb0ELb0ELb0ELb0ELb0ELb0ELb0ELi2ELi2ELi2ELi1ELb1EEENS1_24CollectiveEpilogueBwdGQAISB_fSE_Li256ELb0ELb0EEENS1_25SingleTileBwdLPTSchedulerILb0ELi64ELb0EEEEEEEEEvNT_6ParamsE)
        /*0344*/ 	.word	0x00000000


	//----- nvinfo : EIATTR_MIN_STACK_SIZE
	.align		4
.L_150:
        /*0348*/ 	.byte	0x04, 0x12
        /*034a*/ 	.short	(.L_152 - .L_151)
	.align		4
.L_151:
        /*034c*/ 	.word	index@(_ZN7cutlass13device_kernelIN5flash22FlashAttnBwdPreprocessIN4cute5tupleIJNS3_1CILi32EEENS5_ILi256EEEEEENS_6half_tEfNS_4arch4Sm80ELb1ELb0EEEEEvNT_6ParamsE)
        /*0350*/ 	.word	0x00000000


	//----- nvinfo : EIATTR_MIN_STACK_SIZE
	.align		4
.L_152:
        /*0354*/ 	.byte	0x04, 0x12
        /*0356*/ 	.short	(.L_154 - .L_153)
	.align		4
.L_153:
        /*0358*/ 	.word	index@(_ZN7cutlass13device_kernelIN5flash19enable_sm80_to_sm89INS1_16FlashAttnBwdSm80INS1_25CollectiveMainloopBwdSm80ILi1ELi1EN4cute5tupleIJNS5_1CILi32EEENS7_ILi64EEENS7_ILi256EEEEEENS_6half_tEfNS_4arch4Sm80ELb1ELb0ELb0ELb1ELb0ELb0ELb0ELb0ELi2ELi2ELi2ELi1ELb1EEENS1_21CollectiveEpilogueBwdISB_SC_SE_Li256ELb1ELb0ELi4EEENS1_25SingleTileBwdLPTSchedulerILb1ELi64ELb0EEEEEEEEEvNT_6ParamsE)
        /*035c*/ 	.word	0x00000000


	//----- nvinfo : EIATTR_MIN_STACK_SIZE
	.align		4
.L_154:
        /*0360*/ 	.byte	0x04, 0x12
        /*0362*/ 	.short	(.L_156 - .L_155)
	.align		4
.L_155:
        /*0364*/ 	.word	index@(_ZN7cutlass13device_kernelIN5flash32FlashAttnBwdPostprocessConvertdQIN4cute5tupleIJNS3_1CILi32EEENS5_ILi256EEEEEENS_6half_tEfNS_4arch4Sm80ELi256ENS3_8TiledMMAINS3_8MMA_AtomIJNS3_28SM80_16x8x16_F32F16F16F32_TNEEEENS3_6LayoutINS4_IJNS5_ILi1EEENS5_ILi8EEESH_EEENS4_IJNS5_ILi0EEESH_SK_EEEEENS4_IJNS5_ILi16EEENS5_ILi128EEESN_EEEEELb0EEEEEvNT_6ParamsE)
        /*0368*/ 	.word	0x00000000


	//----- nvinfo : EIATTR_MIN_STACK_SIZE
	.align		4
.L_156:
        /*036c*/ 	.byte	0x04, 0x12
        /*036e*/ 	.short	(.L_158 - .L_157)
	.align		4
.L_157:
        /*0370*/ 	.word	index@(_ZN7cutlass13device_kernelIN5flash19enable_sm80_to_sm89INS1_16FlashAttnBwdSm80INS1_25CollectiveMainloopBwdSm80ILi1ELi1EN4cute5tupleIJNS5_1CILi32EEENS7_ILi64EEENS7_ILi256EEEEEENS_6half_tEfNS_4arch4Sm80ELb1ELb0ELb0ELb1ELb0ELb0ELb0ELb0ELi2ELi2ELi2ELi1ELb1EEENS1_24CollectiveEpilogueBwdGQAISB_fSE_Li256ELb1ELb0EEENS1_25SingleTileBwdLPTSchedulerILb1ELi64ELb0EEEEEEEEEvNT_6ParamsE)
        /*0374*/ 	.word	0x00000000


	//----- nvinfo : EIATTR_MIN_STACK_SIZE
	.align		4
.L_158:
        /*0378*/ 	.byte	0x04, 0x12
        /*037a*/ 	.short	(.L_160 - .L_159)
	.align		4
.L_159:
        /*037c*/ 	.word	index@(_ZN7cutlass13device_kernelIN5flash22FlashAttnBwdPreprocessIN4cute5tupleIJNS3_1CILi32EEENS5_ILi256EEEEEENS_6half_tEfNS_4arch4Sm80ELb1ELb1EEEEEvNT_6ParamsE)
        /*0380*/ 	.word	0x00000000


	//----- nvinfo : EIATTR_MIN_STACK_SIZE
	.align		4
.L_160:
        /*0384*/ 	.byte	0x04, 0x12
        /*0386*/ 	.short	(.L_162 - .L_161)
	.align		4
.L_161:
        /*0388*/ 	.word	index@(_ZN7cutlass13device_kernelIN5flash19enable_sm80_to_sm89INS1_16FlashAttnBwdSm80INS1_25CollectiveMainloopBwdSm80ILi1ELi1EN4cute5tupleIJNS5_1CILi64EEES8_NS7_ILi256EEEEEENS_6half_tEfNS_4arch4Sm80ELb0ELb0ELb0ELb0ELb0ELb0ELb0ELb0ELi2ELi4ELi2ELi2ELb0EEENS1_21CollectiveEpilogueBwdISA_SB_SD_Li256ELb0ELb0ELi4EEENS1_19SingleTileSchedulerILb0ELb0ELb0ELi64EEEEEEEEEvNT_6ParamsE)
        /*038c*/ 	.word	0x00000000


	//----- nvinfo : EIATTR_MIN_STACK_SIZE
	.align		4
.L_162:
        /*0390*/ 	.byte	0x04, 0x12
        /*0392*/ 	.short	(.L_164 - .L_163)
	.align		4
.L_163:
        /*0394*/ 	.word	index@(_ZN7cutlass13device_kernelIN5flash19enable_sm80_to_sm89INS1_16FlashAttnBwdSm80INS1_25CollectiveMainloopBwdSm80ILi1ELi1EN4cute5tupleIJNS5_1CILi64EEES8_NS7_ILi256EEEEEENS_6half_tEfNS_4arch4Sm80ELb0ELb0ELb0ELb0ELb0ELb0ELb0ELb0ELi2ELi4ELi2ELi2ELb0EEENS1_24CollectiveEpilogueBwdGQAISA_fSD_Li256ELb0ELb0EEENS1_19SingleTileSchedulerILb0ELb0ELb0ELi64EEEEEEEEEvNT_6ParamsE)
        /*0398*/ 	.word	0x00000000


	//----- nvinfo : EIATTR_MIN_STACK_SIZE
	.align		4
.L_164:
        /*039c*/ 	.byte	0x04, 0x12
        /*039e*/ 	.short	(.L_166 - .L_165)
	.align		4
.L_165:
        /*03a0*/ 	.word	index@(_ZN7cutlass13device_kernelIN5flash19enable_sm80_to_sm89INS1_16FlashAttnBwdSm80INS1_25CollectiveMainloopBwdSm80ILi1ELi1EN4cute5tupleIJNS5_1CILi64EEES8_NS7_ILi256EEEEEENS_6half_tEfNS_4arch4Sm80ELb0ELb0ELb0ELb1ELb0ELb0ELb0ELb0ELi2ELi4ELi2ELi2ELb0EEENS1_21CollectiveEpilogueBwdISA_SB_SD_Li256ELb1ELb0ELi4EEENS1_19SingleTileSchedulerILb1ELb0ELb0ELi64EEEEEEEEEvNT_6ParamsE)
        /*03a4*/ 	.word	0x00000000


	//----- nvinfo : EIATTR_MIN_STACK_SIZE
	.align		4
.L_166:
        /*03a8*/ 	.byte	0x04, 0x12
        /*03aa*/ 	.short	(.L_168 - .L_167)
	.align		4
.L_167:
        /*03ac*/ 	.word	index@(_ZN7cutlass13device_kernelIN5flash19enable_sm80_to_sm89INS1_16FlashAttnBwdSm80INS1_25CollectiveMainloopBwdSm80ILi1ELi1EN4cute5tupleIJNS5_1CILi64EEES8_NS7_ILi256EEEEEENS_6half_tEfNS_4arch4Sm80ELb0ELb0ELb0ELb1ELb0ELb0ELb0ELb0ELi2ELi4ELi2ELi2ELb0EEENS1_24CollectiveEpilogueBwdGQAISA_fSD_Li256ELb1ELb0EEENS1_19SingleTileSchedulerILb1ELb0ELb0ELi64EEEEEEEEEvNT_6ParamsE)
        /*03b0*/ 	.word	0x00000000


	//----- nvinfo : EIATTR_MIN_STACK_SIZE
	.align		4
.L_168:
        /*03b4*/ 	.byte	0x04, 0x12
        /*03b6*/ 	.short	(.L_170 - .L_169)
	.align		4
.L_169:
        /*03b8*/ 	.word	index@(_ZN7cutlass13device_kernelIN5flash19enable_sm80_to_sm89INS1_16FlashAttnBwdSm80INS1_25CollectiveMainloopBwdSm80ILi1ELi1EN4cute5tupleIJNS5_1CILi64EEES8_NS7_ILi256EEEEEENS_6half_tEfNS_4arch4Sm80ELb0ELb1ELb0ELb0ELb0ELb0ELb0ELb0ELi2ELi4ELi2ELi2ELb0EEENS1_21CollectiveEpilogueBwdISA_SB_SD_Li256ELb0ELb0ELi4EEENS1_19SingleTileSchedulerILb0ELb0ELb0ELi64EEEEEEEEEvNT_6ParamsE)
        /*03bc*/ 	.word	0x00000000


	//----- nvinfo : EIATTR_MIN_STACK_SIZE
	.align		4
.L_170:
        /*03c0*/ 	.byte	0x04, 0x12
        /*03c2*/ 	.short	(.L_172 - .L_171)
	.align		4
.L_171:
        /*03c4*/ 	.word	index@(_ZN7cutlass13device_kernelIN5flash19enable_sm80_to_sm89INS1_16FlashAttnBwdSm80INS1_25CollectiveMainloopBwdSm80ILi1ELi1EN4cute5tupleIJNS5_1CILi64EEES8_NS7_ILi256EEEEEENS_6half_tEfNS_4arch4Sm80ELb0ELb1ELb0ELb0ELb0ELb0ELb0ELb0ELi2ELi4ELi2ELi2ELb0EEENS1_24CollectiveEpilogueBwdGQAISA_fSD_Li256ELb0ELb0EEENS1_19SingleTileSchedulerILb0ELb0ELb0ELi64EEEEEEEEEvNT_6ParamsE)
        /*03c8*/ 	.word	0x00000000


	//----- nvinfo : EIATTR_MIN_STACK_SIZE
	.align		4
.L_172:
        /*03cc*/ 	.byte	0x04, 0x12
        /*03ce*/ 	.short	(.L_174 - .L_173)
	.align		4
.L_173:
        /*03d0*/ 	.word	index@(_ZN7cutlass13device_kernelIN5flash19enable_sm80_to_sm89INS1_16FlashAttnBwdSm80INS1_25CollectiveMainloopBwdSm80ILi1ELi1EN4cute5tupleIJNS5_1CILi64EEES8_NS7_ILi256EEEEEENS_6half_tEfNS_4arch4Sm80ELb0ELb1ELb0ELb1ELb0ELb0ELb0ELb0ELi2ELi4ELi2ELi2ELb0EEENS1_21CollectiveEpilogueBwdISA_SB_SD_Li256ELb1ELb0ELi4EEENS1_19SingleTileSchedulerILb1ELb0ELb0ELi64EEEEEEEEEvNT_6ParamsE)
        /*03d4*/ 	.word	0x00000000


	//----- nvinfo : EIATTR_MIN_STACK_SIZE
	.align		4
.L_174:
        /*03d8*/ 	.byte	0x04, 0x12
        /*03da*/ 	.short	(.L_176 - .L_175)
	.align		4
.L_175:
        /*03dc*/ 	.word	index@(_ZN7cutlass13device_kernelIN5flash19enable_sm80_to_sm89INS1_16FlashAttnBwdSm80INS1_25CollectiveMainloopBwdSm80ILi1ELi1EN4cute5tupleIJNS5_1CILi64EEES8_NS7_ILi256EEEEEENS_6half_tEfNS_4arch4Sm80ELb0ELb1ELb0ELb1ELb0ELb0ELb0ELb0ELi2ELi4ELi2ELi2ELb0EEENS1_24CollectiveEpilogueBwdGQAISA_fSD_Li256ELb1ELb0EEENS1_19SingleTileSchedulerILb1ELb0ELb0ELi64EEEEEEEEEvNT_6ParamsE)
        /*03e0*/ 	.word	0x00000000


	//----- nvinfo : EIATTR_MIN_STACK_SIZE
	.align		4
.L_176:
        /*03e4*/ 	.byte	0x04, 0x12
        /*03e6*/ 	.short	(.L_178 - .L_177)
	.align		4
.L_177:
        /*03e8*/ 	.word	index@(_ZN7cutlass13device_kernelIN5flash19enable_sm80_to_sm89INS1_16FlashAttnBwdSm80INS1_25CollectiveMainloopBwdSm80ILi1ELi1EN4cute5tupleIJNS5_1CILi64EEES8_NS7_ILi256EEEEEENS_6half_tEfNS_4arch4Sm80ELb1ELb0ELb0ELb0ELb0ELb0ELb0ELb0ELi2ELi4ELi2ELi2ELb0EEENS1_21CollectiveEpilogueBwdISA_SB_SD_Li256ELb0ELb0ELi4EEENS1_25SingleTileBwdLPTSchedulerILb0ELi64ELb0EEEEEEEEEvNT_6ParamsE)
        /*03ec*/ 	.word	0x00000000


	//----- nvinfo : EIATTR_MIN_STACK_SIZE
	.align		4
.L_178:
        /*03f0*/ 	.byte	0x04, 0x12
        /*03f2*/ 	.short	(.L_180 - .L_179)
	.align		4
.L_179:
        /*03f4*/ 	.word	index@(_ZN7cutlass13device_kernelIN5flash19enable_sm80_to_sm89INS1_16FlashAttnBwdSm80INS1_25CollectiveMainloopBwdSm80ILi1ELi1EN4cute5tupleIJNS5_1CILi64EEES8_NS7_ILi256EEEEEENS_6half_tEfNS_4arch4Sm80ELb1ELb0ELb0ELb0ELb0ELb0ELb0ELb0ELi2ELi4ELi2ELi2ELb0EEENS1_24CollectiveEpilogueBwdGQAISA_fSD_Li256ELb0ELb0EEENS1_25SingleTileBwdLPTSchedulerILb0ELi64ELb0EEEEEEEEEvNT_6ParamsE)
        /*03f8*/ 	.word	0x00000000


	//----- nvinfo : EIATTR_MIN_STACK_SIZE
	.align		4
.L_180:
        /*03fc*/ 	.byte	0x04, 0x12
        /*03fe*/ 	.short	(.L_182 - .L_181)
	.align		4
.L_181:
        /*0400*/ 	.word	index@(_ZN7cutlass13device_kernelIN5flash22FlashAttnBwdPreprocessIN4cute5tupleIJNS3_1CILi64EEENS5_ILi256EEEEEENS_6half_tEfNS_4arch4Sm80ELb1ELb0EEEEEvNT_6ParamsE)
        /*0404*/ 	.word	0x00000000


	//----- nvinfo : EIATTR_MIN_STACK_SIZE
	.align		4
.L_182:
        /*0408*/ 	.byte	0x04, 0x12
        /*040a*/ 	.short	(.L_184 - .L_183)
	.align		4
.L_183:
        /*040c*/ 	.word	index@(_ZN7cutlass13device_kernelIN5flash19enable_sm80_to_sm89INS1_16FlashAttnBwdSm80INS1_25CollectiveMainloopBwdSm80ILi1ELi1EN4cute5tupleIJNS5_1CILi64EEES8_NS7_ILi256EEEEEENS_6half_tEfNS_4arch4Sm80ELb1ELb0ELb0ELb1ELb0ELb0ELb0ELb0ELi2ELi4ELi2ELi2ELb0EEENS1_21CollectiveEpilogueBwdISA_SB_SD_Li256ELb1ELb0ELi4EEENS1_25SingleTileBwdLPTSchedulerILb1ELi64ELb0EEEEEEEEEvNT_6ParamsE)
        /*0410*/ 	.word	0x00000000


	//----- nvinfo : EIATTR_MIN_STACK_SIZE
	.align		4
.L_184:
        /*0414*/ 	.byte	0x04, 0x12
        /*0416*/ 	.short	(.L_186 - .L_185)
	.align		4
.L_185:
        /*0418*/ 	.word	index@(_ZN7cutlass13device_kernelIN5flash32FlashAttnBwdPostprocessConvertdQIN4cute5tupleIJNS3_1CILi64EEENS5_ILi256EEEEEENS_6half_tEfNS_4arch4Sm80ELi256ENS3_8TiledMMAINS3_8MMA_AtomIJNS3_28SM80_16x8x16_F32F16F16F32_TNEEEENS3_6LayoutINS4_IJNS5_ILi2EEENS5_ILi4EEENS5_ILi1EEEEEENS4_IJSJ_SH_NS5_ILi0EEEEEEEENS4_IJNS5_ILi32EEES6_NS5_ILi16EEEEEEEELb0EEEEEvNT_6ParamsE)
        /*041c*/ 	.word	0x00000000


	//----- nvinfo : EIATTR_MIN_STACK_SIZE
	.align		4
.L_186:
        /*0420*/ 	.byte	0x04, 0x12
        /*0422*/ 	.short	(.L_188 - .L_187)
	.align		4
.L_187:
        /*0424*/ 	.word	index@(_ZN7cutlass13device_kernelIN5flash19enable_sm80_to_sm89INS1_16FlashAttnBwdSm80INS1_25CollectiveMainloopBwdSm80ILi1ELi1EN4cute5tupleIJNS5_1CILi64EEES8_NS7_ILi256EEEEEENS_6half_tEfNS_4arch4Sm80ELb1ELb0ELb0ELb1ELb0ELb0ELb0ELb0ELi2ELi4ELi2ELi2ELb0EEENS1_24CollectiveEpilogueBwdGQAISA_fSD_Li256ELb1ELb0EEENS1_25SingleTileBwdLPTSchedulerILb1ELi64ELb0EEEEEEEEEvNT_6ParamsE)
        /*0428*/ 	.word	0x00000000


	//----- nvinfo : EIATTR_MIN_STACK_SIZE
	.align		4
.L_188:
        /*042c*/ 	.byte	0x04, 0x12
        /*042e*/ 	.short	(.L_190 - .L_189)
	.align		4
.L_189:
        /*0430*/ 	.word	index@(_ZN7cutlass13device_kernelIN5flash22FlashAttnBwdPreprocessIN4cute5tupleIJNS3_1CILi64EEENS5_ILi256EEEEEENS_6half_tEfNS_4arch4Sm80ELb1ELb1EEEEEvNT_6ParamsE)
        /*0434*/ 	.word	0x00000000
.L_190:


//--------------------- .nv.compat                --------------------------
	.section	.nv.compat,"",@"SHT_CUDA_COMPAT_INFO"
	.align	4
        /*0000*/ 	.byte	0x02, 0x09, 0x01, 0x00, 0x02, 0x02, 0x01, 0x00, 0x02, 0x05, 0x05, 0x00, 0x03, 0x07, 0x01, 0x01
        /*0010*/ 	.byte	0x02, 0x03, 0x00, 0x00, 0x02, 0x06, 0x01, 0x00, 0x04, 0x0b, 0x08, 0x00, 0x00, 0x00, 0x00, 0x00
        /*0020*/ 	.byte	0x00, 0x00, 0x00, 0x00


//--------------------- .nv.info._ZN7cutlass13device_kernelIN5flash19enable_sm80_to_sm89INS1_16FlashAttnBwdSm80INS1_25CollectiveMainloopBwdSm80ILi1ELi1EN4cute5tupleIJNS5_1CILi32EEENS7_ILi64EEENS7_ILi256EEEEEENS_6half_tEfNS_4arch4Sm80ELb0ELb0ELb0ELb0ELb0ELb0ELb0ELb0ELi2ELi2ELi2ELi1ELb1EEENS1_21CollectiveEpilogueBwdISB_SC_SE_Li256ELb0ELb0ELi4EEENS1_19SingleTileSchedulerILb0ELb0ELb0ELi64EEEEEEEEEvNT_6ParamsE --------------------------
	.section	.nv.info._ZN7cutlass13device_kernelIN5flash19enable_sm80_to_sm89INS1_16FlashAttnBwdSm80INS1_25CollectiveMainloopBwdSm80ILi1ELi1EN4cute5tupleIJNS5_1CILi32EEENS7_ILi64EEENS7_ILi256EEEEEENS_6half_tEfNS_4arch4Sm80ELb0ELb0ELb0ELb0ELb0ELb0ELb0ELb0ELi2ELi2ELi2ELi1ELb1EEENS1_21CollectiveEpilogueBwdISB_SC_SE_Li256ELb0ELb0ELi4EEENS1_19SingleTileSchedulerILb0ELb0ELb0ELi64EEEEEEEEEvNT_6ParamsE,"",@"SHT_CUDA_INFO"
	.sectionflags	@""
	.align	4


	//----- nvinfo : EIATTR_CUDA_API_VERSION
	.align		4
        /*0000*/ 	.byte	0x04, 0x37
        /*0002*/ 	.short	(.L_192 - .L_191)
.L_191:
        /*0004*/ 	.word	0x00000082


	//----- nvinfo : EIATTR_KPARAM_INFO
	.align		4
.L_192:
        /*0008*/ 	.byte	0x04, 0x17
        /*000a*/ 	.short	(.L_194 - .L_193)
.L_193:
        /*000c*/ 	.word	0x00000000
        /*0010*/ 	.short	0x0000
        /*0012*/ 	.short	0x0000
        /*0014*/ 	.byte	0x00, 0xf0, 0xc1, 0x09


	//----- nvinfo : EIATTR_SPARSE_MMA_MASK
	.align		4
.L_194:
        /*0018*/ 	.byte	0x03, 0x50
        /*001a*/ 	.short	0x0000


	//----- nvinfo : EIATTR_MAXREG_COUNT
	.align		4
        /*001c*/ 	.byte	0x03, 0x1b
        /*001e*/ 	.short	0x00ff


	//----- nvinfo : EIATTR_MERCURY_ISA_VERSION
	.align		4
        /*0020*/ 	.byte	0x03, 0x5f
        /*0022*/ 	.short	0x0101


	//----- nvinfo : EIATTR_VRC_CTA_INIT_COUNT
	.align		4
        /*0024*/ 	.byte	0x02, 0x4a
	.zero		1
	.zero		1


	//----- nvinfo : EIATTR_EXIT_INSTR_OFFSETS
	.align		4
        /*0028*/ 	.byte	0x04, 0x1c
        /*002a*/ 	.short	(.L_196 - .L_195)


	//   ....[0]....
.L_195:
        /*002c*/ 	.word	0x00000010


	//----- nvinfo : EIATTR_MAX_THREADS
	.align		4
.L_196:
        /*0030*/ 	.byte	0x04, 0x05
        /*0032*/ 	.short	(.L_198 - .L_197)
.L_197:
        /*0034*/ 	.word	0x00000100
        /*0038*/ 	.word	0x00000001
        /*003c*/ 	.word	0x00000001


	//----- nvinfo : EIATTR_CBANK_PARAM_SIZE
	.align		4
.L_198:
        /*0040*/ 	.byte	0x03, 0x19
        /*0042*/ 	.short	0x0270


	//----- nvinfo : EIATTR_PARAM_CBANK
	.align		4
        /*0044*/ 	.byte	0x04, 0x0a
        /*0046*/ 	.short	(.L_200 - .L_199)
	.align		4
.L_199:
        /*0048*/ 	.word	index@(.nv.constant0._ZN7cutlass13device_kernelIN5flash19enable_sm80_to_sm89INS1_16FlashAttnBwdSm80INS1_25CollectiveMainloopBwdSm80ILi1ELi1EN4cute5tupleIJNS5_1CILi32EEENS7_ILi64EEENS7_ILi256EEEEEENS_6half_tEfNS_4arch4Sm80ELb0ELb0ELb0ELb0ELb0ELb0ELb0ELb0ELi2ELi2ELi2ELi1ELb1EEENS1_21CollectiveEpilogueBwdISB_SC_SE_Li256ELb0ELb0ELi4EEENS1_19SingleTileSchedulerILb0ELb0ELb0ELi64EEEEEEEEEvNT_6ParamsE)
        /*004c*/ 	.short	0x0380
        /*004e*/ 	.short	0x0270


	//----- nvinfo : EIATTR_SW_WAR
	.align		4
.L_200:
        /*0050*/ 	.byte	0x04, 0x36
        /*0052*/ 	.short	(.L_202 - .L_201)
.L_201:
        /*0054*/ 	.word	0x00000008
.L_202:


//--------------------- .nv.info._ZN7cutlass13device_kernelIN5flash19enable_sm80_to_sm89INS1_16FlashAttnBwdSm80INS1_25CollectiveMainloopBwdSm80ILi1ELi1EN4cute5tupleIJNS5_1CILi32EEENS7_ILi64EEENS7_ILi256EEEEEENS_6half_tEfNS_4arch4Sm80ELb0ELb0ELb0ELb0ELb0ELb0ELb0ELb0ELi2ELi2ELi2ELi1ELb1EEENS1_24CollectiveEpilogueBwdGQAISB_fSE_Li256ELb0ELb0EEENS1_19SingleTileSchedulerILb0ELb0ELb0ELi64EEEEEEEEEvNT_6ParamsE --------------------------
	.section	.nv.info._ZN7cutlass13device_kernelIN5flash19enable_sm80_to_sm89INS1_16FlashAttnBwdSm80INS1_25CollectiveMainloopBwdSm80ILi1ELi1EN4cute5tupleIJNS5_1CILi32EEENS7_ILi64EEENS7_ILi256EEEEEENS_6half_tEfNS_4arch4Sm80ELb0ELb0ELb0ELb0ELb0ELb0ELb0ELb0ELi2ELi2ELi2ELi1ELb1EEENS1_24CollectiveEpilogueBwdGQAISB_fSE_Li256ELb0ELb0EEENS1_19SingleTileSchedulerILb0ELb0ELb0ELi64EEEEEEEEEvNT_6ParamsE,"",@"SHT_CUDA_INFO"
	.sectionflags	@""
	.align	4


	//----- nvinfo : EIATTR_CUDA_API_VERSION
	.align		4
        /*0000*/ 	.byte	0x04, 0x37
        /*0002*/ 	.short	(.L_204 - .L_203)
.L_203:
        /*0004*/ 	.word	0x00000082


	//----- nvinfo : EIATTR_KPARAM_INFO
	.align		4
.L_204:
        /*0008*/ 	.byte	0x04, 0x17
        /*000a*/ 	.short	(.L_206 - .L_205)
.L_205:
        /*000c*/ 	.word	0x00000000
        /*0010*/ 	.short	0x0000
        /*0012*/ 	.short	0x0000
        /*0014*/ 	.byte	0x00, 0xf0, 0xe1, 0x09


	//----- nvinfo : EIATTR_SPARSE_MMA_MASK
	.align		4
.L_206:
        /*0018*/ 	.byte	0x03, 0x50
        /*001a*/ 	.short	0x0000


	//----- nvinfo : EIATTR_MAXREG_COUNT
	.align		4
        /*001c*/ 	.byte	0x03, 0x1b
        /*001e*/ 	.short	0x00ff


	//----- nvinfo : EIATTR_MERCURY_ISA_VERSION
	.align		4
        /*0020*/ 	.byte	0x03, 0x5f
        /*0022*/ 	.short	0x0101


	//----- nvinfo : EIATTR_VRC_CTA_INIT_COUNT
	.align		4
        /*0024*/ 	.byte	0x02, 0x4a
	.zero		1
	.zero		1


	//----- nvinfo : EIATTR_EXIT_INSTR_OFFSETS
	.align		4
        /*0028*/ 	.byte	0x04, 0x1c
        /*002a*/ 	.short	(.L_208 - .L_207)


	//   ....[0]....
.L_207:
        /*002c*/ 	.word	0x00000010


	//----- nvinfo : EIATTR_MAX_THREADS
	.align		4
.L_208:
        /*0030*/ 	.byte	0x04, 0x05
        /*0032*/ 	.short	(.L_210 - .L_209)
.L_209:
        /*0034*/ 	.word	0x00000100
        /*0038*/ 	.word	0x00000001
        /*003c*/ 	.word	0x00000001


	//----- nvinfo : EIATTR_CBANK_PARAM_SIZE
	.align		4
.L_210:
        /*0040*/ 	.byte	0x03, 0x19
        /*0042*/ 	.short	0x0278


	//----- nvinfo : EIATTR_PARAM_CBANK
	.align		4
        /*0044*/ 	.byte	0x04, 0x0a
        /*0046*/ 	.short	(.L_212 - .L_211)
	.align		4
.L_211:
        /*0048*/ 	.word	index@(.nv.constant0._ZN7cutlass13device_kernelIN5flash19enable_sm80_to_sm89INS1_16FlashAttnBwdSm80INS1_25CollectiveMainloopBwdSm80ILi1ELi1EN4cute5tupleIJNS5_1CILi32EEENS7_ILi64EEENS7_ILi256EEEEEENS_6half_tEfNS_4arch4Sm80ELb0ELb0ELb0ELb0ELb0ELb0ELb0ELb0ELi2ELi2ELi2ELi1ELb1EEENS1_24CollectiveEpilogueBwdGQAISB_fSE_Li256ELb0ELb0EEENS1_19SingleTileSchedulerILb0ELb0ELb0ELi64EEEEEEEEEvNT_6ParamsE)
        /*004c*/ 	.short	0x0380
        /*004e*/ 	.short	0x0278


	//----- nvinfo : EIATTR_SW_WAR
	.align		4
.L_212:
        /*0050*/ 	.byte	0x04, 0x36
        /*0052*/ 	.short	(.L_214 - .L_213)
.L_213:
        /*0054*/ 	.word	0x00000008
.L_214:


//--------------------- .nv.info._ZN7cutlass13device_kernelIN5flash19enable_sm80_to_sm89INS1_16FlashAttnBwdSm80INS1_25CollectiveMainloopBwdSm80ILi1ELi1EN4cute5tupleIJNS5_1CILi32EEENS7_ILi64EEENS7_ILi256EEEEEENS_6half_tEfNS_4arch4Sm80ELb0ELb0ELb0ELb1ELb0ELb0ELb0ELb0ELi2ELi2ELi2ELi1ELb1EEENS1_21CollectiveEpilogueBwdISB_SC_SE_Li256ELb1ELb0ELi4EEENS1_19SingleTileSchedulerILb1ELb0ELb0ELi64EEEEEEEEEvNT_6ParamsE --------------------------
	.section	.nv.info._ZN7cutlass13device_kernelIN5flash19enable_sm80_to_sm89INS1_16FlashAttnBwdSm80INS1_25CollectiveMainloopBwdSm80ILi1ELi1EN4cute5tupleIJNS5_1CILi32EEENS7_ILi64EEENS7_ILi256EEEEEENS_6half_tEfNS_4arch4Sm80ELb0ELb0ELb0ELb1ELb0ELb0ELb0ELb0ELi2ELi2ELi2ELi1ELb1EEENS1_21CollectiveEpilogueBwdISB_SC_SE_Li256ELb1ELb0ELi4EEENS1_19SingleTileSchedulerILb1ELb0ELb0ELi64EEEEEEEEEvNT_6ParamsE,"",@"SHT_CUDA_INFO"
	.sectionflags	@""
	.align	4


	//----- nvinfo : EIATTR_CUDA_API_VERSION
	.align		4
        /*0000*/ 	.byte	0x04, 0x37
        /*0002*/ 	.short	(.L_216 - .L_215)
.L_215:
        /*0004*/ 	.word	0x00000082


	//----- nvinfo : EIATTR_KPARAM_INFO
	.align		4
.L_216:
        /*0008*/ 	.byte	0x04, 0x17
        /*000a*/ 	.short	(.L_218 - .L_217)
.L_217:
        /*000c*/ 	.word	0x00000000
        /*0010*/ 	.short	0x0000
        /*0012*/ 	.short	0x0000
        /*0014*/ 	.byte	0x00, 0xf0, 0xc1, 0x09


	//----- nvinfo : EIATTR_SPARSE_MMA_MASK
	.align		4
.L_218:
        /*0018*/ 	.byte	0x03, 0x50
        /*001a*/ 	.short	0x0000


	//----- nvinfo : EIATTR_MAXREG_COUNT
	.align		4
        /*001c*/ 	.byte	0x03, 0x1b
        /*001e*/ 	.short	0x00ff


	//----- nvinfo : EIATTR_MERCURY_ISA_VERSION
	.align		4
        /*0020*/ 	.byte	0x03, 0x5f
        /*0022*/ 	.short	0x0101


	//----- nvinfo : EIATTR_VRC_CTA_INIT_COUNT
	.align		4
        /*0024*/ 	.byte	0x02, 0x4a
	.zero		1
	.zero		1


	//----- nvinfo : EIATTR_EXIT_INSTR_OFFSETS
	.align		4
        /*0028*/ 	.byte	0x04, 0x1c
        /*002a*/ 	.short	(.L_220 - .L_219)


	//   ....[0]....
.L_219:
        /*002c*/ 	.word	0x00000010


	//----- nvinfo : EIATTR_MAX_THREADS
	.align		4
.L_220:
        /*0030*/ 	.byte	0x04, 0x05
        /*0032*/ 	.short	(.L_222 - .L_221)
.L_221:
        /*0034*/ 	.word	0x00000100
        /*0038*/ 	.word	0x00000001
        /*003c*/ 	.word	0x00000001


	//----- nvinfo : EIATTR_CBANK_PARAM_SIZE
	.align		4
.L_222:
        /*0040*/ 	.byte	0x03, 0x19
        /*0042*/ 	.short	0x0270


	//----- nvinfo : EIATTR_PARAM_CBANK
	.align		4
        /*0044*/ 	.byte	0x04, 0x0a
        /*0046*/ 	.short	(.L_224 - .L_223)
	.align		4
.L_223:
        /*0048*/ 	.word	index@(.nv.constant0._ZN7cutlass13device_kernelIN5flash19enable_sm80_to_sm89INS1_16FlashAttnBwdSm80INS1_25CollectiveMainloopBwdSm80ILi1ELi1EN4cute5tupleIJNS5_1CILi32EEENS7_ILi64EEENS7_ILi256EEEEEENS_6half_tEfNS_4arch4Sm80ELb0ELb0ELb0ELb1ELb0ELb0ELb0ELb0ELi2ELi2ELi2ELi1ELb1EEENS1_21CollectiveEpilogueBwdISB_SC_SE_Li256ELb1ELb0ELi4EEENS1_19SingleTileSchedulerILb1ELb0ELb0ELi64EEEEEEEEEvNT_6ParamsE)
        /*004c*/ 	.short	0x0380
        /*004e*/ 	.short	0x0270


	//----- nvinfo : EIATTR_SW_WAR
	.align		4
.L_224:
        /*0050*/ 	.byte	0x04, 0x36
        /*0052*/ 	.short	(.L_226 - .L_225)
.L_225:
        /*0054*/ 	.word	0x00000008
.L_226:


//--------------------- .nv.info._ZN7cutlass13device_kernelIN5flash19enable_sm80_to_sm89INS1_16FlashAttnBwdSm80INS1_25CollectiveMainloopBwdSm80ILi1ELi1EN4cute5tupleIJNS5_1CILi32EEENS7_ILi64EEENS7_ILi256EEEEEENS_6half_tEfNS_4arch4Sm80ELb0ELb0ELb0ELb1ELb0ELb0ELb0ELb0ELi2ELi2ELi2ELi1ELb1EEENS1_24CollectiveEpilogueBwdGQAISB_fSE_Li256ELb1ELb0EEENS1_19SingleTileSchedulerILb1ELb0ELb0ELi64EEEEEEEEEvNT_6ParamsE --------------------------
	.section	.nv.info._ZN7cutlass13device_kernelIN5flash19enable_sm80_to_sm89INS1_16FlashAttnBwdSm80INS1_25CollectiveMainloopBwdSm80ILi1ELi1EN4cute5tupleIJNS5_1CILi32EEENS7_ILi64EEENS7_ILi256EEEEEENS_6half_tEfNS_4arch4Sm80ELb0ELb0ELb0ELb1ELb0ELb0ELb0ELb0ELi2ELi2ELi2ELi1ELb1EEENS1_24CollectiveEpilogueBwdGQAISB_fSE_Li256ELb1ELb0EEENS1_19SingleTileSchedulerILb1ELb0ELb0ELi64EEEEEEEEEvNT_6ParamsE,"",@"SHT_CUDA_INFO"
	.sectionflags	@""
	.align	4


	//----- nvinfo : EIATTR_CUDA_API_VERSION
	.align		4
        /*0000*/ 	.byte	0x04, 0x37
        /*0002*/ 	.short	(.L_228 - .L_227)
.L_227:
        /*0004*/ 	.word	0x00000082


	//----- nvinfo : EIATTR_KPARAM_INFO
	.align		4
.L_228:
        /*0008*/ 	.byte	0x04, 0x17
        /*000a*/ 	.short	(.L_230 - .L_229)
.L_229:
        /*000c*/ 	.word	0x00000000
        /*0010*/ 	.short	0x0000
        /*0012*/ 	.short	0x0000
        /*0014*/ 	.byte	0x00, 0xf0, 0xe1, 0x09


	//----- nvinfo : EIATTR_SPARSE_MMA_MASK
	.align		4
.L_230:
        /*0018*/ 	.byte	0x03, 0x50
        /*001a*/ 	.short	0x0000


	//----- nvinfo : EIATTR_MAXREG_COUNT
	.align		4
        /*001c*/ 	.byte	0x03, 0x1b
        /*001e*/ 	.short	0x00ff


	//----- nvinfo : EIATTR_MERCURY_ISA_VERSION
	.align		4
        /*0020*/ 	.byte	0x03, 0x5f
        /*0022*/ 	.short	0x0101


	//----- nvinfo : EIATTR_VRC_CTA_INIT_COUNT
	.align		4
        /*0024*/ 	.byte	0x02, 0x4a
	.zero		1
	.zero		1


	//----- nvinfo : EIATTR_EXIT_INSTR_OFFSETS
	.align		4
        /*0028*/ 	.byte	0x04, 0x1c
        /*002a*/ 	.short	(.L_232 - .L_231)


	//   ....[0]....
.L_231:
        /*002c*/ 	.word	0x00000010


	//----- nvinfo : EIATTR_MAX_THREADS
	.align		4
.L_232:
        /*0030*/ 	.byte	0x04, 0x05
        /*0032*/ 	.short	(.L_234 - .L_233)
.L_233:
        /*0034*/ 	.word	0x00000100
        /*0038*/ 	.word	0x00000001
        /*003c*/ 	.word	0x00000001


	//----- nvinfo : EIATTR_CBANK_PARAM_SIZE
	.align		4
.L_234:
        /*0040*/ 	.byte	0x03, 0x19
        /*0042*/ 	.short	0x0278


	//----- nvinfo : EIATTR_PARAM_CBANK
	.align		4
        /*0044*/ 	.byte	0x04, 0x0a
        /*0046*/ 	.short	(.L_236 - .L_235)
	.align		4
.L_235:
        /*0048*/ 	.word	index@(.nv.constant0._ZN7cutlass13device_kernelIN5flash19enable_sm80_to_sm89INS1_16FlashAttnBwdSm80INS1_25CollectiveMainloopBwdSm80ILi1ELi1EN4cute5tupleIJNS5_1CILi32EEENS7_ILi64EEENS7_ILi256EEEEEENS_6half_tEfNS_4arch4Sm80ELb0ELb0ELb0ELb1ELb0ELb0ELb0ELb0ELi2ELi2ELi2ELi1ELb1EEENS1_24CollectiveEpilogueBwdGQAISB_fSE_Li256ELb1ELb0EEENS1_19SingleTileSchedulerILb1ELb0ELb0ELi64EEEEEEEEEvNT_6ParamsE)
        /*004c*/ 	.short	0x0380
        /*004e*/ 	.short	0x0278


	//----- nvinfo : EIATTR_SW_WAR
	.align		4
.L_236:
        /*0050*/ 	.byte	0x04, 0x36
        /*0052*/ 	.short	(.L_238 - .L_237)
.L_237:
        /*0054*/ 	.word	0x00000008
.L_238:


//--------------------- .nv.info._ZN7cutlass13device_kernelIN5flash19enable_sm80_to_sm89INS1_16FlashAttnBwdSm80INS1_25CollectiveMainloopBwdSm80ILi1ELi1EN4cute5tupleIJNS5_1CILi32EEENS7_ILi64EEENS7_ILi256EEEEEENS_6half_tEfNS_4arch4Sm80ELb0ELb1ELb0ELb0ELb0ELb0ELb0ELb0ELi2ELi2ELi2ELi1ELb1EEENS1_21CollectiveEpilogueBwdISB_SC_SE_Li256ELb0ELb0ELi4EEENS1_19SingleTileSchedulerILb0ELb0ELb0ELi64EEEEEEEEEvNT_6ParamsE --------------------------
	.section	.nv.info._ZN7cutlass13device_kernelIN5flash19enable_sm80_to_sm89INS1_16FlashAttnBwdSm80INS1_25CollectiveMainloopBwdSm80ILi1ELi1EN4cute5tupleIJNS5_1CILi32EEENS7_ILi64EEENS7_ILi256EEEEEENS_6half_tEfNS_4arch4Sm80ELb0ELb1ELb0ELb0ELb0ELb0ELb0ELb0ELi2ELi2ELi2ELi1ELb1EEENS1_21CollectiveEpilogueBwdISB_SC_SE_Li256ELb0ELb0ELi4EEENS1_19SingleTileSchedulerILb0ELb0ELb0ELi64EEEEEEEEEvNT_6ParamsE,"",@"SHT_CUDA_INFO"
	.sectionflags	@""
	.align	4


	//----- nvinfo : EIATTR_CUDA_API_VERSION
	.align		4
        /*0000*/ 	.byte	0x04, 0x37
        /*0002*/ 	.short	(.L_240 - .L_239)
.L_239:
        /*0004*/ 	.word	0x00000082


	//----- nvinfo : EIATTR_KPARAM_INFO
	.align		4
.L_240:
        /*0008*/ 	.byte	0x04, 0x17
        /*000a*/ 	.short	(.L_242 - .L_241)
.L_241:
        /*000c*/ 	.word	0x00000000
        /*0010*/ 	.short	0x0000
        /*0012*/ 	.short	0x0000
        /*0014*/ 	.byte	0x00, 0xf0, 0xc1, 0x09


	//----- nvinfo : EIATTR_SPARSE_MMA_MASK
	.align		4
.L_242:
        /*0018*/ 	.byte	0x03, 0x50
        /*001a*/ 	.short	0x0000


	//----- nvinfo : EIATTR_MAXREG_COUNT
	.align		4
        /*001c*/ 	.byte	0x03, 0x1b
        /*001e*/ 	.short	0x00ff


	//----- nvinfo : EIATTR_MERCURY_ISA_VERSION
	.align		4
        /*0020*/ 	.byte	0x03, 0x5f
        /*0022*/ 	.short	0x0101


	//----- nvinfo : EIATTR_VRC_CTA_INIT_COUNT
	.align		4
        /*0024*/ 	.byte	0x02, 0x4a
	.zero		1
	.zero		1


	//----- nvinfo : EIATTR_EXIT_INSTR_OFFSETS
	.align		4
        /*0028*/ 	.byte	0x04, 0x1c
        /*002a*/ 	.short	(.L_244 - .L_243)


	//   ....[0]....
.L_243:
        /*002c*/ 	.word	0x00000010


	//----- nvinfo : EIATTR_MAX_THREADS
	.align		4
.L_244:
        /*0030*/ 	.byte	0x04, 0x05
        /*0032*/ 	.short	(.L_246 - .L_245)
.L_245:
        /*0034*/ 	.word	0x00000100
        /*0038*/ 	.word	0x00000001
        /*003c*/ 	.word	0x00000001


	//----- nvinfo : EIATTR_CBANK_PARAM_SIZE
	.align		4
.L_246:
        /*0040*/ 	.byte	0x03, 0x19
        /*0042*/ 	.short	0x0270


	//----- nvinfo : EIATTR_PARAM_CBANK
	.align		4
        /*0044*/ 	.byte	0x04, 0x0a
        /*0046*/ 	.short	(.L_248 - .L_247)
	.align		4
.L_247:
        /*0048*/ 	.word	index@(.nv.constant0._ZN7cutlass13device_kernelIN5flash19enable_sm80_to_sm89INS1_16FlashAttnBwdSm80INS1_25CollectiveMainloopBwdSm80ILi1ELi1EN4cute5tupleIJNS5_1CILi32EEENS7_ILi64EEENS7_ILi256EEEEEENS_6half_tEfNS_4arch4Sm80ELb0ELb1ELb0ELb0ELb0ELb0ELb0ELb0ELi2ELi2ELi2ELi1ELb1EEENS1_21CollectiveEpilogueBwdISB_SC_SE_Li256ELb0ELb0ELi4EEENS1_19SingleTileSchedulerILb0ELb0ELb0ELi64EEEEEEEEEvNT_6ParamsE)
        /*004c*/ 	.short	0x0380
        /*004e*/ 	.short	0x0270


	//----- nvinfo : EIATTR_SW_WAR
	.align		4
.L_248:
        /*0050*/ 	.byte	0x04, 0x36
        /*0052*/ 	.short	(.L_250 - .L_249)
.L_249:
        /*0054*/ 	.word	0x00000008
.L_250:


//--------------------- .nv.info._ZN7cutlass13device_kernelIN5flash19enable_sm80_to_sm89INS1_16FlashAttnBwdSm80INS1_25CollectiveMainloopBwdSm80ILi1ELi1EN4cute5tupleIJNS5_1CILi32EEENS7_ILi64EEENS7_ILi256EEEEEENS_6half_tEfNS_4arch4Sm80ELb0ELb1ELb0ELb0ELb0ELb0ELb0ELb0ELi2ELi2ELi2ELi1ELb1EEENS1_24CollectiveEpilogueBwdGQAISB_fSE_Li256ELb0ELb0EEENS1_19SingleTileSchedulerILb0ELb0ELb0ELi64EEEEEEEEEvNT_6ParamsE --------------------------
	.section	.nv.info._ZN7cutlass13device_kernelIN5flash19enable_sm80_to_sm89INS1_16FlashAttnBwdSm80INS1_25CollectiveMainloopBwdSm80ILi1ELi1EN4cute5tupleIJNS5_1CILi32EEENS7_ILi64EEENS7_ILi256EEEEEENS_6half_tEfNS_4arch4Sm80ELb0ELb1ELb0ELb0ELb0ELb0ELb0ELb0ELi2ELi2ELi2ELi1ELb1EEENS1_24CollectiveEpilogueBwdGQAISB_fSE_Li256ELb0ELb0EEENS1_19SingleTileSchedulerILb0ELb0ELb0ELi64EEEEEEEEEvNT_6ParamsE,"",@"SHT_CUDA_INFO"
	.sectionflags	@""
	.align	4


	//----- nvinfo : EIATTR_CUDA_API_VERSION
	.align		4
        /*0000*/ 	.byte	0x04, 0x37
        /*0002*/ 	.short	(.L_252 - .L_251)
.L_251:
        /*0004*/ 	.word	0x00000082


	//----- nvinfo : EIATTR_KPARAM_INFO
	.align		4
.L_252:
        /*0008*/ 	.byte	0x04, 0x17
        /*000a*/ 	.short	(.L_254 - .L_253)
.L_253:
        /*000c*/ 	.word	0x00000000
        /*0010*/ 	.short	0x0000
        /*0012*/ 	.short	0x0000
        /*0014*/ 	.byte	0x00, 0xf0, 0xe1, 0x09


	//----- nvinfo : EIATTR_SPARSE_MMA_MASK
	.align		4
.L_254:
        /*0018*/ 	.byte	0x03, 0x50
        /*001a*/ 	.short	0x0000


	//----- nvinfo : EIATTR_MAXREG_COUNT
	.align		4
        /*001c*/ 	.byte	0x03, 0x1b
        /*001e*/ 	.short	0x00ff


	//----- nvinfo : EIATTR_MERCURY_ISA_VERSION
	.align		4
        /*0020*/ 	.byte	0x03, 0x5f
        /*0022*/ 	.short	0x0101


	//----- nvinfo : EIATTR_VRC_CTA_INIT_COUNT
	.align		4
        /*0024*/ 	.byte	0x02, 0x4a
	.zero		1
	.zero		1


	//----- nvinfo : EIATTR_EXIT_INSTR_OFFSETS
	.align		4
        /*0028*/ 	.byte	0x04, 0x1c
        /*002a*/ 	.short	(.L_256 - .L_255)


	//   ....[0]....
.L_255:
        /*002c*/ 	.word	0x00000010


	//----- nvinfo : EIATTR_MAX_THREADS
	.align		4
.L_256:
        /*0030*/ 	.byte	0x04, 0x05
        /*0032*/ 	.short	(.L_258 - .L_257)
.L_257:
        /*0034*/ 	.word	0x00000100
        /*0038*/ 	.word	0x00000001
        /*003c*/ 	.word	0x00000001


	//----- nvinfo : EIATTR_CBANK_PARAM_SIZE
	.align		4
.L_258:
        /*0040*/ 	.byte	0x03, 0x19
        /*0042*/ 	.short	0x0278


	//----- nvinfo : EIATTR_PARAM_CBANK
	.align		4
        /*0044*/ 	.byte	0x04, 0x0a
        /*0046*/ 	.short	(.L_260 - .L_259)
	.align		4
.L_259:
        /*0048*/ 	.word	index@(.nv.constant0._ZN7cutlass13device_kernelIN5flash19enable_sm80_to_sm89INS1_16FlashAttnBwdSm80INS1_25CollectiveMainloopBwdSm80ILi1ELi1EN4cute5tupleIJNS5_1CILi32EEENS7_ILi64EEENS7_ILi256EEEEEENS_6half_tEfNS_4arch4Sm80ELb0ELb1ELb0ELb0ELb0ELb0ELb0ELb0ELi2ELi2ELi2ELi1ELb1EEENS1_24CollectiveEpilogueBwdGQAISB_fSE_Li256ELb0ELb0EEENS1_19SingleTileSchedulerILb0ELb0ELb0ELi64EEEEEEEEEvNT_6ParamsE)
        /*004c*/ 	.short	0x0380
        /*004e*/ 	.short	0x0278


	//----- nvinfo : EIATTR_SW_WAR
	.align		4
.L_260:
        /*0050*/ 	.byte	0x04, 0x36
        /*0052*/ 	.short	(.L_262 - .L_261)
.L_261:
        /*0054*/ 	.word	0x00000008
.L_262:


//--------------------- .nv.info._ZN7cutlass13device_kernelIN5flash19enable_sm80_to_sm89INS1_16FlashAttnBwdSm80INS1_25CollectiveMainloopBwdSm80ILi1ELi1EN4cute5tupleIJNS5_1CILi32EEENS7_ILi64EEENS7_ILi256EEEEEENS_6half_tEfNS_4arch4Sm80ELb0ELb1ELb0ELb1ELb0ELb0ELb0ELb0ELi2ELi2ELi2ELi1ELb1EEENS1_21CollectiveEpilogueBwdISB_SC_SE_Li256ELb1ELb0ELi4EEENS1_19SingleTileSchedulerILb1ELb0ELb0ELi64EEEEEEEEEvNT_6ParamsE --------------------------
	.section	.nv.info._ZN7cutlass13device_kernelIN5flash19enable_sm80_to_sm89INS1_16FlashAttnBwdSm80INS1_25CollectiveMainloopBwdSm80ILi1ELi1EN4cute5tupleIJNS5_1CILi32EEENS7_ILi64EEENS7_ILi256EEEEEENS_6half_tEfNS_4arch4Sm80ELb0ELb1ELb0ELb1ELb0ELb0ELb0ELb0ELi2ELi2ELi2ELi1ELb1EEENS1_21CollectiveEpilogueBwdISB_SC_SE_Li256ELb1ELb0ELi4EEENS1_19SingleTileSchedulerILb1ELb0ELb0ELi64EEEEEEEEEvNT_6ParamsE,"",@"SHT_CUDA_INFO"
	.sectionflags	@""
	.align	4


	//----- nvinfo : EIATTR_CUDA_API_VERSION
	.align		4
        /*0000*/ 	.byte	0x04, 0x37
        /*0002*/ 	.short	(.L_264 - .L_263)
.L_263:
        /*0004*/ 	.word	0x00000082


	//----- nvinfo : EIATTR_KPARAM_INFO
	.align		4
.L_264:
        /*0008*/ 	.byte	0x04, 0x17
        /*000a*/ 	.short	(.L_266 - .L_265)
.L_265:
        /*000c*/ 	.word	0x00000000
        /*0010*/ 	.short	0x0000
        /*0012*/ 	.short	0x0000
        /*0014*/ 	.byte	0x00, 0xf0, 0xc1, 0x09


	//----- nvinfo : EIATTR_SPARSE_MMA_MASK
	.align		4
.L_266:
        /*0018*/ 	.byte	0x03, 0x50
        /*001a*/ 	.short	0x0000


	//----- nvinfo : EIATTR_MAXREG_COUNT
	.align		4
        /*001c*/ 	.byte	0x03, 0x1b
        /*001e*/ 	.short	0x00ff


	//----- nvinfo : EIATTR_MERCURY_ISA_VERSION
	.align		4
        /*0020*/ 	.byte	0x03, 0x5f
        /*0022*/ 	.short	0x0101


	//----- nvinfo : EIATTR_VRC_CTA_INIT_COUNT
	.align		4
        /*0024*/ 	.byte	0x02, 0x4a
	.zero		1
	.zero		1


	//----- nvinfo : EIATTR_EXIT_INSTR_OFFSETS
	.align		4
        /*0028*/ 	.byte	0x04, 0x1c
        /*002a*/ 	.short	(.L_268 - .L_267)


	//   ....[0]....
.L_267:
        /*002c*/ 	.word	0x00000010


	//----- nvinfo : EIATTR_MAX_THREADS
	.align		4
.L_268:
        /*0030*/ 	.byte	0x04, 0x05
        /*0032*/ 	.short	(.L_270 - .L_269)
.L_269:
        /*0034*/ 	.word	0x00000100
        /*0038*/ 	.word	0x00000001
        /*003c*/ 	.word	0x00000001


	//----- nvinfo : EIATTR_CBANK_PARAM_SIZE
	.align		4
.L_270:
        /*0040*/ 	.byte	0x03, 0x19
        /*0042*/ 	.short	0x0270


	//----- nvinfo : EIATTR_PARAM_CBANK
	.align		4
        /*0044*/ 	.byte	0x04, 0x0a
        /*0046*/ 	.short	(.L_272 - .L_271)
	.align		4
.L_271:
        /*0048*/ 	.word	index@(.nv.constant0._ZN7cutlass13device_kernelIN5flash19enable_sm80_to_sm89INS1_16FlashAttnBwdSm80INS1_25CollectiveMainloopBwdSm80ILi1ELi1EN4cute5tupleIJNS5_1CILi32EEENS7_ILi64EEENS7_ILi256EEEEEENS_6half_tEfNS_4arch4Sm80ELb0ELb1ELb0ELb1ELb0ELb0ELb0ELb0ELi2ELi2ELi2ELi1ELb1EEENS1_21CollectiveEpilogueBwdISB_SC_SE_Li256ELb1ELb0ELi4EEENS1_19SingleTileSchedulerILb1ELb0ELb0ELi64EEEEEEEEEvNT_6ParamsE)
        /*004c*/ 	.short	0x0380
        /*004e*/ 	.short	0x0270


	//----- nvinfo : EIATTR_SW_WAR
	.align		4
.L_272:
        /*0050*/ 	.byte	0x04, 0x36
        /*0052*/ 	.short	(.L_274 - .L_273)
.L_273:
        /*0054*/ 	.word	0x00000008
.L_274:


//--------------------- .nv.info._ZN7cutlass13device_kernelIN5flash19enable_sm80_to_sm89INS1_16FlashAttnBwdSm80INS1_25CollectiveMainloopBwdSm80ILi1ELi1EN4cute5tupleIJNS5_1CILi32EEENS7_ILi64EEENS7_ILi256EEEEEENS_6half_tEfNS_4arch4Sm80ELb0ELb1ELb0ELb1ELb0ELb0ELb0ELb0ELi2ELi2ELi2ELi1ELb1EEENS1_24CollectiveEpilogueBwdGQAISB_fSE_Li256ELb1ELb0EEENS1_19SingleTileSchedulerILb1ELb0ELb0ELi64EEEEEEEEEvNT_6ParamsE --------------------------
	.section	.nv.info._ZN7cutlass13device_kernelIN5flash19enable_sm80_to_sm89INS1_16FlashAttnBwdSm80INS1_25CollectiveMainloopBwdSm80ILi1ELi1EN4cute5tupleIJNS5_1CILi32EEENS7_ILi64EEENS7_ILi256EEEEEENS_6half_tEfNS_4arch4Sm80ELb0ELb1ELb0ELb1ELb0ELb0ELb0ELb0ELi2ELi2ELi2ELi1ELb1EEENS1_24CollectiveEpilogueBwdGQAISB_fSE_Li256ELb1ELb0EEENS1_19SingleTileSchedulerILb1ELb0ELb0ELi64EEEEEEEEEvNT_6ParamsE,"",@"SHT_CUDA_INFO"
	.sectionflags	@""
	.align	4


	//----- nvinfo : EIATTR_CUDA_API_VERSION
	.align		4
        /*0000*/ 	.byte	0x04, 0x37
        /*0002*/ 	.short	(.L_276 - .L_275)
.L_275:
        /*0004*/ 	.word	0x00000082


	//----- nvinfo : EIATTR_KPARAM_INFO
	.align		4
.L_276:
        /*0008*/ 	.byte	0x04, 0x17
        /*000a*/ 	.short	(.L_278 - .L_277)
.L_277:
        /*000c*/ 	.word	0x00000000
        /*0010*/ 	.short	0x0000
        /*0012*/ 	.short	0x0000
        /*0014*/ 	.byte	0x00, 0xf0, 0xe1, 0x09


	//----- nvinfo : EIATTR_SPARSE_MMA_MASK
	.align		4
.L_278:
        /*0018*/ 	.byte	0x03, 0x50
        /*001a*/ 	.short	0x0000


	//----- nvinfo : EIATTR_MAXREG_COUNT
	.align		4
        /*001c*/ 	.byte	0x03, 0x1b
        /*001e*/ 	.short	0x00ff


	//----- nvinfo : EIATTR_MERCURY_ISA_VERSION
	.align		4
        /*0020*/ 	.byte	0x03, 0x5f
        /*0022*/ 	.short	0x0101


	//----- nvinfo : EIATTR_VRC_CTA_INIT_COUNT
	.align		4
        /*0024*/ 	.byte	0x02, 0x4a
	.zero		1
	.zero		1


	//----- nvinfo : EIATTR_EXIT_INSTR_OFFSETS
	.align		4
        /*0028*/ 	.byte	0x04, 0x1c
        /*002a*/ 	.short	(.L_280 - .L_279)


	//   ....[0]....
.L_279:
        /*002c*/ 	.word	0x00000010


	//----- nvinfo : EIATTR_MAX_THREADS
	.align		4
.L_280:
        /*0030*/ 	.byte	0x04, 0x05
        /*0032*/ 	.short	(.L_282 - .L_281)
.L_281:
        /*0034*/ 	.word	0x00000100
        /*0038*/ 	.word	0x00000001
        /*003c*/ 	.word	0x00000001


	//----- nvinfo : EIATTR_CBANK_PARAM_SIZE
	.align		4
.L_282:
        /*0040*/ 	.byte	0x03, 0x19
        /*0042*/ 	.short	0x0278


	//----- nvinfo : EIATTR_PARAM_CBANK
	.align		4
        /*0044*/ 	.byte	0x04, 0x0a
        /*0046*/ 	.short	(.L_284 - .L_283)
	.align		4
.L_283:
        /*0048*/ 	.word	index@(.nv.constant0._ZN7cutlass13device_kernelIN5flash19enable_sm80_to_sm89INS1_16FlashAttnBwdSm80INS1_25CollectiveMainloopBwdSm80ILi1ELi1EN4cute5tupleIJNS5_1CILi32EEENS7_ILi64EEENS7_ILi256EEEEEENS_6half_tEfNS_4arch4Sm80ELb0ELb1ELb0ELb1ELb0ELb0ELb0ELb0ELi2ELi2ELi2ELi1ELb1EEENS1_24CollectiveEpilogueBwdGQAISB_fSE_Li256ELb1ELb0EEENS1_19SingleTileSchedulerILb1ELb0ELb0ELi64EEEEEEEEEvNT_6ParamsE)
        /*004c*/ 	.short	0x0380
        /*004e*/ 	.short	0x0278


	//----- nvinfo : EIATTR_SW_WAR
	.align		4
.L_284:
        /*0050*/ 	.byte	0x04, 0x36
        /*0052*/ 	.short	(.L_286 - .L_285)
.L_285:
        /*0054*/ 	.word	0x00000008
.L_286:


//--------------------- .nv.info._ZN7cutlass13device_kernelIN5flash19enable_sm80_to_sm89INS1_16FlashAttnBwdSm80INS1_25CollectiveMainloopBwdSm80ILi1ELi1EN4cute5tupleIJNS5_1CILi32EEENS7_ILi64EEENS7_ILi256EEEEEENS_6half_tEfNS_4arch4Sm80ELb1ELb0ELb0ELb0ELb0ELb0ELb0ELb0ELi2ELi2ELi2ELi1ELb1EEENS1_21CollectiveEpilogueBwdISB_SC_SE_Li256ELb0ELb0ELi4EEENS1_25SingleTileBwdLPTSchedulerILb0ELi64ELb0EEEEEEEEEvNT_6ParamsE --------------------------
	.section	.nv.info._ZN7cutlass13device_kernelIN5flash19enable_sm80_to_sm89INS1_16FlashAttnBwdSm80INS1_25CollectiveMainloopBwdSm80ILi1ELi1EN4cute5tupleIJNS5_1CILi32EEENS7_ILi64EEENS7_ILi256EEEEEENS_6half_tEfNS_4arch4Sm80ELb1ELb0ELb0ELb0ELb0ELb0ELb0ELb0ELi2ELi2ELi2ELi1ELb1EEENS1_21CollectiveEpilogueBwdISB_SC_SE_Li256ELb0ELb0ELi4EEENS1_25SingleTileBwdLPTSchedulerILb0ELi64ELb0EEEEEEEEEvNT_6ParamsE,"",@"SHT_CUDA_INFO"
	.sectionflags	@""
	.align	4


	//----- nvinfo : EIATTR_CUDA_API_VERSION
	.align		4
        /*0000*/ 	.byte	0x04, 0x37
        /*0002*/ 	.short	(.L_288 - .L_287)
.L_287:
        /*0004*/ 	.word	0x00000082


	//----- nvinfo : EIATTR_KPARAM_INFO
	.align		4
.L_288:
        /*0008*/ 	.byte	0x04, 0x17
        /*000a*/ 	.short	(.L_290 - .L_289)
.L_289:
        /*000c*/ 	.word	0x00000000
        /*0010*/ 	.short	0x0000
        /*0012*/ 	.short	0x0000
        /*0014*/ 	.byte	0x00, 0xf0, 0x21, 0x0a


	//----- nvinfo : EIATTR_SPARSE_MMA_MASK
	.align		4
.L_290:
        /*0018*/ 	.byte	0x03, 0x50
        /*001a*/ 	.short	0x0000


	//----- nvinfo : EIATTR_MAXREG_COUNT
	.align		4
        /*001c*/ 	.byte	0x03, 0x1b
        /*001e*/ 	.short	0x00ff


	//----- nvinfo : EIATTR_MERCURY_ISA_VERSION
	.align		4
        /*0020*/ 	.byte	0x03, 0x5f
        /*0022*/ 	.short	0x0101


	//----- nvinfo : EIATTR_VRC_CTA_INIT_COUNT
	.align		4
        /*0024*/ 	.byte	0x02, 0x4a
	.zero		1
	.zero		1


	//----- nvinfo : EIATTR_EXIT_INSTR_OFFSETS
	.align		4
        /*0028*/ 	.byte	0x04, 0x1c
        /*002a*/ 	.short	(.L_292 - .L_291)


	//   ....[0]....
.L_291:
        /*002c*/ 	.word	0x00000010


	//----- nvinfo : EIATTR_MAX_THREADS
	.align		4
.L_292:
        /*0030*/ 	.byte	0x04, 0x05
        /*0032*/ 	.short	(.L_294 - .L_293)
.L_293:
        /*0034*/ 	.word	0x00000100
        /*0038*/ 	.word	0x00000001
        /*003c*/ 	.word	0x00000001


	//----- nvinfo : EIATTR_CBANK_PARAM_SIZE
	.align		4
.L_294:
        /*0040*/ 	.byte	0x03, 0x19
        /*0042*/ 	.short	0x0288


	//----- nvinfo : EIATTR_PARAM_CBANK
	.align		4
        /*0044*/ 	.byte	0x04, 0x0a
        /*0046*/ 	.short	(.L_296 - .L_295)
	.align		4
.L_295:
        /*0048*/ 	.word	index@(.nv.constant0._ZN7cutlass13device_kernelIN5flash19enable_sm80_to_sm89INS1_16FlashAttnBwdSm80INS1_25CollectiveMainloopBwdSm80ILi1ELi1EN4cute5tupleIJNS5_1CILi32EEENS7_ILi64EEENS7_ILi256EEEEEENS_6half_tEfNS_4arch4Sm80ELb1ELb0ELb0ELb0ELb0ELb0ELb0ELb0ELi2ELi2ELi2ELi1ELb1EEENS1_21CollectiveEpilogueBwdISB_SC_SE_Li256ELb0ELb0ELi4EEENS1_25SingleTileBwdLPTSchedulerILb0ELi64ELb0EEEEEEEEEvNT_6ParamsE)
        /*004c*/ 	.short	0x0380
        /*004e*/ 	.short	0x0288


	//----- nvinfo : EIATTR_SW_WAR
	.align		4
.L_296:
        /*0050*/ 	.byte	0x04, 0x36
        /*0052*/ 	.short	(.L_298 - .L_297)
.L_297:
        /*0054*/ 	.word	0x00000008
.L_298:


//--------------------- .nv.info._ZN7cutlass13device_kernelIN5flash19enable_sm80_to_sm89INS1_16FlashAttnBwdSm80INS1_25CollectiveMainloopBwdSm80ILi1ELi1EN4cute5tupleIJNS5_1CILi32EEENS7_ILi64EEENS7_ILi256EEEEEENS_6half_tEfNS_4arch4Sm80ELb1ELb0ELb0ELb0ELb0ELb0ELb0ELb0ELi2ELi2ELi2ELi1ELb1EEENS1_24CollectiveEpilogueBwdGQAISB_fSE_Li256ELb0ELb0EEENS1_25SingleTileBwdLPTSchedulerILb0ELi64ELb0EEEEEEEEEvNT_6ParamsE --------------------------
	.section	.nv.info._ZN7cutlass13device_kernelIN5flash19enable_sm80_to_sm89INS1_16FlashAttnBwdSm80INS1_25CollectiveMainloopBwdSm80ILi1ELi1EN4cute5tupleIJNS5_1CILi32EEENS7_ILi64EEENS7_ILi256EEEEEENS_6half_tEfNS_4arch4Sm80ELb1ELb0ELb0ELb0ELb0ELb0ELb0ELb0ELi2ELi2ELi2ELi1ELb1EEENS1_24CollectiveEpilogueBwdGQAISB_fSE_Li256ELb0ELb0EEENS1_25SingleTileBwdLPTSchedulerILb0ELi64ELb0EEEEEEEEEvNT_6ParamsE,"",@"SHT_CUDA_INFO"
	.sectionflags	@""
	.align	4


	//----- nvinfo : EIATTR_CUDA_API_VERSION
	.align		4
        /*0000*/ 	.byte	0x04, 0x37
        /*0002*/ 	.short	(.L_300 - .L_299)
.L_299:
        /*0004*/ 	.word	0x00000082


	//----- nvinfo : EIATTR_KPARAM_INFO
	.align		4
.L_300:
        /*0008*/ 	.byte	0x04, 0x17
        /*000a*/ 	.short	(.L_302 - .L_301)
.L_301:
        /*000c*/ 	.word	0x00000000
        /*0010*/ 	.short	0x0000
        /*0012*/ 	.short	0x0000
        /*0014*/ 	.byte	0x00, 0xf0, 0x41, 0x0a


	//----- nvinfo : EIATTR_SPARSE_MMA_MASK
	.align		4
.L_302:
        /*0018*/ 	.byte	0x03, 0x50
        /*001a*/ 	.short	0x0000


	//----- nvinfo : EIATTR_MAXREG_COUNT
	.align		4
        /*001c*/ 	.byte	0x03, 0x1b
        /*001e*/ 	.short	0x00ff


	//----- nvinfo : EIATTR_MERCURY_ISA_VERSION
	.align		4
        /*0020*/ 	.byte	0x03, 0x5f
        /*0022*/ 	.short	0x0101


	//----- nvinfo : EIATTR_VRC_CTA_INIT_COUNT
	.align		4
        /*0024*/ 	.byte	0x02, 0x4a
	.zero		1
	.zero		1


	//----- nvinfo : EIATTR_EXIT_INSTR_OFFSETS
	.align		4
        /*0028*/ 	.byte	0x04, 0x1c
        /*002a*/ 	.short	(.L_304 - .L_303)


	//   ....[0]....
.L_303:
        /*002c*/ 	.word	0x00000010


	//----- nvinfo : EIATTR_MAX_THREADS
	.align		4
.L_304:
        /*0030*/ 	.byte	0x04, 0x05
        /*0032*/ 	.short	(.L_306 - .L_305)
.L_305:
        /*0034*/ 	.word	0x00000100
        /*0038*/ 	.word	0x00000001
        /*003c*/ 	.word	0x00000001


	//----- nvinfo : EIATTR_CBANK_PARAM_SIZE
	.align		4
.L_306:
        /*0040*/ 	.byte	0x03, 0x19
        /*0042*/ 	.short	0x0290


	//----- nvinfo : EIATTR_PARAM_CBANK
	.align		4
        /*0044*/ 	.byte	0x04, 0x0a
        /*0046*/ 	.short	(.L_308 - .L_307)
	.align		4
.L_307:
        /*0048*/ 	.word	index@(.nv.constant0._ZN7cutlass13device_kernelIN5flash19enable_sm80_to_sm89INS1_16FlashAttnBwdSm80INS1_25CollectiveMainloopBwdSm80ILi1ELi1EN4cute5tupleIJNS5_1CILi32EEENS7_ILi64EEENS7_ILi256EEEEEENS_6half_tEfNS_4arch4Sm80ELb1ELb0ELb0ELb0ELb0ELb0ELb0ELb0ELi2ELi2ELi2ELi1ELb1EEENS1_24CollectiveEpilogueBwdGQAISB_fSE_Li256ELb0ELb0EEENS1_25SingleTileBwdLPTSchedulerILb0ELi64ELb0EEEEEEEEEvNT_6ParamsE)
        /*004c*/ 	.short	0x0380
        /*004e*/ 	.short	0x0290


	//----- nvinfo : EIATTR_SW_WAR
	.align		4
.L_308:
        /*0050*/ 	.byte	0x04, 0x36
        /*0052*/ 	.short	(.L_310 - .L_309)
.L_309:
        /*0054*/ 	.word	0x00000008
.L_310:


//--------------------- .nv.info._ZN7cutlass13device_kernelIN5flash22FlashAttnBwdPreprocessIN4cute5tupleIJNS3_1CILi32EEENS5_ILi256EEEEEENS_6half_tEfNS_4arch4Sm80ELb1ELb0EEEEEvNT_6ParamsE --------------------------
	.section	.nv.info._ZN7cutlass13device_kernelIN5flash22FlashAttnBwdPreprocessIN4cute5tupleIJNS3_1CILi32EEENS5_ILi256EEEEEENS_6half_tEfNS_4arch4Sm80ELb1ELb0EEEEEvNT_6ParamsE,"",@"SHT_CUDA_INFO"
	.sectionflags	@""
	.align	4


	//----- nvinfo : EIATTR_CUDA_API_VERSION
	.align		4
        /*0000*/ 	.byte	0x04, 0x37
        /*0002*/ 	.short	(.L_312 - .L_311)
.L_311:
        /*0004*/ 	.word	0x00000082


	//----- nvinfo : EIATTR_KPARAM_INFO
	.align		4
.L_312:
        /*0008*/ 	.byte	0x04, 0x17
        /*000a*/ 	.short	(.L_314 - .L_313)
.L_313:
        /*000c*/ 	.word	0x00000000
        /*0010*/ 	.short	0x0000
        /*0012*/ 	.short	0x0000
        /*0014*/ 	.byte	0x00, 0xf0, 0xc1, 0x03


	//----- nvinfo : EIATTR_SPARSE_MMA_MASK
	.align		4
.L_314:
        /*0018*/ 	.byte	0x03, 0x50
        /*001a*/ 	.short	0x0000


	//----- nvinfo : EIATTR_MAXREG_COUNT
	.align		4
        /*001c*/ 	.byte	0x03, 0x1b
        /*001e*/ 	.short	0x0080


	//----- nvinfo : EIATTR_MERCURY_ISA_VERSION
	.align		4
        /*0020*/ 	.byte	0x03, 0x5f
        /*0022*/ 	.short	0x0101


	//----- nvinfo : EIATTR_COOP_GROUP_MASK_REGIDS
	.align		4
        /*0024*/ 	.byte	0x04, 0x29
        /*0026*/ 	.short	(.L_316 - .L_315)


	//   ....[0]....
.L_315:
        /*0028*/ 	.word	0xffffffff


	//   ....[1]....
        /*002c*/ 	.word	0xffffffff


	//   ....[2]....
        /*0030*/ 	.word	0xffffffff


	//   ....[3]....
        /*0034*/ 	.word	0xffffffff


	//   ....[4]....
        /*0038*/ 	.word	0xffffffff


	//   ....[5]....
        /*003c*/ 	.word	0xffffffff


	//   ....[6]....
        /*0040*/ 	.word	0xffffffff


	//   ....[7]....
        /*0044*/ 	.word	0xffffffff


	//----- nvinfo : EIATTR_COOP_GROUP_INSTR_OFFSETS
	.align		4
.L_316:
        /*0048*/ 	.byte	0x04, 0x28
        /*004a*/ 	.short	(.L_318 - .L_317)


	//   ....[0]....
.L_317:
        /*004c*/ 	.word	0x00000e70


	//   ....[1]....
        /*0050*/ 	.word	0x00000e80


	//   ....[2]....
        /*0054*/ 	.word	0x00000ec0


	//   ....[3]....
        /*0058*/ 	.word	0x00000ee0


	//   ....[4]....
        /*005c*/ 	.word	0x00000f30


	//   ....[5]....
        /*0060*/ 	.word	0x00000f40


	//   ....[6]....
        /*0064*/ 	.word	0x00000fa0


	//   ....[7]....
        /*0068*/ 	.word	0x00000fd0


	//----- nvinfo : EIATTR_VRC_CTA_INIT_COUNT
	.align		4
.L_318:
        /*006c*/ 	.byte	0x02, 0x4a
	.zero		1
	.zero		1


	//----- nvinfo : EIATTR_EXIT_INSTR_OFFSETS
	.align		4
        /*0070*/ 	.byte	0x04, 0x1c
        /*0072*/ 	.short	(.L_320 - .L_319)


	//   ....[0]....
.L_319:
        /*0074*/ 	.word	0x000013d0


	//   ....[1]....
        /*0078*/ 	.word	0x00001450


	//----- nvinfo : EIATTR_MAX_THREADS
	.align		4
.L_320:
        /*007c*/ 	.byte	0x04, 0x05
        /*007e*/ 	.short	(.L_322 - .L_321)
.L_321:
        /*0080*/ 	.word	0x00000100
        /*0084*/ 	.word	0x00000001
        /*0088*/ 	.word	0x00000001


	//----- nvinfo : EIATTR_CRS_STACK_SIZE
	.align		4
.L_322:
        /*008c*/ 	.byte	0x04, 0x1e
        /*008e*/ 	.short	(.L_324 - .L_323)
.L_323:
        /*0090*/ 	.word	0x00000000


	//----- nvinfo : EIATTR_CBANK_PARAM_SIZE
	.align		4
.L_324:
        /*0094*/ 	.byte	0x03, 0x19
        /*0096*/ 	.short	0x00f0


	//----- nvinfo : EIATTR_PARAM_CBANK
	.align		4
        /*0098*/ 	.byte	0x04, 0x0a
        /*009a*/ 	.short	(.L_326 - .L_325)
	.align		4
.L_325:
        /*009c*/ 	.word	index@(.nv.constant0._ZN7cutlass13device_kernelIN5flash22FlashAttnBwdPreprocessIN4cute5tupleIJNS3_1CILi32EEENS5_ILi256EEEEEENS_6half_tEfNS_4arch4Sm80ELb1ELb0EEEEEvNT_6ParamsE)
        /*00a0*/ 	.short	0x0380
        /*00a2*/ 	.short	0x00f0


	//----- nvinfo : EIATTR_SW_WAR
	.align		4
.L_326:
        /*00a4*/ 	.byte	0x04, 0x36
        /*00a6*/ 	.short	(.L_328 - .L_327)
.L_327:
        /*00a8*/ 	.word	0x00000008
.L_328:


//--------------------- .nv.info._ZN7cutlass13device_kernelIN5flash19enable_sm80_to_sm89INS1_16FlashAttnBwdSm80INS1_25CollectiveMainloopBwdSm80ILi1ELi1EN4cute5tupleIJNS5_1CILi32EEENS7_ILi64EEENS7_ILi256EEEEEENS_6half_tEfNS_4arch4Sm80ELb1ELb0ELb0ELb1ELb0ELb0ELb0ELb0ELi2ELi2ELi2ELi1ELb1EEENS1_21CollectiveEpilogueBwdISB_SC_SE_Li256ELb1ELb0ELi4EEENS1_25SingleTileBwdLPTSchedulerILb1ELi64ELb0EEEEEEEEEvNT_6ParamsE --------------------------
	.section	.nv.info._ZN7cutlass13device_kernelIN5flash19enable_sm80_to_sm89INS1_16FlashAttnBwdSm80INS1_25CollectiveMainloopBwdSm80ILi1ELi1EN4cute5tupleIJNS5_1CILi32EEENS7_ILi64EEENS7_ILi256EEEEEENS_6half_tEfNS_4arch4Sm80ELb1ELb0ELb0ELb1ELb0ELb0ELb0ELb0ELi2ELi2ELi2ELi1ELb1EEENS1_21CollectiveEpilogueBwdISB_SC_SE_Li256ELb1ELb0ELi4EEENS1_25SingleTileBwdLPTSchedulerILb1ELi64ELb0EEEEEEEEEvNT_6ParamsE,"",@"SHT_CUDA_INFO"
	.sectionflags	@""
	.align	4


	//----- nvinfo : EIATTR_CUDA_API_VERSION
	.align		4
        /*0000*/ 	.byte	0x04, 0x37
        /*0002*/ 	.short	(.L_330 - .L_329)
.L_329:
        /*0004*/ 	.word	0x00000082


	//----- nvinfo : EIATTR_KPARAM_INFO
	.align		4
.L_330:
        /*0008*/ 	.byte	0x04, 0x17
        /*000a*/ 	.short	(.L_332 - .L_331)
.L_331:
        /*000c*/ 	.word	0x00000000
        /*0010*/ 	.short	0x0000
        /*0012*/ 	.short	0x0000
        /*0014*/ 	.byte	0x00, 0xf0, 0x21, 0x0a


	//----- nvinfo : EIATTR_SPARSE_MMA_MASK
	.align		4
.L_332:
        /*0018*/ 	.byte	0x03, 0x50
        /*001a*/ 	.short	0x0000


	//----- nvinfo : EIATTR_MAXREG_COUNT
	.align		4
        /*001c*/ 	.byte	0x03, 0x1b
        /*001e*/ 	.short	0x00ff


	//----- nvinfo : EIATTR_MERCURY_ISA_VERSION
	.align		4
        /*0020*/ 	.byte	0x03, 0x5f
        /*0022*/ 	.short	0x0101


	//----- nvinfo : EIATTR_VRC_CTA_INIT_COUNT
	.align		4
        /*0024*/ 	.byte	0x02, 0x4a
	.zero		1
	.zero		1


	//----- nvinfo : EIATTR_EXIT_INSTR_OFFSETS
	.align		4
        /*0028*/ 	.byte	0x04, 0x1c
        /*002a*/ 	.short	(.L_334 - .L_333)


	//   ....[0]....
.L_333:
        /*002c*/ 	.word	0x00000010


	//----- nvinfo : EIATTR_MAX_THREADS
	.align		4
.L_334:
        /*0030*/ 	.byte	0x04, 0x05
        /*0032*/ 	.short	(.L_336 - .L_335)
.L_335:
        /*0034*/ 	.word	0x00000100
        /*0038*/ 	.word	0x00000001
        /*003c*/ 	.word	0x00000001


	//----- nvinfo : EIATTR_CBANK_PARAM_SIZE
	.align		4
.L_336:
        /*0040*/ 	.byte	0x03, 0x19
        /*0042*/ 	.short	0x0288


	//----- nvinfo : EIATTR_PARAM_CBANK
	.align		4
        /*0044*/ 	.byte	0x04, 0x0a
        /*0046*/ 	.short	(.L_338 - .L_337)
	.align		4
.L_337:
        /*0048*/ 	.word	index@(.nv.constant0._ZN7cutlass13device_kernelIN5flash19enable_sm80_to_sm89INS1_16FlashAttnBwdSm80INS1_25CollectiveMainloopBwdSm80ILi1ELi1EN4cute5tupleIJNS5_1CILi32EEENS7_ILi64EEENS7_ILi256EEEEEENS_6half_tEfNS_4arch4Sm80ELb1ELb0ELb0ELb1ELb0ELb0ELb0ELb0ELi2ELi2ELi2ELi1ELb1EEENS1_21CollectiveEpilogueBwdISB_SC_SE_Li256ELb1ELb0ELi4EEENS1_25SingleTileBwdLPTSchedulerILb1ELi64ELb0EEEEEEEEEvNT_6ParamsE)
        /*004c*/ 	.short	0x0380
        /*004e*/ 	.short	0x0288


	//----- nvinfo : EIATTR_SW_WAR
	.align		4
.L_338:
        /*0050*/ 	.byte	0x04, 0x36
        /*0052*/ 	.short	(.L_340 - .L_339)
.L_339:
        /*0054*/ 	.word	0x00000008
.L_340:


//--------------------- .nv.info._ZN7cutlass13device_kernelIN5flash32FlashAttnBwdPostprocessConvertdQIN4cute5tupleIJNS3_1CILi32EEENS5_ILi256EEEEEENS_6half_tEfNS_4arch4Sm80ELi256ENS3_8TiledMMAINS3_8MMA_AtomIJNS3_28SM80_16x8x16_F32F16F16F32_TNEEEENS3_6LayoutINS4_IJNS5_ILi1EEENS5_ILi8EEESH_EEENS4_IJNS5_ILi0EEESH_SK_EEEEENS4_IJNS5_ILi16EEENS5_ILi128EEESN_EEEEELb0EEEEEvNT_6ParamsE --------------------------
	.section	.nv.info._ZN7cutlass13device_kernelIN5flash32FlashAttnBwdPostprocessConvertdQIN4cute5tupleIJNS3_1CILi32EEENS5_ILi256EEEEEENS_6half_tEfNS_4arch4Sm80ELi256ENS3_8TiledMMAINS3_8MMA_AtomIJNS3_28SM80_16x8x16_F32F16F16F32_TNEEEENS3_6LayoutINS4_IJNS5_ILi1EEENS5_ILi8EEESH_EEENS4_IJNS5_ILi0EEESH_SK_EEEEENS4_IJNS5_ILi16EEENS5_ILi128EEESN_EEEEELb0EEEEEvNT_6ParamsE,"",@"SHT_CUDA_INFO"
	.sectionflags	@""
	.align	4


	//----- nvinfo : EIATTR_CUDA_API_VERSION
	.align		4
        /*0000*/ 	.byte	0x04, 0x37
        /*0002*/ 	.short	(.L_342 - .L_341)
.L_341:
        /*0004*/ 	.word	0x00000082


	//----- nvinfo : EIATTR_KPARAM_INFO
	.align		4
.L_342:
        /*0008*/ 	.byte	0x04, 0x17
        /*000a*/ 	.short	(.L_344 - .L_343)
.L_343:
        /*000c*/ 	.word	0x00000000
        /*0010*/ 	.short	0x0000
        /*0012*/ 	.short	0x0000
        /*0014*/ 	.byte	0x00, 0xf0, 0xc1, 0x01


	//----- nvinfo : EIATTR_SPARSE_MMA_MASK
	.align		4
.L_344:
        /*0018*/ 	.byte	0x03, 0x50
        /*001a*/ 	.short	0x0000


	//----- nvinfo : EIATTR_MAXREG_COUNT
	.align		4
        /*001c*/ 	.byte	0x03, 0x1b
        /*001e*/ 	.short	0x0080


	//----- nvinfo : EIATTR_NUM_BARRIERS
	.align		4
        /*0020*/ 	.byte	0x02, 0x4c
        /*0022*/ 	.byte	0x01
	.zero		1


	//----- nvinfo : EIATTR_MERCURY_ISA_VERSION
	.align		4
        /*0024*/ 	.byte	0x03, 0x5f
        /*0026*/ 	.short	0x0101


	//----- nvinfo : EIATTR_VRC_CTA_INIT_COUNT
	.align		4
        /*0028*/ 	.byte	0x02, 0x4a
	.zero		1
	.zero		1


	//----- nvinfo : EIATTR_EXIT_INSTR_OFFSETS
	.align		4
        /*002c*/ 	.byte	0x04, 0x1c
        /*002e*/ 	.short	(.L_346 - .L_345)


	//   ....[0]....
.L_345:
        /*0030*/ 	.word	0x00000280


	//   ....[1]....
        /*0034*/ 	.word	0x000010f0


	//   ....[2]....
        /*0038*/ 	.word	0x000011d0


	//----- nvinfo : EIATTR_MAX_THREADS
	.align		4
.L_346:
        /*003c*/ 	.byte	0x04, 0x05
        /*003e*/ 	.short	(.L_348 - .L_347)
.L_347:
        /*0040*/ 	.word	0x00000100
        /*0044*/ 	.word	0x00000001
        /*0048*/ 	.word	0x00000001


	//----- nvinfo : EIATTR_CRS_STACK_SIZE
	.align		4
.L_348:
        /*004c*/ 	.byte	0x04, 0x1e
        /*004e*/ 	.short	(.L_350 - .L_349)
.L_349:
        /*0050*/ 	.word	0x00000000


	//----- nvinfo : EIATTR_CBANK_PARAM_SIZE
	.align		4
.L_350:
        /*0054*/ 	.byte	0x03, 0x19
        /*0056*/ 	.short	0x0070


	//----- nvinfo : EIATTR_PARAM_CBANK
	.align		4
        /*0058*/ 	.byte	0x04, 0x0a
        /*005a*/ 	.short	(.L_352 - .L_351)
	.align		4
.L_351:
        /*005c*/ 	.word	index@(.nv.constant0._ZN7cutlass13device_kernelIN5flash32FlashAttnBwdPostprocessConvertdQIN4cute5tupleIJNS3_1CILi32EEENS5_ILi256EEEEEENS_6half_tEfNS_4arch4Sm80ELi256ENS3_8TiledMMAINS3_8MMA_AtomIJNS3_28SM80_16x8x16_F32F16F16F32_TNEEEENS3_6LayoutINS4_IJNS5_ILi1EEENS5_ILi8EEESH_EEENS4_IJNS5_ILi0EEESH_SK_EEEEENS4_IJNS5_ILi16EEENS5_ILi128EEESN_EEEEELb0EEEEEvNT_6ParamsE)
        /*0060*/ 	.short	0x0380
        /*0062*/ 	.short	0x0070


	//----- nvinfo : EIATTR_SW_WAR
	.align		4
.L_352:
        /*0064*/ 	.byte	0x04, 0x36
        /*0066*/ 	.short	(.L_354 - .L_353)
.L_353:
        /*0068*/ 	.word	0x00000008
.L_354:


//--------------------- .nv.info._ZN7cutlass13device_kernelIN5flash19enable_sm80_to_sm89INS1_16FlashAttnBwdSm80INS1_25CollectiveMainloopBwdSm80ILi1ELi1EN4cute5tupleIJNS5_1CILi32EEENS7_ILi64EEENS7_ILi256EEEEEENS_6half_tEfNS_4arch4Sm80ELb1ELb0ELb0ELb1ELb0ELb0ELb0ELb0ELi2ELi2ELi2ELi1ELb1EEENS1_24CollectiveEpilogueBwdGQAISB_fSE_Li256ELb1ELb0EEENS1_25SingleTileBwdLPTSchedulerILb1ELi64ELb0EEEEEEEEEvNT_6ParamsE --------------------------
	.section	.nv.info._ZN7cutlass13device_kernelIN5flash19enable_sm80_to_sm89INS1_16FlashAttnBwdSm80INS1_25CollectiveMainloopBwdSm80ILi1ELi1EN4cute5tupleIJNS5_1CILi32EEENS7_ILi64EEENS7_ILi256EEEEEENS_6half_tEfNS_4arch4Sm80ELb1ELb0ELb0ELb1ELb0ELb0ELb0ELb0ELi2ELi2ELi2ELi1ELb1EEENS1_24CollectiveEpilogueBwdGQAISB_fSE_Li256ELb1ELb0EEENS1_25SingleTileBwdLPTSchedulerILb1ELi64ELb0EEEEEEEEEvNT_6ParamsE,"",@"SHT_CUDA_INFO"
	.sectionflags	@""
	.align	4


	//----- nvinfo : EIATTR_CUDA_API_VERSION
	.align		4
        /*0000*/ 	.byte	0x04, 0x37
        /*0002*/ 	.short	(.L_356 - .L_355)
.L_355:
        /*0004*/ 	.word	0x00000082


	//----- nvinfo : EIATTR_KPARAM_INFO
	.align		4
.L_356:
        /*0008*/ 	.byte	0x04, 0x17
        /*000a*/ 	.short	(.L_358 - .L_357)
.L_357:
        /*000c*/ 	.word	0x00000000
        /*0010*/ 	.short	0x0000
        /*0012*/ 	.short	0x0000
        /*0014*/ 	.byte	0x00, 0xf0, 0x41, 0x0a


	//----- nvinfo : EIATTR_SPARSE_MMA_MASK
	.align		4
.L_358:
        /*0018*/ 	.byte	0x03, 0x50
        /*001a*/ 	.short	0x0000


	//----- nvinfo : EIATTR_MAXREG_COUNT
	.align		4
        /*001c*/ 	.byte	0x03, 0x1b
        /*001e*/ 	.short	0x00ff


	//----- nvinfo : EIATTR_MERCURY_ISA_VERSION
	.align		4
        /*0020*/ 	.byte	0x03, 0x5f
        /*0022*/ 	.short	0x0101


	//----- nvinfo : EIATTR_VRC_CTA_INIT_COUNT
	.align		4
        /*0024*/ 	.byte	0x02, 0x4a
	.zero		1
	.zero		1


	//----- nvinfo : EIATTR_EXIT_INSTR_OFFSETS
	.align		4
        /*0028*/ 	.byte	0x04, 0x1c
        /*002a*/ 	.short	(.L_360 - .L_359)


	//   ....[0]....
.L_359:
        /*002c*/ 	.word	0x00000010


	//----- nvinfo : EIATTR_MAX_THREADS
	.align		4
.L_360:
        /*0030*/ 	.byte	0x04, 0x05
        /*0032*/ 	.short	(.L_362 - .L_361)
.L_361:
        /*0034*/ 	.word	0x00000100
        /*0038*/ 	.word	0x00000001
        /*003c*/ 	.word	0x00000001


	//----- nvinfo : EIATTR_CBANK_PARAM_SIZE
	.align		4
.L_362:
        /*0040*/ 	.byte	0x03, 0x19
        /*0042*/ 	.short	0x0290


	//----- nvinfo : EIATTR_PARAM_CBANK
	.align		4
        /*0044*/ 	.byte	0x04, 0x0a
        /*0046*/ 	.short	(.L_364 - .L_363)
	.align		4
.L_363:
        /*0048*/ 	.word	index@(.nv.constant0._ZN7cutlass13device_kernelIN5flash19enable_sm80_to_sm89INS1_16FlashAttnBwdSm80INS1_25CollectiveMainloopBwdSm80ILi1ELi1EN4cute5tupleIJNS5_1CILi32EEENS7_ILi64EEENS7_ILi256EEEEEENS_6half_tEfNS_4arch4Sm80ELb1ELb0ELb0ELb1ELb0ELb0ELb0ELb0ELi2ELi2ELi2ELi1ELb1EEENS1_24CollectiveEpilogueBwdGQAISB_fSE_Li256ELb1ELb0EEENS1_25SingleTileBwdLPTSchedulerILb1ELi64ELb0EEEEEEEEEvNT_6ParamsE)
        /*004c*/ 	.short	0x0380
        /*004e*/ 	.short	0x0290


	//----- nvinfo : EIATTR_SW_WAR
	.align		4
.L_364:
        /*0050*/ 	.byte	0x04, 0x36
        /*0052*/ 	.short	(.L_366 - .L_365)
.L_365:
        /*0054*/ 	.word	0x00000008
.L_366:


//--------------------- .nv.info._ZN7cutlass13device_kernelIN5flash22FlashAttnBwdPreprocessIN4cute5tupleIJNS3_1CILi32EEENS5_ILi256EEEEEENS_6half_tEfNS_4arch4Sm80ELb1ELb1EEEEEvNT_6ParamsE --------------------------
	.section	.nv.info._ZN7cutlass13device_kernelIN5flash22FlashAttnBwdPreprocessIN4cute5tupleIJNS3_1CILi32EEENS5_ILi256EEEEEENS_6half_tEfNS_4arch4Sm80ELb1ELb1EEEEEvNT_6ParamsE,"",@"SHT_CUDA_INFO"
	.sectionflags	@""
	.align	4


	//----- nvinfo : EIATTR_CUDA_API_VERSION
	.align		4
        /*0000*/ 	.byte	0x04, 0x37
        /*0002*/ 	.short	(.L_368 - .L_367)
.L_367:
        /*0004*/ 	.word	0x00000082


	//----- nvinfo : EIATTR_KPARAM_INFO
	.align		4
.L_368:
        /*0008*/ 	.byte	0x04, 0x17
        /*000a*/ 	.short	(.L_370 - .L_369)
.L_369:
        /*000c*/ 	.word	0x00000000
        /*0010*/ 	.short	0x0000
        /*0012*/ 	.short	0x0000
        /*0014*/ 	.byte	0x00, 0xf0, 0xc1, 0x03


	//----- nvinfo : EIATTR_SPARSE_MMA_MASK
	.align		4
.L_370:
        /*0018*/ 	.byte	0x03, 0x50
        /*001a*/ 	.short	0x0000


	//----- nvinfo : EIATTR_MAXREG_COUNT
	.align		4
        /*001c*/ 	.byte	0x03, 0x1b
        /*001e*/ 	.short	0x0080


	//----- nvinfo : EIATTR_MERCURY_ISA_VERSION
	.align		4
        /*0020*/ 	.byte	0x03, 0x5f
        /*0022*/ 	.short	0x0101


	//----- nvinfo : EIATTR_COOP_GROUP_MASK_REGIDS
	.align		4
        /*0024*/ 	.byte	0x04, 0x29
        /*0026*/ 	.short	(.L_372 - .L_371)


	//   ....[0]....
.L_371:
        /*0028*/ 	.word	0xffffffff


	//   ....[1]....
        /*002c*/ 	.word	0xffffffff


	//   ....[2]....
        /*0030*/ 	.word	0xffffffff


	//   ....[3]....
        /*0034*/ 	.word	0xffffffff


	//   ....[4]....
        /*0038*/ 	.word	0xffffffff


	//   ....[5]....
        /*003c*/ 	.word	0xffffffff


	//   ....[6]....
        /*0040*/ 	.word	0xffffffff


	//   ....[7]....
        /*0044*/ 	.word	0xffffffff


	//----- nvinfo : EIATTR_COOP_GROUP_INSTR_OFFSETS
	.align		4
.L_372:
        /*0048*/ 	.byte	0x04, 0x28
        /*004a*/ 	.short	(.L_374 - .L_373)


	//   ....[0]....
.L_373:
        /*004c*/ 	.word	0x000010c0


	//   ....[1]....
        /*0050*/ 	.word	0x000010e0


	//   ....[2]....
        /*0054*/ 	.word	0x00001100


	//   ....[3]....
        /*0058*/ 	.word	0x00001120


	//   ....[4]....
        /*005c*/ 	.word	0x00001160


	//   ....[5]....
        /*0060*/ 	.word	0x00001170


	//   ....[6]....
        /*0064*/ 	.word	0x000011d0


	//   ....[7]....
        /*0068*/ 	.word	0x00001200


	//----- nvinfo : EIATTR_VRC_CTA_INIT_COUNT
	.align		4
.L_374:
        /*006c*/ 	.byte	0x02, 0x4a
	.zero		1
	.zero		1


	//----- nvinfo : EIATTR_EXIT_INSTR_OFFSETS
	.align		4
        /*0070*/ 	.byte	0x04, 0x1c
        /*0072*/ 	.short	(.L_376 - .L_375)


	//   ....[0]....
.L_375:
        /*0074*/ 	.word	0x00000280


	//   ....[1]....
        /*0078*/ 	.word	0x00001670


	//   ....[2]....
        /*007c*/ 	.word	0x000016f0


	//----- nvinfo : EIATTR_MAX_THREADS
	.align		4
.L_376:
        /*0080*/ 	.byte	0x04, 0x05
        /*0082*/ 	.short	(.L_378 - .L_377)
.L_377:
        /*0084*/ 	.word	0x00000100
        /*0088*/ 	.word	0x00000001
        /*008c*/ 	.word	0x00000001


	//----- nvinfo : EIATTR_CRS_STACK_SIZE
	.align		4
.L_378:
        /*0090*/ 	.byte	0x04, 0x1e
        /*0092*/ 	.short	(.L_380 - .L_379)
.L_379:
        /*0094*/ 	.word	0x00000000


	//----- nvinfo : EIATTR_CBANK_PARAM_SIZE
	.align		4
.L_380:
        /*0098*/ 	.byte	0x03, 0x19
        /*009a*/ 	.short	0x00f0


	//----- nvinfo : EIATTR_PARAM_CBANK
	.align		4
        /*009c*/ 	.byte	0x04, 0x0a
        /*009e*/ 	.short	(.L_382 - .L_381)
	.align		4
.L_381:
        /*00a0*/ 	.word	index@(.nv.constant0._ZN7cutlass13device_kernelIN5flash22FlashAttnBwdPreprocessIN4cute5tupleIJNS3_1CILi32EEENS5_ILi256EEEEEENS_6half_tEfNS_4arch4Sm80ELb1ELb1EEEEEvNT_6ParamsE)
        /*00a4*/ 	.short	0x0380
        /*00a6*/ 	.short	0x00f0


	//----- nvinfo : EIATTR_SW_WAR
	.align		4
.L_382:
        /*00a8*/ 	.byte	0x04, 0x36
        /*00aa*/ 	.short	(.L_384 - .L_383)
.L_383:
        /*00ac*/ 	.word	0x00000008
.L_384:


//--------------------- .nv.info._ZN7cutlass13device_kernelIN5flash19enable_sm80_to_sm89INS1_16FlashAttnBwdSm80INS1_25CollectiveMainloopBwdSm80ILi1ELi1EN4cute5tupleIJNS5_1CILi64EEES8_NS7_ILi256EEEEEENS_6half_tEfNS_4arch4Sm80ELb0ELb0ELb0ELb0ELb0ELb0ELb0ELb0ELi2ELi4ELi2ELi2ELb0EEENS1_21CollectiveEpilogueBwdISA_SB_SD_Li256ELb0ELb0ELi4EEENS1_19SingleTileSchedulerILb0ELb0ELb0ELi64EEEEEEEEEvNT_6ParamsE --------------------------
	.section	.nv.info._ZN7cutlass13device_kernelIN5flash19enable_sm80_to_sm89INS1_16FlashAttnBwdSm80INS1_25CollectiveMainloopBwdSm80ILi1ELi1EN4cute5tupleIJNS5_1CILi64EEES8_NS7_ILi256EEEEEENS_6half_tEfNS_4arch4Sm80ELb0ELb0ELb0ELb0ELb0ELb0ELb0ELb0ELi2ELi4ELi2ELi2ELb0EEENS1_21CollectiveEpilogueBwdISA_SB_SD_Li256ELb0ELb0ELi4EEENS1_19SingleTileSchedulerILb0ELb0ELb0ELi64EEEEEEEEEvNT_6ParamsE,"",@"SHT_CUDA_INFO"
	.sectionflags	@""
	.align	4


	//----- nvinfo : EIATTR_CUDA_API_VERSION
	.align		4
        /*0000*/ 	.byte	0x04, 0x37
        /*0002*/ 	.short	(.L_386 - .L_385)
.L_385:
        /*0004*/ 	.word	0x00000082


	//----- nvinfo : EIATTR_KPARAM_INFO
	.align		4
.L_386:
        /*0008*/ 	.byte	0x04, 0x17
        /*000a*/ 	.short	(.L_388 - .L_387)
.L_387:
        /*000c*/ 	.word	0x00000000
        /*0010*/ 	.short	0x0000
        /*0012*/ 	.short	0x0000
        /*0014*/ 	.byte	0x00, 0xf0, 0xc1, 0x09


	//----- nvinfo : EIATTR_SPARSE_MMA_MASK
	.align		4
.L_388:
        /*0018*/ 	.byte	0x03, 0x50
        /*001a*/ 	.short	0x0000


	//----- nvinfo : EIATTR_MAXREG_COUNT
	.align		4
        /*001c*/ 	.byte	0x03, 0x1b
        /*001e*/ 	.short	0x00ff


	//----- nvinfo : EIATTR_MERCURY_ISA_VERSION
	.align		4
        /*0020*/ 	.byte	0x03, 0x5f
        /*0022*/ 	.short	0x0101


	//----- nvinfo : EIATTR_VRC_CTA_INIT_COUNT
	.align		4
        /*0024*/ 	.byte	0x02, 0x4a
	.zero		1
	.zero		1


	//----- nvinfo : EIATTR_EXIT_INSTR_OFFSETS
	.align		4
        /*0028*/ 	.byte	0x04, 0x1c
        /*002a*/ 	.short	(.L_390 - .L_389)


	//   ....[0]....
.L_389:
        /*002c*/ 	.word	0x00000010


	//----- nvinfo : EIATTR_MAX_THREADS
	.align		4
.L_390:
        /*0030*/ 	.byte	0x04, 0x05
        /*0032*/ 	.short	(.L_392 - .L_391)
.L_391:
        /*0034*/ 	.word	0x00000100
        /*0038*/ 	.word	0x00000001
        /*003c*/ 	.word	0x00000001


	//----- nvinfo : EIATTR_CBANK_PARAM_SIZE
	.align		4
.L_392:
        /*0040*/ 	.byte	0x03, 0x19
        /*0042*/ 	.short	0x0270


	//----- nvinfo : EIATTR_PARAM_CBANK
	.align		4
        /*0044*/ 	.byte	0x04, 0x0a
        /*0046*/ 	.short	(.L_394 - .L_393)
	.align		4
.L_393:
        /*0048*/ 	.word	index@(.nv.constant0._ZN7cutlass13device_kernelIN5flash19enable_sm80_to_sm89INS1_16FlashAttnBwdSm80INS1_25CollectiveMainloopBwdSm80ILi1ELi1EN4cute5tupleIJNS5_1CILi64EEES8_NS7_ILi256EEEEEENS_6half_tEfNS_4arch4Sm80ELb0ELb0ELb0ELb0ELb0ELb0ELb0ELb0ELi2ELi4ELi2ELi2ELb0EEENS1_21CollectiveEpilogueBwdISA_SB_SD_Li256ELb0ELb0ELi4EEENS1_19SingleTileSchedulerILb0ELb0ELb0ELi64EEEEEEEEEvNT_6ParamsE)
        /*004c*/ 	.short	0x0380
        /*004e*/ 	.short	0x0270


	//----- nvinfo : EIATTR_SW_WAR
	.align		4
.L_394:
        /*0050*/ 	.byte	0x04, 0x36
        /*0052*/ 	.short	(.L_396 - .L_395)
.L_395:
        /*0054*/ 	.word	0x00000008
.L_396:


//--------------------- .nv.info._ZN7cutlass13device_kernelIN5flash19enable_sm80_to_sm89INS1_16FlashAttnBwdSm80INS1_25CollectiveMainloopBwdSm80ILi1ELi1EN4cute5tupleIJNS5_1CILi64EEES8_NS7_ILi256EEEEEENS_6half_tEfNS_4arch4Sm80ELb0ELb0ELb0ELb0ELb0ELb0ELb0ELb0ELi2ELi4ELi2ELi2ELb0EEENS1_24CollectiveEpilogueBwdGQAISA_fSD_Li256ELb0ELb0EEENS1_19SingleTileSchedulerILb0ELb0ELb0ELi64EEEEEEEEEvNT_6ParamsE --------------------------
	.section	.nv.info._ZN7cutlass13device_kernelIN5flash19enable_sm80_to_sm89INS1_16FlashAttnBwdSm80INS1_25CollectiveMainloopBwdSm80ILi1ELi1EN4cute5tupleIJNS5_1CILi64EEES8_NS7_ILi256EEEEEENS_6half_tEfNS_4arch4Sm80ELb0ELb0ELb0ELb0ELb0ELb0ELb0ELb0ELi2ELi4ELi2ELi2ELb0EEENS1_24CollectiveEpilogueBwdGQAISA_fSD_Li256ELb0ELb0EEENS1_19SingleTileSchedulerILb0ELb0ELb0ELi64EEEEEEEEEvNT_6ParamsE,"",@"SHT_CUDA_INFO"
	.sectionflags	@""
	.align	4


	//----- nvinfo : EIATTR_CUDA_API_VERSION
	.align		4
        /*0000*/ 	.byte	0x04, 0x37
        /*0002*/ 	.short	(.L_398 - .L_397)
.L_397:
        /*0004*/ 	.word	0x00000082


	//----- nvinfo : EIATTR_KPARAM_INFO
	.align		4
.L_398:
        /*0008*/ 	.byte	0x04, 0x17
        /*000a*/ 	.short	(.L_400 - .L_399)
.L_399:
        /*000c*/ 	.word	0x00000000
        /*0010*/ 	.short	0x0000
        /*0012*/ 	.short	0x0000
        /*0014*/ 	.byte	0x00, 0xf0, 0xe1, 0x09


	//----- nvinfo : EIATTR_SPARSE_MMA_MASK
	.align		4
.L_400:
        /*0018*/ 	.byte	0x03, 0x50
        /*001a*/ 	.short	0x0000


	//----- nvinfo : EIATTR_MAXREG_COUNT
	.align		4
        /*001c*/ 	.byte	0x03, 0x1b
        /*001e*/ 	.short	0x00ff


	//----- nvinfo : EIATTR_MERCURY_ISA_VERSION
	.align		4
        /*0020*/ 	.byte	0x03, 0x5f
        /*0022*/ 	.short	0x0101


	//----- nvinfo : EIATTR_VRC_CTA_INIT_COUNT
	.align		4
        /*0024*/ 	.byte	0x02, 0x4a
	.zero		1
	.zero		1


	//----- nvinfo : EIATTR_EXIT_INSTR_OFFSETS
	.align		4
        /*0028*/ 	.byte	0x04, 0x1c
        /*002a*/ 	.short	(.L_402 - .L_401)


	//   ....[0]....
.L_401:
        /*002c*/ 	.word	0x00000010


	//----- nvinfo : EIATTR_MAX_THREADS
	.align		4
.L_402:
        /*0030*/ 	.byte	0x04, 0x05
        /*0032*/ 	.short	(.L_404 - .L_403)
.L_403:
        /*0034*/ 	.word	0x00000100
        /*0038*/ 	.word	0x00000001
        /*003c*/ 	.word	0x00000001


	//----- nvinfo : EIATTR_CBANK_PARAM_SIZE
	.align		4
.L_404:
        /*0040*/ 	.byte	0x03, 0x19
        /*0042*/ 	.short	0x0278


	//----- nvinfo : EIATTR_PARAM_CBANK
	.align		4
        /*0044*/ 	.byte	0x04, 0x0a
        /*0046*/ 	.short	(.L_406 - .L_405)
	.align		4
.L_405:
        /*0048*/ 	.word	index@(.nv.constant0._ZN7cutlass13device_kernelIN5flash19enable_sm80_to_sm89INS1_16FlashAttnBwdSm80INS1_25CollectiveMainloopBwdSm80ILi1ELi1EN4cute5tupleIJNS5_1CILi64EEES8_NS7_ILi256EEEEEENS_6half_tEfNS_4arch4Sm80ELb0ELb0ELb0ELb0ELb0ELb0ELb0ELb0ELi2ELi4ELi2ELi2ELb0EEENS1_24CollectiveEpilogueBwdGQAISA_fSD_Li256ELb0ELb0EEENS1_19SingleTileSchedulerILb0ELb0ELb0ELi64EEEEEEEEEvNT_6ParamsE)
        /*004c*/ 	.short	0x0380
        /*004e*/ 	.short	0x0278


	//----- nvinfo : EIATTR_SW_WAR
	.align		4
.L_406:
        /*0050*/ 	.byte	0x04, 0x36
        /*0052*/ 	.short	(.L_408 - .L_407)
.L_407:
        /*0054*/ 	.word	0x00000008
.L_408:


//--------------------- .nv.info._ZN7cutlass13device_kernelIN5flash19enable_sm80_to_sm89INS1_16FlashAttnBwdSm80INS1_25CollectiveMainloopBwdSm80ILi1ELi1EN4cute5tupleIJNS5_1CILi64EEES8_NS7_ILi256EEEEEENS_6half_tEfNS_4arch4Sm80ELb0ELb0ELb0ELb1ELb0ELb0ELb0ELb0ELi2ELi4ELi2ELi2ELb0EEENS1_21CollectiveEpilogueBwdISA_SB_SD_Li256ELb1ELb0ELi4EEENS1_19SingleTileSchedulerILb1ELb0ELb0ELi64EEEEEEEEEvNT_6ParamsE --------------------------
	.section	.nv.info._ZN7cutlass13device_kernelIN5flash19enable_sm80_to_sm89INS1_16FlashAttnBwdSm80INS1_25CollectiveMainloopBwdSm80ILi1ELi1EN4cute5tupleIJNS5_1CILi64EEES8_NS7_ILi256EEEEEENS_6half_tEfNS_4arch4Sm80ELb0ELb0ELb0ELb1ELb0ELb0ELb0ELb0ELi2ELi4ELi2ELi2ELb0EEENS1_21CollectiveEpilogueBwdISA_SB_SD_Li256ELb1ELb0ELi4EEENS1_19SingleTileSchedulerILb1ELb0ELb0ELi64EEEEEEEEEvNT_6ParamsE,"",@"SHT_CUDA_INFO"
	.sectionflags	@""
	.align	4


	//----- nvinfo : EIATTR_CUDA_API_VERSION
	.align		4
        /*0000*/ 	.byte	0x04, 0x37
        /*0002*/ 	.short	(.L_410 - .L_409)
.L_409:
        /*0004*/ 	.word	0x00000082


	//----- nvinfo : EIATTR_KPARAM_INFO
	.align		4
.L_410:
        /*0008*/ 	.byte	0x04, 0x17
        /*000a*/ 	.short	(.L_412 - .L_411)
.L_411:
        /*000c*/ 	.word	0x00000000
        /*0010*/ 	.short	0x0000
        /*0012*/ 	.short	0x0000
        /*0014*/ 	.byte	0x00, 0xf0, 0xc1, 0x09


	//----- nvinfo : EIATTR_SPARSE_MMA_MASK
	.align		4
.L_412:
        /*0018*/ 	.byte	0x03, 0x50
        /*001a*/ 	.short	0x0000


	//----- nvinfo : EIATTR_MAXREG_COUNT
	.align		4
        /*001c*/ 	.byte	0x03, 0x1b
        /*001e*/ 	.short	0x00ff


	//----- nvinfo : EIATTR_MERCURY_ISA_VERSION
	.align		4
        /*0020*/ 	.byte	0x03, 0x5f
        /*0022*/ 	.short	0x0101


	//----- nvinfo : EIATTR_VRC_CTA_INIT_COUNT
	.align		4
        /*0024*/ 	.byte	0x02, 0x4a
	.zero		1
	.zero		1


	//----- nvinfo : EIATTR_EXIT_INSTR_OFFSETS
	.align		4
        /*0028*/ 	.byte	0x04, 0x1c
        /*002a*/ 	.short	(.L_414 - .L_413)


	//   ....[0]....
.L_413:
        /*002c*/ 	.word	0x00000010


	//----- nvinfo : EIATTR_MAX_THREADS
	.align		4
.L_414:
        /*0030*/ 	.byte	0x04, 0x05
        /*0032*/ 	.short	(.L_416 - .L_415)
.L_415:
        /*0034*/ 	.word	0x00000100
        /*0038*/ 	.word	0x00000001
        /*003c*/ 	.word	0x00000001


	//----- nvinfo : EIATTR_CBANK_PARAM_SIZE
	.align		4
.L_416:
        /*0040*/ 	.byte	0x03, 0x19
        /*0042*/ 	.short	0x0270


	//----- nvinfo : EIATTR_PARAM_CBANK
	.align		4
        /*0044*/ 	.byte	0x04, 0x0a
        /*0046*/ 	.short	(.L_418 - .L_417)
	.align		4
.L_417:
        /*0048*/ 	.word	index@(.nv.constant0._ZN7cutlass13device_kernelIN5flash19enable_sm80_to_sm89INS1_16FlashAttnBwdSm80INS1_25CollectiveMainloopBwdSm80ILi1ELi1EN4cute5tupleIJNS5_1CILi64EEES8_NS7_ILi256EEEEEENS_6half_tEfNS_4arch4Sm80ELb0ELb0ELb0ELb1ELb0ELb0ELb0ELb0ELi2ELi4ELi2ELi2ELb0EEENS1_21CollectiveEpilogueBwdISA_SB_SD_Li256ELb1ELb0ELi4EEENS1_19SingleTileSchedulerILb1ELb0ELb0ELi64EEEEEEEEEvNT_6ParamsE)
        /*004c*/ 	.short	0x0380
        /*004e*/ 	.short	0x0270


	//----- nvinfo : EIATTR_SW_WAR
	.align		4
.L_418:
        /*0050*/ 	.byte	0x04, 0x36
        /*0052*/ 	.short	(.L_420 - .L_419)
.L_419:
        /*0054*/ 	.word	0x00000008
.L_420:


//--------------------- .nv.info._ZN7cutlass13device_kernelIN5flash19enable_sm80_to_sm89INS1_16FlashAttnBwdSm80INS1_25CollectiveMainloopBwdSm80ILi1ELi1EN4cute5tupleIJNS5_1CILi64EEES8_NS7_ILi256EEEEEENS_6half_tEfNS_4arch4Sm80ELb0ELb0ELb0ELb1ELb0ELb0ELb0ELb0ELi2ELi4ELi2ELi2ELb0EEENS1_24CollectiveEpilogueBwdGQAISA_fSD_Li256ELb1ELb0EEENS1_19SingleTileSchedulerILb1ELb0ELb0ELi64EEEEEEEEEvNT_6ParamsE --------------------------
	.section	.nv.info._ZN7cutlass13device_kernelIN5flash19enable_sm80_to_sm89INS1_16FlashAttnBwdSm80INS1_25CollectiveMainloopBwdSm80ILi1ELi1EN4cute5tupleIJNS5_1CILi64EEES8_NS7_ILi256EEEEEENS_6half_tEfNS_4arch4Sm80ELb0ELb0ELb0ELb1ELb0ELb0ELb0ELb0ELi2ELi4ELi2ELi2ELb0EEENS1_24CollectiveEpilogueBwdGQAISA_fSD_Li256ELb1ELb0EEENS1_19SingleTileSchedulerILb1ELb0ELb0ELi64EEEEEEEEEvNT_6ParamsE,"",@"SHT_CUDA_INFO"
	.sectionflags	@""
	.align	4


	//----- nvinfo : EIATTR_CUDA_API_VERSION
	.align		4
        /*0000*/ 	.byte	0x04, 0x37
        /*0002*/ 	.short	(.L_422 - .L_421)
.L_421:
        /*0004*/ 	.word	0x00000082


	//----- nvinfo : EIATTR_KPARAM_INFO
	.align		4
.L_422:
        /*0008*/ 	.byte	0x04, 0x17
        /*000a*/ 	.short	(.L_424 - .L_423)
.L_423:
        /*000c*/ 	.word	0x00000000
        /*0010*/ 	.short	0x0000
        /*0012*/ 	.short	0x0000
        /*0014*/ 	.byte	0x00, 0xf0, 0xe1, 0x09


	//----- nvinfo : EIATTR_SPARSE_MMA_MASK
	.align		4
.L_424:
        /*0018*/ 	.byte	0x03, 0x50
        /*001a*/ 	.short	0x0000


	//----- nvinfo : EIATTR_MAXREG_COUNT
	.align		4
        /*001c*/ 	.byte	0x03, 0x1b
        /*001e*/ 	.short	0x00ff


	//----- nvinfo : EIATTR_MERCURY_ISA_VERSION
	.align		4
        /*0020*/ 	.byte	0x03, 0x5f
        /*0022*/ 	.short	0x0101


	//----- nvinfo : EIATTR_VRC_CTA_INIT_COUNT
	.align		4
        /*0024*/ 	.byte	0x02, 0x4a
	.zero		1
	.zero		1


	//----- nvinfo : EIATTR_EXIT_INSTR_OFFSETS
	.align		4
        /*0028*/ 	.byte	0x04, 0x1c
        /*002a*/ 	.short	(.L_426 - .L_425)


	//   ....[0]....
.L_425:
        /*002c*/ 	.word	0x00000010


	//----- nvinfo : EIATTR_MAX_THREADS
	.align		4
.L_426:
        /*0030*/ 	.byte	0x04, 0x05
        /*0032*/ 	.short	(.L_428 - .L_427)
.L_427:
        /*0034*/ 	.word	0x00000100
        /*0038*/ 	.word	0x00000001
        /*003c*/ 	.word	0x00000001


	//----- nvinfo : EIATTR_CBANK_PARAM_SIZE
	.align		4
.L_428:
        /*0040*/ 	.byte	0x03, 0x19
        /*0042*/ 	.short	0x0278


	//----- nvinfo : EIATTR_PARAM_CBANK
	.align		4
        /*0044*/ 	.byte	0x04, 0x0a
        /*0046*/ 	.short	(.L_430 - .L_429)
	.align		4
.L_429:
        /*0048*/ 	.word	index@(.nv.constant0._ZN7cutlass13device_kernelIN5flash19enable_sm80_to_sm89INS1_16FlashAttnBwdSm80INS1_25CollectiveMainloopBwdSm80ILi1ELi1EN4cute5tupleIJNS5_1CILi64EEES8_NS7_ILi256EEEEEENS_6half_tEfNS_4arch4Sm80ELb0ELb0ELb0ELb1ELb0ELb0ELb0ELb0ELi2ELi4ELi2ELi2ELb0EEENS1_24CollectiveEpilogueBwdGQAISA_fSD_Li256ELb1ELb0EEENS1_19SingleTileSchedulerILb1ELb0ELb0ELi64EEEEEEEEEvNT_6ParamsE)
        /*004c*/ 	.short	0x0380
        /*004e*/ 	.short	0x0278


	//----- nvinfo : EIATTR_SW_WAR
	.align		4
.L_430:
        /*0050*/ 	.byte	0x04, 0x36
        /*0052*/ 	.short	(.L_432 - .L_431)
.L_431:
        /*0054*/ 	.word	0x00000008
.L_432:


//--------------------- .nv.info._ZN7cutlass13device_kernelIN5flash19enable_sm80_to_sm89INS1_16FlashAttnBwdSm80INS1_25CollectiveMainloopBwdSm80ILi1ELi1EN4cute5tupleIJNS5_1CILi64EEES8_NS7_ILi256EEEEEENS_6half_tEfNS_4arch4Sm80ELb0ELb1ELb0ELb0ELb0ELb0ELb0ELb0ELi2ELi4ELi2ELi2ELb0EEENS1_21CollectiveEpilogueBwdISA_SB_SD_Li256ELb0ELb0ELi4EEENS1_19SingleTileSchedulerILb0ELb0ELb0ELi64EEEEEEEEEvNT_6ParamsE --------------------------
	.section	.nv.info._ZN7cutlass13device_kernelIN5flash19enable_sm80_to_sm89INS1_16FlashAttnBwdSm80INS1_25CollectiveMainloopBwdSm80ILi1ELi1EN4cute5tupleIJNS5_1CILi64EEES8_NS7_ILi256EEEEEENS_6half_tEfNS_4arch4Sm80ELb0ELb1ELb0ELb0ELb0ELb0ELb0ELb0ELi2ELi4ELi2ELi2ELb0EEENS1_21CollectiveEpilogueBwdISA_SB_SD_Li256ELb0ELb0ELi4EEENS1_19SingleTileSchedulerILb0ELb0ELb0ELi64EEEEEEEEEvNT_6ParamsE,"",@"SHT_CUDA_INFO"
	.sectionflags	@""
	.align	4


	//----- nvinfo : EIATTR_CUDA_API_VERSION
	.align		4
        /*0000*/ 	.byte	0x04, 0x37
        /*0002*/ 	.short	(.L_434 - .L_433)
.L_433:
        /*0004*/ 	.word	0x00000082


	//----- nvinfo : EIATTR_KPARAM_INFO
	.align		4
.L_434:
        /*0008*/ 	.byte	0x04, 0x17
        /*000a*/ 	.short	(.L_436 - .L_435)
.L_435:
        /*000c*/ 	.word	0x00000000
        /*0010*/ 	.short	0x0000
        /*0012*/ 	.short	0x0000
        /*0014*/ 	.byte	0x00, 0xf0, 0xc1, 0x09


	//----- nvinfo : EIATTR_SPARSE_MMA_MASK
	.align		4
.L_436:
        /*0018*/ 	.byte	0x03, 0x50
        /*001a*/ 	.short	0x0000


	//----- nvinfo : EIATTR_MAXREG_COUNT
	.align		4
        /*001c*/ 	.byte	0x03, 0x1b
        /*001e*/ 	.short	0x00ff


	//----- nvinfo : EIATTR_MERCURY_ISA_VERSION
	.align		4
        /*0020*/ 	.byte	0x03, 0x5f
        /*0022*/ 	.short	0x0101


	//----- nvinfo : EIATTR_VRC_CTA_INIT_COUNT
	.align		4
        /*0024*/ 	.byte	0x02, 0x4a
	.zero		1
	.zero		1


	//----- nvinfo : EIATTR_EXIT_INSTR_OFFSETS
	.align		4
        /*0028*/ 	.byte	0x04, 0x1c
        /*002a*/ 	.short	(.L_438 - .L_437)


	//   ....[0]....
.L_437:
        /*002c*/ 	.word	0x00000010


	//----- nvinfo : EIATTR_MAX_THREADS
	.align		4
.L_438:
        /*0030*/ 	.byte	0x04, 0x05
        /*0032*/ 	.short	(.L_440 - .L_439)
.L_439:
        /*0034*/ 	.word	0x00000100
        /*0038*/ 	.word	0x00000001
        /*003c*/ 	.word	0x00000001


	//----- nvinfo : EIATTR_CBANK_PARAM_SIZE
	.align		4
.L_440:
        /*0040*/ 	.byte	0x03, 0x19
        /*0042*/ 	.short	0x0270


	//----- nvinfo : EIATTR_PARAM_CBANK
	.align		4
        /*0044*/ 	.byte	0x04, 0x0a
        /*0046*/ 	.short	(.L_442 - .L_441)
	.align		4
.L_441:
        /*0048*/ 	.word	index@(.nv.constant0._ZN7cutlass13device_kernelIN5flash19enable_sm80_to_sm89INS1_16FlashAttnBwdSm80INS1_25CollectiveMainloopBwdSm80ILi1ELi1EN4cute5tupleIJNS5_1CILi64EEES8_NS7_ILi256EEEEEENS_6half_tEfNS_4arch4Sm80ELb0ELb1ELb0ELb0ELb0ELb0ELb0ELb0ELi2ELi4ELi2ELi2ELb0EEENS1_21CollectiveEpilogueBwdISA_SB_SD_Li256ELb0ELb0ELi4EEENS1_19SingleTileSchedulerILb0ELb0ELb0ELi64EEEEEEEEEvNT_6ParamsE)
        /*004c*/ 	.short	0x0380
        /*004e*/ 	.short	0x0270


	//----- nvinfo : EIATTR_SW_WAR
	.align		4
.L_442:
        /*0050*/ 	.byte	0x04, 0x36
        /*0052*/ 	.short	(.L_444 - .L_443)
.L_443:
        /*0054*/ 	.word	0x00000008
.L_444:


//--------------------- .nv.info._ZN7cutlass13device_kernelIN5flash19enable_sm80_to_sm89INS1_16FlashAttnBwdSm80INS1_25CollectiveMainloopBwdSm80ILi1ELi1EN4cute5tupleIJNS5_1CILi64EEES8_NS7_ILi256EEEEEENS_6half_tEfNS_4arch4Sm80ELb0ELb1ELb0ELb0ELb0ELb0ELb0ELb0ELi2ELi4ELi2ELi2ELb0EEENS1_24CollectiveEpilogueBwdGQAISA_fSD_Li256ELb0ELb0EEENS1_19SingleTileSchedulerILb0ELb0ELb0ELi64EEEEEEEEEvNT_6ParamsE --------------------------
	.section	.nv.info._ZN7cutlass13device_kernelIN5flash19enable_sm80_to_sm89INS1_16FlashAttnBwdSm80INS1_25CollectiveMainloopBwdSm80ILi1ELi1EN4cute5tupleIJNS5_1CILi64EEES8_NS7_ILi256EEEEEENS_6half_tEfNS_4arch4Sm80ELb0ELb1ELb0ELb0ELb0ELb0ELb0ELb0ELi2ELi4ELi2ELi2ELb0EEENS1_24CollectiveEpilogueBwdGQAISA_fSD_Li256ELb0ELb0EEENS1_19SingleTileSchedulerILb0ELb0ELb0ELi64EEEEEEEEEvNT_6ParamsE,"",@"SHT_CUDA_INFO"
	.sectionflags	@""
	.align	4


	//----- nvinfo : EIATTR_CUDA_API_VERSION
	.align		4
        /*0000*/ 	.byte	0x04, 0x37
        /*0002*/ 	.short	(.L_446 - .L_445)
.L_445:
        /*0004*/ 	.word	0x00000082


	//----- nvinfo : EIATTR_KPARAM_INFO
	.align		4
.L_446:
        /*0008*/ 	.byte	0x04, 0x17
        /*000a*/ 	.short	(.L_448 - .L_447)
.L_447:
        /*000c*/ 	.word	0x00000000
        /*0010*/ 	.short	0x0000
        /*0012*/ 	.short	0x0000
        /*0014*/ 	.byte	0x00, 0xf0, 0xe1, 0x09


	//----- nvinfo : EIATTR_SPARSE_MMA_MASK
	.align		4
.L_448:
        /*0018*/ 	.byte	0x03, 0x50
        /*001a*/ 	.short	0x0000


	//----- nvinfo : EIATTR_MAXREG_COUNT
	.align		4
        /*001c*/ 	.byte	0x03, 0x1b
        /*001e*/ 	.short	0x00ff


	//----- nvinfo : EIATTR_MERCURY_ISA_VERSION
	.align		4
        /*0020*/ 	.byte	0x03, 0x5f
        /*0022*/ 	.short	0x0101


	//----- nvinfo : EIATTR_VRC_CTA_INIT_COUNT
	.align		4
        /*0024*/ 	.byte	0x02, 0x4a
	.zero		1
	.zero		1


	//----- nvinfo : EIATTR_EXIT_INSTR_OFFSETS
	.align		4
        /*0028*/ 	.byte	0x04, 0x1c
        /*002a*/ 	.short	(.L_450 - .L_449)


	//   ....[0]....
.L_449:
        /*002c*/ 	.word	0x00000010


	//----- nvinfo : EIATTR_MAX_THREADS
	.align		4
.L_450:
        /*0030*/ 	.byte	0x04, 0x05
        /*0032*/ 	.short	(.L_452 - .L_451)
.L_451:
        /*0034*/ 	.word	0x00000100
        /*0038*/ 	.word	0x00000001
        /*003c*/ 	.word	0x00000001


	//----- nvinfo : EIATTR_CBANK_PARAM_SIZE
	.align		4
.L_452:
        /*0040*/ 	.byte	0x03, 0x19
        /*0042*/ 	.short	0x0278


	//----- nvinfo : EIATTR_PARAM_CBANK
	.align		4
        /*0044*/ 	.byte	0x04, 0x0a
        /*0046*/ 	.short	(.L_454 - .L_453)
	.align		4
.L_453:
        /*0048*/ 	.word	index@(.nv.constant0._ZN7cutlass13device_kernelIN5flash19enable_sm80_to_sm89INS1_16FlashAttnBwdSm80INS1_25CollectiveMainloopBwdSm80ILi1ELi1EN4cute5tupleIJNS5_1CILi64EEES8_NS7_ILi256EEEEEENS_6half_tEfNS_4arch4Sm80ELb0ELb1ELb0ELb0ELb0ELb0ELb0ELb0ELi2ELi4ELi2ELi2ELb0EEENS1_24CollectiveEpilogueBwdGQAISA_fSD_Li256ELb0ELb0EEENS1_19SingleTileSchedulerILb0ELb0ELb0ELi64EEEEEEEEEvNT_6ParamsE)
        /*004c*/ 	.short	0x0380
        /*004e*/ 	.short	0x0278


	//----- nvinfo : EIATTR_SW_WAR
	.align		4
.L_454:
        /*0050*/ 	.byte	0x04, 0x36
        /*0052*/ 	.short	(.L_456 - .L_455)
.L_455:
        /*0054*/ 	.word	0x00000008
.L_456:


//--------------------- .nv.info._ZN7cutlass13device_kernelIN5flash19enable_sm80_to_sm89INS1_16FlashAttnBwdSm80INS1_25CollectiveMainloopBwdSm80ILi1ELi1EN4cute5tupleIJNS5_1CILi64EEES8_NS7_ILi256EEEEEENS_6half_tEfNS_4arch4Sm80ELb0ELb1ELb0ELb1ELb0ELb0ELb0ELb0ELi2ELi4ELi2ELi2ELb0EEENS1_21CollectiveEpilogueBwdISA_SB_SD_Li256ELb1ELb0ELi4EEENS1_19SingleTileSchedulerILb1ELb0ELb0ELi64EEEEEEEEEvNT_6ParamsE --------------------------
	.section	.nv.info._ZN7cutlass13device_kernelIN5flash19enable_sm80_to_sm89INS1_16FlashAttnBwdSm80INS1_25CollectiveMainloopBwdSm80ILi1ELi1EN4cute5tupleIJNS5_1CILi64EEES8_NS7_ILi256EEEEEENS_6half_tEfNS_4arch4Sm80ELb0ELb1ELb0ELb1ELb0ELb0ELb0ELb0ELi2ELi4ELi2ELi2ELb0EEENS1_21CollectiveEpilogueBwdISA_SB_SD_Li256ELb1ELb0ELi4EEENS1_19SingleTileSchedulerILb1ELb0ELb0ELi64EEEEEEEEEvNT_6ParamsE,"",@"SHT_CUDA_INFO"
	.sectionflags	@""
	.align	4


	//----- nvinfo : EIATTR_CUDA_API_VERSION
	.align		4
        /*0000*/ 	.byte	0x04, 0x37
        /*0002*/ 	.short	(.L_458 - .L_457)
.L_457:
        /*0004*/ 	.word	0x00000082


	//----- nvinfo : EIATTR_KPARAM_INFO
	.align		4
.L_458:
        /*0008*/ 	.byte	0x04, 0x17
        /*000a*/ 	.short	(.L_460 - .L_459)
.L_459:
        /*000c*/ 	.word	0x00000000
        /*0010*/ 	.short	0x0000
        /*0012*/ 	.short	0x0000
        /*0014*/ 	.byte	0x00, 0xf0, 0xc1, 0x09


	//----- nvinfo : EIATTR_SPARSE_MMA_MASK
	.align		4
.L_460:
        /*0018*/ 	.byte	0x03, 0x50
        /*001a*/ 	.short	0x0000


	//----- nvinfo : EIATTR_MAXREG_COUNT
	.align		4
        /*001c*/ 	.byte	0x03, 0x1b
        /*001e*/ 	.short	0x00ff


	//----- nvinfo : EIATTR_MERCURY_ISA_VERSION
	.align		4
        /*0020*/ 	.byte	0x03, 0x5f
        /*0022*/ 	.short	0x0101


	//----- nvinfo : EIATTR_VRC_CTA_INIT_COUNT
	.align		4
        /*0024*/ 	.byte	0x02, 0x4a
	.zero		1
	.zero		1


	//----- nvinfo : EIATTR_EXIT_INSTR_OFFSETS
	.align		4
        /*0028*/ 	.byte	0x04, 0x1c
        /*002a*/ 	.short	(.L_462 - .L_461)


	//   ....[0]....
.L_461:
        /*002c*/ 	.word	0x00000010


	//----- nvinfo : EIATTR_MAX_THREADS
	.align		4
.L_462:
        /*0030*/ 	.byte	0x04, 0x05
        /*0032*/ 	.short	(.L_464 - .L_463)
.L_463:
        /*0034*/ 	.word	0x00000100
        /*0038*/ 	.word	0x00000001
        /*003c*/ 	.word	0x00000001


	//----- nvinfo : EIATTR_CBANK_PARAM_SIZE
	.align		4
.L_464:
        /*0040*/ 	.byte	0x03, 0x19
        /*0042*/ 	.short	0x0270


	//----- nvinfo : EIATTR_PARAM_CBANK
	.align		4
        /*0044*/ 	.byte	0x04, 0x0a
        /*0046*/ 	.short	(.L_466 - .L_465)
	.align		4
.L_465:
        /*0048*/ 	.word	index@(.nv.constant0._ZN7cutlass13device_kernelIN5flash19enable_sm80_to_sm89INS1_16FlashAttnBwdSm80INS1_25CollectiveMainloopBwdSm80ILi1ELi1EN4cute5tupleIJNS5_1CILi64EEES8_NS7_ILi256EEEEEENS_6half_tEfNS_4arch4Sm80ELb0ELb1ELb0ELb1ELb0ELb0ELb0ELb0ELi2ELi4ELi2ELi2ELb0EEENS1_21CollectiveEpilogueBwdISA_SB_SD_Li256ELb1ELb0ELi4EEENS1_19SingleTileSchedulerILb1ELb0ELb0ELi64EEEEEEEEEvNT_6ParamsE)
        /*004c*/ 	.short	0x0380
        /*004e*/ 	.short	0x0270


	//----- nvinfo : EIATTR_SW_WAR
	.align		4
.L_466:
        /*0050*/ 	.byte	0x04, 0x36
        /*0052*/ 	.short	(.L_468 - .L_467)
.L_467:
        /*0054*/ 	.word	0x00000008
.L_468:


//--------------------- .nv.info._ZN7cutlass13device_kernelIN5flash19enable_sm80_to_sm89INS1_16FlashAttnBwdSm80INS1_25CollectiveMainloopBwdSm80ILi1ELi1EN4cute5tupleIJNS5_1CILi64EEES8_NS7_ILi256EEEEEENS_6half_tEfNS_4arch4Sm80ELb0ELb1ELb0ELb1ELb0ELb0ELb0ELb0ELi2ELi4ELi2ELi2ELb0EEENS1_24CollectiveEpilogueBwdGQAISA_fSD_Li256ELb1ELb0EEENS1_19SingleTileSchedulerILb1ELb0ELb0ELi64EEEEEEEEEvNT_6ParamsE --------------------------
	.section	.nv.info._ZN7cutlass13device_kernelIN5flash19enable_sm80_to_sm89INS1_16FlashAttnBwdSm80INS1_25CollectiveMainloopBwdSm80ILi1ELi1EN4cute5tupleIJNS5_1CILi64EEES8_NS7_ILi256EEEEEENS_6half_tEfNS_4arch4Sm80ELb0ELb1ELb0ELb1ELb0ELb0ELb0ELb0ELi2ELi4ELi2ELi2ELb0EEENS1_24CollectiveEpilogueBwdGQAISA_fSD_Li256ELb1ELb0EEENS1_19SingleTileSchedulerILb1ELb0ELb0ELi64EEEEEEEEEvNT_6ParamsE,"",@"SHT_CUDA_INFO"
	.sectionflags	@""
	.align	4


	//----- nvinfo : EIATTR_CUDA_API_VERSION
	.align		4
        /*0000*/ 	.byte	0x04, 0x37
        /*0002*/ 	.short	(.L_470 - .L_469)
.L_469:
        /*0004*/ 	.word	0x00000082


	//----- nvinfo : EIATTR_KPARAM_INFO
	.align		4
.L_470:
        /*0008*/ 	.byte	0x04, 0x17
        /*000a*/ 	.short	(.L_472 - .L_471)
.L_471:
        /*000c*/ 	.word	0x00000000
        /*0010*/ 	.short	0x0000
        /*0012*/ 	.short	0x0000
        /*0014*/ 	.byte	0x00, 0xf0, 0xe1, 0x09


	//----- nvinfo : EIATTR_SPARSE_MMA_MASK
	.align		4
.L_472:
        /*0018*/ 	.byte	0x03, 0x50
        /*001a*/ 	.short	0x0000


	//----- nvinfo : EIATTR_MAXREG_COUNT
	.align		4
        /*001c*/ 	.byte	0x03, 0x1b
        /*001e*/ 	.short	0x00ff


	//----- nvinfo : EIATTR_MERCURY_ISA_VERSION
	.align		4
        /*0020*/ 	.byte	0x03, 0x5f
        /*0022*/ 	.short	0x0101


	//----- nvinfo : EIATTR_VRC_CTA_INIT_COUNT
	.align		4
        /*0024*/ 	.byte	0x02, 0x4a
	.zero		1
	.zero		1


	//----- nvinfo : EIATTR_EXIT_INSTR_OFFSETS
	.align		4
        /*0028*/ 	.byte	0x04, 0x1c
        /*002a*/ 	.short	(.L_474 - .L_473)


	//   ....[0]....
.L_473:
        /*002c*/ 	.word	0x00000010


	//----- nvinfo : EIATTR_MAX_THREADS
	.align		4
.L_474:
        /*0030*/ 	.byte	0x04, 0x05
        /*0032*/ 	.short	(.L_476 - .L_475)
.L_475:
        /*0034*/ 	.word	0x00000100
        /*0038*/ 	.word	0x00000001
        /*003c*/ 	.word	0x00000001


	//----- nvinfo : EIATTR_CBANK_PARAM_SIZE
	.align		4
.L_476:
        /*0040*/ 	.byte	0x03, 0x19
        /*0042*/ 	.short	0x0278


	//----- nvinfo : EIATTR_PARAM_CBANK
	.align		4
        /*0044*/ 	.byte	0x04, 0x0a
        /*0046*/ 	.short	(.L_478 - .L_477)
	.align		4
.L_477:
        /*0048*/ 	.word	index@(.nv.constant0._ZN7cutlass13device_kernelIN5flash19enable_sm80_to_sm89INS1_16FlashAttnBwdSm80INS1_25CollectiveMainloopBwdSm80ILi1ELi1EN4cute5tupleIJNS5_1CILi64EEES8_NS7_ILi256EEEEEENS_6half_tEfNS_4arch4Sm80ELb0ELb1ELb0ELb1ELb0ELb0ELb0ELb0ELi2ELi4ELi2ELi2ELb0EEENS1_24CollectiveEpilogueBwdGQAISA_fSD_Li256ELb1ELb0EEENS1_19SingleTileSchedulerILb1ELb0ELb0ELi64EEEEEEEEEvNT_6ParamsE)
        /*004c*/ 	.short	0x0380
        /*004e*/ 	.short	0x0278


	//----- nvinfo : EIATTR_SW_WAR
	.align		4
.L_478:
        /*0050*/ 	.byte	0x04, 0x36
        /*0052*/ 	.short	(.L_480 - .L_479)
.L_479:
        /*0054*/ 	.word	0x00000008
.L_480:


//--------------------- .nv.info._ZN7cutlass13device_kernelIN5flash19enable_sm80_to_sm89INS1_16FlashAttnBwdSm80INS1_25CollectiveMainloopBwdSm80ILi1ELi1EN4cute5tupleIJNS5_1CILi64EEES8_NS7_ILi256EEEEEENS_6half_tEfNS_4arch4Sm80ELb1ELb0ELb0ELb0ELb0ELb0ELb0ELb0ELi2ELi4ELi2ELi2ELb0EEENS1_21CollectiveEpilogueBwdISA_SB_SD_Li256ELb0ELb0ELi4EEENS1_25SingleTileBwdLPTSchedulerILb0ELi64ELb0EEEEEEEEEvNT_6ParamsE --------------------------
	.section	.nv.info._ZN7cutlass13device_kernelIN5flash19enable_sm80_to_sm89INS1_16FlashAttnBwdSm80INS1_25CollectiveMainloopBwdSm80ILi1ELi1EN4cute5tupleIJNS5_1CILi64EEES8_NS7_ILi256EEEEEENS_6half_tEfNS_4arch4Sm80ELb1ELb0ELb0ELb0ELb0ELb0ELb0ELb0ELi2ELi4ELi2ELi2ELb0EEENS1_21CollectiveEpilogueBwdISA_SB_SD_Li256ELb0ELb0ELi4EEENS1_25SingleTileBwdLPTSchedulerILb0ELi64ELb0EEEEEEEEEvNT_6ParamsE,"",@"SHT_CUDA_INFO"
	.sectionflags	@""
	.align	4


	//----- nvinfo : EIATTR_CUDA_API_VERSION
	.align		4
        /*0000*/ 	.byte	0x04, 0x37
        /*0002*/ 	.short	(.L_482 - .L_481)
.L_481:
        /*0004*/ 	.word	0x00000082


	//----- nvinfo : EIATTR_KPARAM_INFO
	.align		4
.L_482:
        /*0008*/ 	.byte	0x04, 0x17
        /*000a*/ 	.short	(.L_484 - .L_483)
.L_483:
        /*000c*/ 	.word	0x00000000
        /*0010*/ 	.short	0x0000
        /*0012*/ 	.short	0x0000
        /*0014*/ 	.byte	0x00, 0xf0, 0x21, 0x0a


	//----- nvinfo : EIATTR_SPARSE_MMA_MASK
	.align		4
.L_484:
        /*0018*/ 	.byte	0x03, 0x50
        /*001a*/ 	.short	0x0000


	//----- nvinfo : EIATTR_MAXREG_COUNT
	.align		4
        /*001c*/ 	.byte	0x03, 0x1b
        /*001e*/ 	.short	0x00ff


	//----- nvinfo : EIATTR_MERCURY_ISA_VERSION
	.align		4
        /*0020*/ 	.byte	0x03, 0x5f
        /*0022*/ 	.short	0x0101


	//----- nvinfo : EIATTR_VRC_CTA_INIT_COUNT
	.align		4
        /*0024*/ 	.byte	0x02, 0x4a
	.zero		1
	.zero		1


	//----- nvinfo : EIATTR_EXIT_INSTR_OFFSETS
	.align		4
        /*0028*/ 	.byte	0x04, 0x1c
        /*002a*/ 	.short	(.L_486 - .L_485)


	//   ....[0]....
.L_485:
        /*002c*/ 	.word	0x00000010


	//----- nvinfo : EIATTR_MAX_THREADS
	.align		4
.L_486:
        /*0030*/ 	.byte	0x04, 0x05
        /*0032*/ 	.short	(.L_488 - .L_487)
.L_487:
        /*0034*/ 	.word	0x00000100
        /*0038*/ 	.word	0x00000001
        /*003c*/ 	.word	0x00000001


	//----- nvinfo : EIATTR_CBANK_PARAM_SIZE
	.align		4
.L_488:
        /*0040*/ 	.byte	0x03, 0x19
        /*0042*/ 	.short	0x0288


	//----- nvinfo : EIATTR_PARAM_CBANK
	.align		4
        /*0044*/ 	.byte	0x04, 0x0a
        /*0046*/ 	.short	(.L_490 - .L_489)
	.align		4
.L_489:
        /*0048*/ 	.word	index@(.nv.constant0._ZN7cutlass13device_kernelIN5flash19enable_sm80_to_sm89INS1_16FlashAttnBwdSm80INS1_25CollectiveMainloopBwdSm80ILi1ELi1EN4cute5tupleIJNS5_1CILi64EEES8_NS7_ILi256EEEEEENS_6half_tEfNS_4arch4Sm80ELb1ELb0ELb0ELb0ELb0ELb0ELb0ELb0ELi2ELi4ELi2ELi2ELb0EEENS1_21CollectiveEpilogueBwdISA_SB_SD_Li256ELb0ELb0ELi4EEENS1_25SingleTileBwdLPTSchedulerILb0ELi64ELb0EEEEEEEEEvNT_6ParamsE)
        /*004c*/ 	.short	0x0380
        /*004e*/ 	.short	0x0288


	//----- nvinfo : EIATTR_SW_WAR
	.align		4
.L_490:
        /*0050*/ 	.byte	0x04, 0x36
        /*0052*/ 	.short	(.L_492 - .L_491)
.L_491:
        /*0054*/ 	.word	0x00000008
.L_492:


//--------------------- .nv.info._ZN7cutlass13device_kernelIN5flash19enable_sm80_to_sm89INS1_16FlashAttnBwdSm80INS1_25CollectiveMainloopBwdSm80ILi1ELi1EN4cute5tupleIJNS5_1CILi64EEES8_NS7_ILi256EEEEEENS_6half_tEfNS_4arch4Sm80ELb1ELb0ELb0ELb0ELb0ELb0ELb0ELb0ELi2ELi4ELi2ELi2ELb0EEENS1_24CollectiveEpilogueBwdGQAISA_fSD_Li256ELb0ELb0EEENS1_25SingleTileBwdLPTSchedulerILb0ELi64ELb0EEEEEEEEEvNT_6ParamsE --------------------------
	.section	.nv.info._ZN7cutlass13device_kernelIN5flash19enable_sm80_to_sm89INS1_16FlashAttnBwdSm80INS1_25CollectiveMainloopBwdSm80ILi1ELi1EN4cute5tupleIJNS5_1CILi64EEES8_NS7_ILi256EEEEEENS_6half_tEfNS_4arch4Sm80ELb1ELb0ELb0ELb0ELb0ELb0ELb0ELb0ELi2ELi4ELi2ELi2ELb0EEENS1_24CollectiveEpilogueBwdGQAISA_fSD_Li256ELb0ELb0EEENS1_25SingleTileBwdLPTSchedulerILb0ELi64ELb0EEEEEEEEEvNT_6ParamsE,"",@"SHT_CUDA_INFO"
	.sectionflags	@""
	.align	4


	//----- nvinfo : EIATTR_CUDA_API_VERSION
	.align		4
        /*0000*/ 	.byte	0x04, 0x37
        /*0002*/ 	.short	(.L_494 - .L_493)
.L_493:
        /*0004*/ 	.word	0x00000082


	//----- nvinfo : EIATTR_KPARAM_INFO
	.align		4
.L_494:
        /*0008*/ 	.byte	0x04, 0x17
        /*000a*/ 	.short	(.L_496 - .L_495)
.L_495:
        /*000c*/ 	.word	0x00000000
        /*0010*/ 	.short	0x0000
        /*0012*/ 	.short	0x0000
        /*0014*/ 	.byte	0x00, 0xf0, 0x41, 0x0a


	//----- nvinfo : EIATTR_SPARSE_MMA_MASK
	.align		4
.L_496:
        /*0018*/ 	.byte	0x03, 0x50
        /*001a*/ 	.short	0x0000


	//----- nvinfo : EIATTR_MAXREG_COUNT
	.align		4
        /*001c*/ 	.byte	0x03, 0x1b
        /*001e*/ 	.short	0x00ff


	//----- nvinfo : EIATTR_MERCURY_ISA_VERSION
	.align		4
        /*0020*/ 	.byte	0x03, 0x5f
        /*0022*/ 	.short	0x0101


	//----- nvinfo : EIATTR_VRC_CTA_INIT_COUNT
	.align		4
        /*0024*/ 	.byte	0x02, 0x4a
	.zero		1
	.zero		1


	//----- nvinfo : EIATTR_EXIT_INSTR_OFFSETS
	.align		4
        /*0028*/ 	.byte	0x04, 0x1c
        /*002a*/ 	.short	(.L_498 - .L_497)


	//   ....[0]....
.L_497:
        /*002c*/ 	.word	0x00000010


	//----- nvinfo : EIATTR_MAX_THREADS
	.align		4
.L_498:
        /*0030*/ 	.byte	0x04, 0x05
        /*0032*/ 	.short	(.L_500 - .L_499)
.L_499:
        /*0034*/ 	.word	0x00000100
        /*0038*/ 	.word	0x00000001
        /*003c*/ 	.word	0x00000001


	//----- nvinfo : EIATTR_CBANK_PARAM_SIZE
	.align		4
.L_500:
        /*0040*/ 	.byte	0x03, 0x19
        /*0042*/ 	.short	0x0290


	//----- nvinfo : EIATTR_PARAM_CBANK
	.align		4
        /*0044*/ 	.byte	0x04, 0x0a
        /*0046*/ 	.short	(.L_502 - .L_501)
	.align		4
.L_501:
        /*0048*/ 	.word	index@(.nv.constant0._ZN7cutlass13device_kernelIN5flash19enable_sm80_to_sm89INS1_16FlashAttnBwdSm80INS1_25CollectiveMainloopBwdSm80ILi1ELi1EN4cute5tupleIJNS5_1CILi64EEES8_NS7_ILi256EEEEEENS_6half_tEfNS_4arch4Sm80ELb1ELb0ELb0ELb0ELb0ELb0ELb0ELb0ELi2ELi4ELi2ELi2ELb0EEENS1_24CollectiveEpilogueBwdGQAISA_fSD_Li256ELb0ELb0EEENS1_25SingleTileBwdLPTSchedulerILb0ELi64ELb0EEEEEEEEEvNT_6ParamsE)
        /*004c*/ 	.short	0x0380
        /*004e*/ 	.short	0x0290


	//----- nvinfo : EIATTR_SW_WAR
	.align		4
.L_502:
        /*0050*/ 	.byte	0x04, 0x36
        /*0052*/ 	.short	(.L_504 - .L_503)
.L_503:
        /*0054*/ 	.word	0x00000008
.L_504:


//--------------------- .nv.info._ZN7cutlass13device_kernelIN5flash22FlashAttnBwdPreprocessIN4cute5tupleIJNS3_1CILi64EEENS5_ILi256EEEEEENS_6half_tEfNS_4arch4Sm80ELb1ELb0EEEEEvNT_6ParamsE --------------------------
	.section	.nv.info._ZN7cutlass13device_kernelIN5flash22FlashAttnBwdPreprocessIN4cute5tupleIJNS3_1CILi64EEENS5_ILi256EEEEEENS_6half_tEfNS_4arch4Sm80ELb1ELb0EEEEEvNT_6ParamsE,"",@"SHT_CUDA_INFO"
	.sectionflags	@""
	.align	4


	//----- nvinfo : EIATTR_CUDA_API_VERSION
	.align		4
        /*0000*/ 	.byte	0x04, 0x37
        /*0002*/ 	.short	(.L_506 - .L_505)
.L_505:
        /*0004*/ 	.word	0x00000082


	//----- nvinfo : EIATTR_KPARAM_INFO
	.align		4
.L_506:
        /*0008*/ 	.byte	0x04, 0x17
        /*000a*/ 	.short	(.L_508 - .L_507)
.L_507:
        /*000c*/ 	.word	0x00000000
        /*0010*/ 	.short	0x0000
        /*0012*/ 	.short	0x0000
        /*0014*/ 	.byte	0x00, 0xf0, 0xc1, 0x03


	//----- nvinfo : EIATTR_SPARSE_MMA_MASK
	.align		4
.L_508:
        /*0018*/ 	.byte	0x03, 0x50
        /*001a*/ 	.short	0x0000


	//----- nvinfo : EIATTR_MAXREG_COUNT
	.align		4
        /*001c*/ 	.byte	0x03, 0x1b
        /*001e*/ 	.short	0x0080


	//----- nvinfo : EIATTR_MERCURY_ISA_VERSION
	.align		4
        /*0020*/ 	.byte	0x03, 0x5f
        /*0022*/ 	.short	0x0101


	//----- nvinfo : EIATTR_COOP_GROUP_MASK_REGIDS
	.align		4
        /*0024*/ 	.byte	0x04, 0x29
        /*0026*/ 	.short	(.L_510 - .L_509)


	//   ....[0]....
.L_509:
        /*0028*/ 	.word	0xffffffff


	//   ....[1]....
        /*002c*/ 	.word	0xffffffff


	//   ....[2]....
        /*0030*/ 	.word	0xffffffff


	//   ....[3]....
        /*0034*/ 	.word	0xffffffff


	//   ....[4]....
        /*0038*/ 	.word	0xffffffff


	//   ....[5]....
        /*003c*/ 	.word	0xffffffff


	//   ....[6]....
        /*0040*/ 	.word	0xffffffff


	//   ....[7]....
        /*0044*/ 	.word	0xffffffff


	//   ....[8]....
        /*0048*/ 	.word	0xffffffff


	//   ....[9]....
        /*004c*/ 	.word	0xffffffff


	//   ....[10]....
        /*0050*/ 	.word	0xffffffff


	//   ....[11]....
        /*0054*/ 	.word	0xffffffff


	//   ....[12]....
        /*0058*/ 	.word	0xffffffff


	//   ....[13]....
        /*005c*/ 	.word	0xffffffff


	//   ....[14]....
        /*0060*/ 	.word	0xffffffff


	//   ....[15]....
        /*0064*/ 	.word	0xffffffff


	//----- nvinfo : EIATTR_COOP_GROUP_INSTR_OFFSETS
	.align		4
.L_510:
        /*0068*/ 	.byte	0x04, 0x28
        /*006a*/ 	.short	(.L_512 - .L_511)


	//   ....[0]....
.L_511:
        /*006c*/ 	.word	0x00001a90


	//   ....[1]....
        /*0070*/ 	.word	0x00001ab0


	//   ....[2]....
        /*0074*/ 	.word	0x00001ac0


	//   ....[3]....
        /*0078*/ 	.word	0x00001ad0


	//   ....[4]....
        /*007c*/ 	.word	0x00001b00


	//   ....[5]....
        /*0080*/ 	.word	0x00001b20


	//   ....[6]....
        /*0084*/ 	.word	0x00001b40


	//   ....[7]....
        /*0088*/ 	.word	0x00001b50


	//   ....[8]....
        /*008c*/ 	.word	0x00001b80


	//   ....[9]....
        /*0090*/ 	.word	0x00001ba0


	//   ....[10]....
        /*0094*/ 	.word	0x00001bc0


	//   ....[11]....
        /*0098*/ 	.word	0x00001bd0


	//   ....[12]....
        /*009c*/ 	.word	0x00001c00


	//   ....[13]....
        /*00a0*/ 	.word	0x00001c30


	//   ....[14]....
        /*00a4*/ 	.word	0x00001c60


	//   ....[15]....
        /*00a8*/ 	.word	0x00001c70


	//----- nvinfo : EIATTR_VRC_CTA_INIT_COUNT
	.align		4
.L_512:
        /*00ac*/ 	.byte	0x02, 0x4a
	.zero		1
	.zero		1


	//----- nvinfo : EIATTR_EXIT_INSTR_OFFSETS
	.align		4
        /*00b0*/ 	.byte	0x04, 0x1c
        /*00b2*/ 	.short	(.L_514 - .L_513)


	//   ....[0]....
.L_513:
        /*00b4*/ 	.word	0x00002270


	//   ....[1]....
        /*00b8*/ 	.word	0x000022f0


	//----- nvinfo : EIATTR_MAX_THREADS
	.align		4
.L_514:
        /*00bc*/ 	.byte	0x04, 0x05
        /*00be*/ 	.short	(.L_516 - .L_515)
.L_515:
        /*00c0*/ 	.word	0x00000100
        /*00c4*/ 	.word	0x00000001
        /*00c8*/ 	.word	0x00000001


	//----- nvinfo : EIATTR_CRS_STACK_SIZE
	.align		4
.L_516:
        /*00cc*/ 	.byte	0x04, 0x1e
        /*00ce*/ 	.short	(.L_518 - .L_517)
.L_517:
        /*00d0*/ 	.word	0x00000000


	//----- nvinfo : EIATTR_CBANK_PARAM_SIZE
	.align		4
.L_518:
        /*00d4*/ 	.byte	0x03, 0x19
        /*00d6*/ 	.short	0x00f0


	//----- nvinfo : EIATTR_PARAM_CBANK
	.align		4
        /*00d8*/ 	.byte	0x04, 0x0a
        /*00da*/ 	.short	(.L_520 - .L_519)
	.align		4
.L_519:
        /*00dc*/ 	.word	index@(.nv.constant0._ZN7cutlass13device_kernelIN5flash22FlashAttnBwdPreprocessIN4cute5tupleIJNS3_1CILi64EEENS5_ILi256EEEEEENS_6half_tEfNS_4arch4Sm80ELb1ELb0EEEEEvNT_6ParamsE)
        /*00e0*/ 	.short	0x0380
        /*00e2*/ 	.short	0x00f0


	//----- nvinfo : EIATTR_SW_WAR
	.align		4
.L_520:
        /*00e4*/ 	.byte	0x04, 0x36
        /*00e6*/ 	.short	(.L_522 - .L_521)
.L_521:
        /*00e8*/ 	.word	0x00000008
.L_522:


//--------------------- .nv.info._ZN7cutlass13device_kernelIN5flash19enable_sm80_to_sm89INS1_16FlashAttnBwdSm80INS1_25CollectiveMainloopBwdSm80ILi1ELi1EN4cute5tupleIJNS5_1CILi64EEES8_NS7_ILi256EEEEEENS_6half_tEfNS_4arch4Sm80ELb1ELb0ELb0ELb1ELb0ELb0ELb0ELb0ELi2ELi4ELi2ELi2ELb0EEENS1_21CollectiveEpilogueBwdISA_SB_SD_Li256ELb1ELb0ELi4EEENS1_25SingleTileBwdLPTSchedulerILb1ELi64ELb0EEEEEEEEEvNT_6ParamsE --------------------------
	.section	.nv.info._ZN7cutlass13device_kernelIN5flash19enable_sm80_to_sm89INS1_16FlashAttnBwdSm80INS1_25CollectiveMainloopBwdSm80ILi1ELi1EN4cute5tupleIJNS5_1CILi64EEES8_NS7_ILi256EEEEEENS_6half_tEfNS_4arch4Sm80ELb1ELb0ELb0ELb1ELb0ELb0ELb0ELb0ELi2ELi4ELi2ELi2ELb0EEENS1_21CollectiveEpilogueBwdISA_SB_SD_Li256ELb1ELb0ELi4EEENS1_25SingleTileBwdLPTSchedulerILb1ELi64ELb0EEEEEEEEEvNT_6ParamsE,"",@"SHT_CUDA_INFO"
	.sectionflags	@""
	.align	4


	//----- nvinfo : EIATTR_CUDA_API_VERSION
	.align		4
        /*0000*/ 	.byte	0x04, 0x37
        /*0002*/ 	.short	(.L_524 - .L_523)
.L_523:
        /*0004*/ 	.word	0x00000082


	//----- nvinfo : EIATTR_KPARAM_INFO
	.align		4
.L_524:
        /*0008*/ 	.byte	0x04, 0x17
        /*000a*/ 	.short	(.L_526 - .L_525)
.L_525:
        /*000c*/ 	.word	0x00000000
        /*0010*/ 	.short	0x0000
        /*0012*/ 	.short	0x0000
        /*0014*/ 	.byte	0x00, 0xf0, 0x21, 0x0a


	//----- nvinfo : EIATTR_SPARSE_MMA_MASK
	.align		4
.L_526:
        /*0018*/ 	.byte	0x03, 0x50
        /*001a*/ 	.short	0x0000


	//----- nvinfo : EIATTR_MAXREG_COUNT
	.align		4
        /*001c*/ 	.byte	0x03, 0x1b
        /*001e*/ 	.short	0x00ff


	//----- nvinfo : EIATTR_MERCURY_ISA_VERSION
	.align		4
        /*0020*/ 	.byte	0x03, 0x5f
        /*0022*/ 	.short	0x0101


	//----- nvinfo : EIATTR_VRC_CTA_INIT_COUNT
	.align		4
        /*0024*/ 	.byte	0x02, 0x4a
	.zero		1
	.zero		1


	//----- nvinfo : EIATTR_EXIT_INSTR_OFFSETS
	.align		4
        /*0028*/ 	.byte	0x04, 0x1c
        /*002a*/ 	.short	(.L_528 - .L_527)


	//   ....[0]....
.L_527:
        /*002c*/ 	.word	0x00000010


	//----- nvinfo : EIATTR_MAX_THREADS
	.align		4
.L_528:
        /*0030*/ 	.byte	0x04, 0x05
        /*0032*/ 	.short	(.L_530 - .L_529)
.L_529:
        /*0034*/ 	.word	0x00000100
        /*0038*/ 	.word	0x00000001
        /*003c*/ 	.word	0x00000001


	//----- nvinfo : EIATTR_CBANK_PARAM_SIZE
	.align		4
.L_530:
        /*0040*/ 	.byte	0x03, 0x19
        /*0042*/ 	.short	0x0288


	//----- nvinfo : EIATTR_PARAM_CBANK
	.align		4
        /*0044*/ 	.byte	0x04, 0x0a
        /*0046*/ 	.short	(.L_532 - .L_531)
	.align		4
.L_531:
        /*0048*/ 	.word	index@(.nv.constant0._ZN7cutlass13device_kernelIN5flash19enable_sm80_to_sm89INS1_16FlashAttnBwdSm80INS1_25CollectiveMainloopBwdSm80ILi1ELi1EN4cute5tupleIJNS5_1CILi64EEES8_NS7_ILi256EEEEEENS_6half_tEfNS_4arch4Sm80ELb1ELb0ELb0ELb1ELb0ELb0ELb0ELb0ELi2ELi4ELi2ELi2ELb0EEENS1_21CollectiveEpilogueBwdISA_SB_SD_Li256ELb1ELb0ELi4EEENS1_25SingleTileBwdLPTSchedulerILb1ELi64ELb0EEEEEEEEEvNT_6ParamsE)
        /*004c*/ 	.short	0x0380
        /*004e*/ 	.short	0x0288


	//----- nvinfo : EIATTR_SW_WAR
	.align		4
.L_532:
        /*0050*/ 	.byte	0x04, 0x36
        /*0052*/ 	.short	(.L_534 - .L_533)
.L_533:
        /*0054*/ 	.word	0x00000008
.L_534:


//--------------------- .nv.info._ZN7cutlass13device_kernelIN5flash32FlashAttnBwdPostprocessConvertdQIN4cute5tupleIJNS3_1CILi64EEENS5_ILi256EEEEEENS_6half_tEfNS_4arch4Sm80ELi256ENS3_8TiledMMAINS3_8MMA_AtomIJNS3_28SM80_16x8x16_F32F16F16F32_TNEEEENS3_6LayoutINS4_IJNS5_ILi2EEENS5_ILi4EEENS5_ILi1EEEEEENS4_IJSJ_SH_NS5_ILi0EEEEEEEENS4_IJNS5_ILi32EEES6_NS5_ILi16EEEEEEEELb0EEEEEvNT_6ParamsE --------------------------
	.section	.nv.info._ZN7cutlass13device_kernelIN5flash32FlashAttnBwdPostprocessConvertdQIN4cute5tupleIJNS3_1CILi64EEENS5_ILi256EEEEEENS_6half_tEfNS_4arch4Sm80ELi256ENS3_8TiledMMAINS3_8MMA_AtomIJNS3_28SM80_16x8x16_F32F16F16F32_TNEEEENS3_6LayoutINS4_IJNS5_ILi2EEENS5_ILi4EEENS5_ILi1EEEEEENS4_IJSJ_SH_NS5_ILi0EEEEEEEENS4_IJNS5_ILi32EEES6_NS5_ILi16EEEEEEEELb0EEEEEvNT_6ParamsE,"",@"SHT_CUDA_INFO"
	.sectionflags	@""
	.align	4


	//----- nvinfo : EIATTR_CUDA_API_VERSION
	.align		4
        /*0000*/ 	.byte	0x04, 0x37
        /*0002*/ 	.short	(.L_536 - .L_535)
.L_535:
        /*0004*/ 	.word	0x00000082


	//----- nvinfo : EIATTR_KPARAM_INFO
	.align		4
.L_536:
        /*0008*/ 	.byte	0x04, 0x17
        /*000a*/ 	.short	(.L_538 - .L_537)
.L_537:
        /*000c*/ 	.word	0x00000000
        /*0010*/ 	.short	0x0000
        /*0012*/ 	.short	0x0000
        /*0014*/ 	.byte	0x00, 0xf0, 0xc1, 0x01


	//----- nvinfo : EIATTR_SPARSE_MMA_MASK
	.align		4
.L_538:
        /*0018*/ 	.byte	0x03, 0x50
        /*001a*/ 	.short	0x0000


	//----- nvinfo : EIATTR_MAXREG_COUNT
	.align		4
        /*001c*/ 	.byte	0x03, 0x1b
        /*001e*/ 	.short	0x0080


	//----- nvinfo : EIATTR_NUM_BARRIERS
	.align		4
        /*0020*/ 	.byte	0x02, 0x4c
        /*0022*/ 	.byte	0x01
	.zero		1


	//----- nvinfo : EIATTR_MERCURY_ISA_VERSION
	.align		4
        /*0024*/ 	.byte	0x03, 0x5f
        /*0026*/ 	.short	0x0101


	//----- nvinfo : EIATTR_VRC_CTA_INIT_COUNT
	.align		4
        /*0028*/ 	.byte	0x02, 0x4a
	.zero		1
	.zero		1


	//----- nvinfo : EIATTR_EXIT_INSTR_OFFSETS
	.align		4
        /*002c*/ 	.byte	0x04, 0x1c
        /*002e*/ 	.short	(.L_540 - .L_539)


	//   ....[0]....
.L_539:
        /*0030*/ 	.word	0x00000280


	//   ....[1]....
        /*0034*/ 	.word	0x00001cc0


	//   ....[2]....
        /*0038*/ 	.word	0x00001da0


	//----- nvinfo : EIATTR_MAX_THREADS
	.align		4
.L_540:
        /*003c*/ 	.byte	0x04, 0x05
        /*003e*/ 	.short	(.L_542 - .L_541)
.L_541:
        /*0040*/ 	.word	0x00000100
        /*0044*/ 	.word	0x00000001
        /*0048*/ 	.word	0x00000001


	//----- nvinfo : EIATTR_CRS_STACK_SIZE
	.align		4
.L_542:
        /*004c*/ 	.byte	0x04, 0x1e
        /*004e*/ 	.short	(.L_544 - .L_543)
.L_543:
        /*0050*/ 	.word	0x00000000


	//----- nvinfo : EIATTR_CBANK_PARAM_SIZE
	.align		4
.L_544:
        /*0054*/ 	.byte	0x03, 0x19
        /*0056*/ 	.short	0x0070


	//----- nvinfo : EIATTR_PARAM_CBANK
	.align		4
        /*0058*/ 	.byte	0x04, 0x0a
        /*005a*/ 	.short	(.L_546 - .L_545)
	.align		4
.L_545:
        /*005c*/ 	.word	index@(.nv.constant0._ZN7cutlass13device_kernelIN5flash32FlashAttnBwdPostprocessConvertdQIN4cute5tupleIJNS3_1CILi64EEENS5_ILi256EEEEEENS_6half_tEfNS_4arch4Sm80ELi256ENS3_8TiledMMAINS3_8MMA_AtomIJNS3_28SM80_16x8x16_F32F16F16F32_TNEEEENS3_6LayoutINS4_IJNS5_ILi2EEENS5_ILi4EEENS5_ILi1EEEEEENS4_IJSJ_SH_NS5_ILi0EEEEEEEENS4_IJNS5_ILi32EEES6_NS5_ILi16EEEEEEEELb0EEEEEvNT_6ParamsE)
        /*0060*/ 	.short	0x0380
        /*0062*/ 	.short	0x0070


	//----- nvinfo : EIATTR_SW_WAR
	.align		4
.L_546:
        /*0064*/ 	.byte	0x04, 0x36
        /*0066*/ 	.short	(.L_548 - .L_547)
.L_547:
        /*0068*/ 	.word	0x00000008
.L_548:


//--------------------- .nv.info._ZN7cutlass13device_kernelIN5flash19enable_sm80_to_sm89INS1_16FlashAttnBwdSm80INS1_25CollectiveMainloopBwdSm80ILi1ELi1EN4cute5tupleIJNS5_1CILi64EEES8_NS7_ILi256EEEEEENS_6half_tEfNS_4arch4Sm80ELb1ELb0ELb0ELb1ELb0ELb0ELb0ELb0ELi2ELi4ELi2ELi2ELb0EEENS1_24CollectiveEpilogueBwdGQAISA_fSD_Li256ELb1ELb0EEENS1_25SingleTileBwdLPTSchedulerILb1ELi64ELb0EEEEEEEEEvNT_6ParamsE --------------------------
	.section	.nv.info._ZN7cutlass13device_kernelIN5flash19enable_sm80_to_sm89INS1_16FlashAttnBwdSm80INS1_25CollectiveMainloopBwdSm80ILi1ELi1EN4cute5tupleIJNS5_1CILi64EEES8_NS7_ILi256EEEEEENS_6half_tEfNS_4arch4Sm80ELb1ELb0ELb0ELb1ELb0ELb0ELb0ELb0ELi2ELi4ELi2ELi2ELb0EEENS1_24CollectiveEpilogueBwdGQAISA_fSD_Li256ELb1ELb0EEENS1_25SingleTileBwdLPTSchedulerILb1ELi64ELb0EEEEEEEEEvNT_6ParamsE,"",@"SHT_CUDA_INFO"
	.sectionflags	@""
	.align	4


	//----- nvinfo : EIATTR_CUDA_API_VERSION
	.align		4
        /*0000*/ 	.byte	0x04, 0x37
        /*0002*/ 	.short	(.L_550 - .L_549)
.L_549:
        /*0004*/ 	.word	0x00000082


	//----- nvinfo : EIATTR_KPARAM_INFO
	.align		4
.L_550:
        /*0008*/ 	.byte	0x04, 0x17
        /*000a*/ 	.short	(.L_552 - .L_551)
.L_551:
        /*000c*/ 	.word	0x00000000
        /*0010*/ 	.short	0x0000
        /*0012*/ 	.short	0x0000
        /*0014*/ 	.byte	0x00, 0xf0, 0x41, 0x0a


	//----- nvinfo : EIATTR_SPARSE_MMA_MASK
	.align		4
.L_552:
        /*0018*/ 	.byte	0x03, 0x50
        /*001a*/ 	.short	0x0000


	//----- nvinfo : EIATTR_MAXREG_COUNT
	.align		4
        /*001c*/ 	.byte	0x03, 0x1b
        /*001e*/ 	.short	0x00ff


	//----- nvinfo : EIATTR_MERCURY_ISA_VERSION
	.align		4
        /*0020*/ 	.byte	0x03, 0x5f
        /*0022*/ 	.short	0x0101


	//----- nvinfo : EIATTR_VRC_CTA_INIT_COUNT
	.align		4
        /*0024*/ 	.byte	0x02, 0x4a
	.zero		1
	.zero		1


	//----- nvinfo : EIATTR_EXIT_INSTR_OFFSETS
	.align		4
        /*0028*/ 	.byte	0x04, 0x1c
        /*002a*/ 	.short	(.L_554 - .L_553)


	//   ....[0]....
.L_553:
        /*002c*/ 	.word	0x00000010


	//----- nvinfo : EIATTR_MAX_THREADS
	.align		4
.L_554:
        /*0030*/ 	.byte	0x04, 0x05
        /*0032*/ 	.short	(.L_556 - .L_555)
.L_555:
        /*0034*/ 	.word	0x00000100
        /*0038*/ 	.word	0x00000001
        /*003c*/ 	.word	0x00000001


	//----- nvinfo : EIATTR_CBANK_PARAM_SIZE
	.align		4
.L_556:
        /*0040*/ 	.byte	0x03, 0x19
        /*0042*/ 	.short	0x0290


	//----- nvinfo : EIATTR_PARAM_CBANK
	.align		4
        /*0044*/ 	.byte	0x04, 0x0a
        /*0046*/ 	.short	(.L_558 - .L_557)
	.align		4
.L_557:
        /*0048*/ 	.word	index@(.nv.constant0._ZN7cutlass13device_kernelIN5flash19enable_sm80_to_sm89INS1_16FlashAttnBwdSm80INS1_25CollectiveMainloopBwdSm80ILi1ELi1EN4cute5tupleIJNS5_1CILi64EEES8_NS7_ILi256EEEEEENS_6half_tEfNS_4arch4Sm80ELb1ELb0ELb0ELb1ELb0ELb0ELb0ELb0ELi2ELi4ELi2ELi2ELb0EEENS1_24CollectiveEpilogueBwdGQAISA_fSD_Li256ELb1ELb0EEENS1_25SingleTileBwdLPTSchedulerILb1ELi64ELb0EEEEEEEEEvNT_6ParamsE)
        /*004c*/ 	.short	0x0380
        /*004e*/ 	.short	0x0290


	//----- nvinfo : EIATTR_SW_WAR
	.align		4
.L_558:
        /*0050*/ 	.byte	0x04, 0x36
        /*0052*/ 	.short	(.L_560 - .L_559)
.L_559:
        /*0054*/ 	.word	0x00000008
.L_560:


//--------------------- .nv.info._ZN7cutlass13device_kernelIN5flash22FlashAttnBwdPreprocessIN4cute5tupleIJNS3_1CILi64EEENS5_ILi256EEEEEENS_6half_tEfNS_4arch4Sm80ELb1ELb1EEEEEvNT_6ParamsE --------------------------
	.section	.nv.info._ZN7cutlass13device_kernelIN5flash22FlashAttnBwdPreprocessIN4cute5tupleIJNS3_1CILi64EEENS5_ILi256EEEEEENS_6half_tEfNS_4arch4Sm80ELb1ELb1EEEEEvNT_6ParamsE,"",@"SHT_CUDA_INFO"
	.sectionflags	@""
	.align	4


	//----- nvinfo : EIATTR_CUDA_API_VERSION
	.align		4
        /*0000*/ 	.byte	0x04, 0x37
        /*0002*/ 	.short	(.L_562 - .L_561)
.L_561:
        /*0004*/ 	.word	0x00000082


	//----- nvinfo : EIATTR_KPARAM_INFO
	.align		4
.L_562:
        /*0008*/ 	.byte	0x04, 0x17
        /*000a*/ 	.short	(.L_564 - .L_563)
.L_563:
        /*000c*/ 	.word	0x00000000
        /*0010*/ 	.short	0x0000
        /*0012*/ 	.short	0x0000
        /*0014*/ 	.byte	0x00, 0xf0, 0xc1, 0x03


	//----- nvinfo : EIATTR_SPARSE_MMA_MASK
	.align		4
.L_564:
        /*0018*/ 	.byte	0x03, 0x50
        /*001a*/ 	.short	0x0000


	//----- nvinfo : EIATTR_MAXREG_COUNT
	.align		4
        /*001c*/ 	.byte	0x03, 0x1b
        /*001e*/ 	.short	0x0080


	//----- nvinfo : EIATTR_MERCURY_ISA_VERSION
	.align		4
        /*0020*/ 	.byte	0x03, 0x5f
        /*0022*/ 	.short	0x0101


	//----- nvinfo : EIATTR_COOP_GROUP_MASK_REGIDS
	.align		4
        /*0024*/ 	.byte	0x04, 0x29
        /*0026*/ 	.short	(.L_566 - .L_565)


	//   ....[0]....
.L_565:
        /*0028*/ 	.word	0xffffffff


	//   ....[1]....
        /*002c*/ 	.word	0xffffffff


	//   ....[2]....
        /*0030*/ 	.word	0xffffffff


	//   ....[3]....
        /*0034*/ 	.word	0xffffffff


	//   ....[4]....
        /*0038*/ 	.word	0xffffffff


	//   ....[5]....
        /*003c*/ 	.word	0xffffffff


	//   ....[6]....
        /*0040*/ 	.word	0xffffffff


	//   ....[7]....
        /*0044*/ 	.word	0xffffffff


	//   ....[8]....
        /*0048*/ 	.word	0xffffffff


	//   ....[9]....
        /*004c*/ 	.word	0xffffffff


	//   ....[10]....
        /*0050*/ 	.word	0xffffffff


	//   ....[11]....
        /*0054*/ 	.word	0xffffffff


	//   ....[12]....
        /*0058*/ 	.word	0xffffffff


	//   ....[13]....
        /*005c*/ 	.word	0xffffffff


	//   ....[14]....
        /*0060*/ 	.word	0xffffffff


	//   ....[15]....
        /*0064*/ 	.word	0xffffffff


	//----- nvinfo : EIATTR_COOP_GROUP_INSTR_OFFSETS
	.align		4
.L_566:
        /*0068*/ 	.byte	0x04, 0x28
        /*006a*/ 	.short	(.L_568 - .L_567)


	//   ....[0]....
.L_567:
        /*006c*/ 	.word	0x00001d40


	//   ....[1]....
        /*0070*/ 	.word	0x00001d60


	//   ....[2]....
        /*0074*/ 	.word	0x00001d70


	//   ....[3]....
        /*0078*/ 	.word	0x00001d80


	//   ....[4]....
        /*007c*/ 	.word	0x00001dd0


	//   ....[5]....
        /*0080*/ 	.word	0x00001de0


	//   ....[6]....
        /*0084*/ 	.word	0x00001df0


	//   ....[7]....
        /*0088*/ 	.word	0x00001e00


	//   ....[8]....
        /*008c*/ 	.word	0x00001e60


	//   ....[9]....
        /*0090*/ 	.word	0x00001e70


	//   ....[10]....
        /*0094*/ 	.word	0x00001e80


	//   ....[11]....
        /*0098*/ 	.word	0x00001e90


	//   ....[12]....
        /*009c*/ 	.word	0x00001ef0


	//   ....[13]....
        /*00a0*/ 	.word	0x00001f00


	//   ....[14]....
        /*00a4*/ 	.word	0x00001f10


	//   ....[15]....
        /*00a8*/ 	.word	0x00001f20


	//----- nvinfo : EIATTR_VRC_CTA_INIT_COUNT
	.align		4
.L_568:
        /*00ac*/ 	.byte	0x02, 0x4a
	.zero		1
	.zero		1


	//----- nvinfo : EIATTR_EXIT_INSTR_OFFSETS
	.align		4
        /*00b0*/ 	.byte	0x04, 0x1c
        /*00b2*/ 	.short	(.L_570 - .L_569)


	//   ....[0]....
.L_569:
        /*00b4*/ 	.word	0x00000310


	//   ....[1]....
        /*00b8*/ 	.word	0x000025c0


	//   ....[2]....
        /*00bc*/ 	.word	0x00002660


	//----- nvinfo : EIATTR_MAX_THREADS
	.align		4
.L_570:
        /*00c0*/ 	.byte	0x04, 0x05
        /*00c2*/ 	.short	(.L_572 - .L_571)
.L_571:
        /*00c4*/ 	.word	0x00000100
        /*00c8*/ 	.word	0x00000001
        /*00cc*/ 	.word	0x00000001


	//----- nvinfo : EIATTR_CRS_STACK_SIZE
	.align		4
.L_572:
        /*00d0*/ 	.byte	0x04, 0x1e
        /*00d2*/ 	.short	(.L_574 - .L_573)
.L_573:
        /*00d4*/ 	.word	0x00000000


	//----- nvinfo : EIATTR_CBANK_PARAM_SIZE
	.align		4
.L_574:
        /*00d8*/ 	.byte	0x03, 0x19
        /*00da*/ 	.short	0x00f0


	//----- nvinfo : EIATTR_PARAM_CBANK
	.align		4
        /*00dc*/ 	.byte	0x04, 0x0a
        /*00de*/ 	.short	(.L_576 - .L_575)
	.align		4
.L_575:
        /*00e0*/ 	.word	index@(.nv.constant0._ZN7cutlass13device_kernelIN5flash22FlashAttnBwdPreprocessIN4cute5tupleIJNS3_1CILi64EEENS5_ILi256EEEEEENS_6half_tEfNS_4arch4Sm80ELb1ELb1EEEEEvNT_6ParamsE)
        /*00e4*/ 	.short	0x0380
        /*00e6*/ 	.short	0x00f0


	//----- nvinfo : EIATTR_SW_WAR
	.align		4
.L_576:
        /*00e8*/ 	.byte	0x04, 0x36
        /*00ea*/ 	.short	(.L_578 - .L_577)
.L_577:
        /*00ec*/ 	.word	0x00000008
.L_578:


//--------------------- .nv.callgraph             --------------------------
	.section	.nv.callgraph,"",@"SHT_CUDA_CALLGRAPH"
	.align	4
	.sectionentsize	8
	.align		4
        /*0000*/ 	.word	0x00000000
	.align		4
        /*0004*/ 	.word	0xffffffff
	.align		4
        /*0008*/ 	.word	0x00000000
	.align		4
        /*000c*/ 	.word	0xfffffffe
	.align		4
        /*0010*/ 	.word	0x00000000
	.align		4
        /*0014*/ 	.word	0xfffffffd
	.align		4
        /*0018*/ 	.word	0x00000000
	.align		4
        /*001c*/ 	.word	0xfffffffc


//--------------------- .nv.constant4             --------------------------
	.section	.nv.constant4,"a",@progbits
	.align	8
	.align		8
.nv.constant4:
        /*0000*/ 	.dword	_ZN66_INTERNAL_16e508ea_30_flash_bwd_hdim256_fp16_sm80_cu_49158569_29504cuda3std3__45__cpo5beginE
	.align		8
        /*0008*/ 	.dword	_ZN66_INTERNAL_16e508ea_30_flash_bwd_hdim256_fp16_sm80_cu_49158569_29504cuda3std3__45__cpo3endE
	.align		8
        /*0010*/ 	.dword	_ZN66_INTERNAL_16e508ea_30_flash_bwd_hdim256_fp16_sm80_cu_49158569_29504cuda3std3__45__cpo6cbeginE
	.align		8
        /*0018*/ 	.dword	_ZN66_INTERNAL_16e508ea_30_flash_bwd_hdim256_fp16_sm80_cu_49158569_29504cuda3std3__45__cpo4cendE
	.align		8
        /*0020*/ 	.dword	_ZN66_INTERNAL_16e508ea_30_flash_bwd_hdim256_fp16_sm80_cu_49158569_29504cuda3std3__468_GLOBAL__N__16e508ea_30_flash_bwd_hdim256_fp16_sm80_cu_49158569_29506ignoreE
	.align		8
        /*0028*/ 	.dword	_ZN66_INTERNAL_16e508ea_30_flash_bwd_hdim256_fp16_sm80_cu_49158569_29504cuda3std3__419piecewise_constructE
	.align		8
        /*0030*/ 	.dword	_ZN66_INTERNAL_16e508ea_30_flash_bwd_hdim256_fp16_sm80_cu_49158569_29504cuda3std3__48in_placeE
	.align		8
        /*0038*/ 	.dword	_ZN66_INTERNAL_16e508ea_30_flash_bwd_hdim256_fp16_sm80_cu_49158569_29504cuda3std6ranges3__45__cpo4swapE
	.align		8
        /*0040*/ 	.dword	_ZN66_INTERNAL_16e508ea_30_flash_bwd_hdim256_fp16_sm80_cu_49158569_29504cuda3std6ranges3__45__cpo9iter_moveE
	.align		8
        /*0048*/ 	.dword	_ZN66_INTERNAL_16e508ea_30_flash_bwd_hdim256_fp16_sm80_cu_49158569_29504cute7productE
	.align		8
        /*0050*/ 	.dword	_ZN66_INTERNAL_16e508ea_30_flash_bwd_hdim256_fp16_sm80_cu_49158569_29504cute1_E


//--------------------- .text._ZN7cutlass13device_kernelIN5flash19enable_sm80_to_sm89INS1_16FlashAttnBwdSm80INS1_25CollectiveMainloopBwdSm80ILi1ELi1EN4cute5tupleIJNS5_1CILi32EEENS7_ILi64EEENS7_ILi256EEEEEENS_6half_tEfNS_4arch4Sm80ELb0ELb0ELb0ELb0ELb0ELb0ELb0ELb0ELi2ELi2ELi2ELi1ELb1EEENS1_21CollectiveEpilogueBwdISB_SC_SE_Li256ELb0ELb0ELi4EEENS1_19SingleTileSchedulerILb0ELb0ELb0ELi64EEEEEEEEEvNT_6ParamsE --------------------------
	.section	.text._ZN7cutlass13device_kernelIN5flash19enable_sm80_to_sm89INS1_16FlashAttnBwdSm80INS1_25CollectiveMainloopBwdSm80ILi1ELi1EN4cute5tupleIJNS5_1CILi32EEENS7_ILi64EEENS7_ILi256EEEEEENS_6half_tEfNS_4arch4Sm80ELb0ELb0ELb0ELb0ELb0ELb0ELb0ELb0ELi2ELi2ELi2ELi1ELb1EEENS1_21CollectiveEpilogueBwdISB_SC_SE_Li256ELb0ELb0ELi4EEENS1_19SingleTileSchedulerILb0ELb0ELb0ELi64EEEEEEEEEvNT_6ParamsE,"ax",@progbits
	.align	128
.text._ZN7cutlass13device_kernelIN5flash19enable_sm80_to_sm89INS1_16FlashAttnBwdSm80INS1_25CollectiveMainloopBwdSm80ILi1ELi1EN4cute5tupleIJNS5_1CILi32EEENS7_ILi64EEENS7_ILi256EEEEEENS_6half_tEfNS_4arch4Sm80ELb0ELb0ELb0ELb0ELb0ELb0ELb0ELb0ELi2ELi2ELi2ELi1ELb1EEENS1_21CollectiveEpilogueBwdISB_SC_SE_Li256ELb0ELb0ELi4EEENS1_19SingleTileSchedulerILb0ELb0ELb0ELi64EEEEEEEEEvNT_6ParamsE:
        .type           _ZN7cutlass13device_kernelIN5flash19enable_sm80_to_sm89INS1_16FlashAttnBwdSm80INS1_25CollectiveMainloopBwdSm80ILi1ELi1EN4cute5tupleIJNS5_1CILi32EEENS7_ILi64EEENS7_ILi256EEEEEENS_6half_tEfNS_4arch4Sm80ELb0ELb0ELb0ELb0ELb0ELb0ELb0ELb0ELi2ELi2ELi2ELi1ELb1EEENS1_21CollectiveEpilogueBwdISB_SC_SE_Li256ELb0ELb0ELi4EEENS1_19SingleTileSchedulerILb0ELb0ELb0ELi64EEEEEEEEEvNT_6ParamsE,@function
        .size           _ZN7cutlass13device_kernelIN5flash19enable_sm80_to_sm89INS1_16FlashAttnBwdSm80INS1_25CollectiveMainloopBwdSm80ILi1ELi1EN4cute5tupleIJNS5_1CILi32EEENS7_ILi64EEENS7_ILi256EEEEEENS_6half_tEfNS_4arch4Sm80ELb0ELb0ELb0ELb0ELb0ELb0ELb0ELb0ELi2ELi2ELi2ELi1ELb1EEENS1_21CollectiveEpilogueBwdISB_SC_SE_Li256ELb0ELb0ELi4EEENS1_19SingleTileSchedulerILb0ELb0ELb0ELi64EEEEEEEEEvNT_6ParamsE,(.L_x_130 - _ZN7cutlass13device_kernelIN5flash19enable_sm80_to_sm89INS1_16FlashAttnBwdSm80INS1_25CollectiveMainloopBwdSm80ILi1ELi1EN4cute5tupleIJNS5_1CILi32EEENS7_ILi64EEENS7_ILi256EEEEEENS_6half_tEfNS_4arch4Sm80ELb0ELb0ELb0ELb0ELb0ELb0ELb0ELb0ELi2ELi2ELi2ELi1ELb1EEENS1_21CollectiveEpilogueBwdISB_SC_SE_Li256ELb0ELb0ELi4EEENS1_19SingleTileSchedulerILb0ELb0ELb0ELi64EEEEEEEEEvNT_6ParamsE)
        .other          _ZN7cutlass13device_kernelIN5flash19enable_sm80_to_sm89INS1_16FlashAttnBwdSm80INS1_25CollectiveMainloopBwdSm80ILi1ELi1EN4cute5tupleIJNS5_1CILi32EEENS7_ILi64EEENS7_ILi256EEEEEENS_6half_tEfNS_4arch4Sm80ELb0ELb0ELb0ELb0ELb0ELb0ELb0ELb0ELi2ELi2ELi2ELi1ELb1EEENS1_21CollectiveEpilogueBwdISB_SC_SE_Li256ELb0ELb0ELi4EEENS1_19SingleTileSchedulerILb0ELb0ELb0ELi64EEEEEEEEEvNT_6ParamsE,@"STO_CUDA_ENTRY STV_DEFAULT"
_ZN7cutlass13device_kernelIN5flash19enable_sm80_to_sm89INS1_16FlashAttnBwdSm80INS1_25CollectiveMainloopBwdSm80ILi1ELi1EN4cute5tupleIJNS5_1CILi32EEENS7_ILi64EEENS7_ILi256EEEEEENS_6half_tEfNS_4arch4Sm80ELb0ELb0ELb0ELb0ELb0ELb0ELb0ELb0ELi2ELi2ELi2ELi1ELb1EEENS1_21CollectiveEpilogueBwdISB_SC_SE_Li256ELb0ELb0ELi4EEENS1_19SingleTileSchedulerILb0ELb0ELb0ELi64EEEEEEEEEvNT_6ParamsE:
[----:B------:R-:W-:Y:S01]  /*0000*/  LDC R1, c[0x0][0x37c] ;  /* 0x0000df00ff017b82 */ /* 0x000fe20000000800 */
[----:B------:R-:W-:Y:S05]  /*0010*/  EXIT ;  /* 0x000000000000794d */ /* 0x000fea0003800000 */
.L_x_0:
[----:B------:R-:W-:-:S00]  /*0020*/  BRA `(.L_x_0) ;  /* 0xfffffffc00fc7947 */ /* 0x000fc0000383ffff */
[----:B------:R-:W-:-:S00]  /*0030*/  NOP ;  /* 0x0000000000007918 */ /* 0x000fc00000000000 */
        /* <DEDUP_REMOVED lines=12> */
.L_x_130:


//--------------------- .text._ZN7cutlass13device_kernelIN5flash19enable_sm80_to_sm89INS1_16FlashAttnBwdSm80INS1_25CollectiveMainloopBwdSm80ILi1ELi1EN4cute5tupleIJNS5_1CILi32EEENS7_ILi64EEENS7_ILi256EEEEEENS_6half_tEfNS_4arch4Sm80ELb0ELb0ELb0ELb0ELb0ELb0ELb0ELb0ELi2ELi2ELi2ELi1ELb1EEENS1_24CollectiveEpilogueBwdGQAISB_fSE_Li256ELb0ELb0EEENS1_19SingleTileSchedulerILb0ELb0ELb0ELi64EEEEEEEEEvNT_6ParamsE --------------------------
	.section	.text._ZN7cutlass13device_kernelIN5flash19enable_sm80_to_sm89INS1_16FlashAttnBwdSm80INS1_25CollectiveMainloopBwdSm80ILi1ELi1EN4cute5tupleIJNS5_1CILi32EEENS7_ILi64EEENS7_ILi256EEEEEENS_6half_tEfNS_4arch4Sm80ELb0ELb0ELb0ELb0ELb0ELb0ELb0ELb0ELi2ELi2ELi2ELi1ELb1EEENS1_24CollectiveEpilogueBwdGQAISB_fSE_Li256ELb0ELb0EEENS1_19SingleTileSchedulerILb0ELb0ELb0ELi64EEEEEEEEEvNT_6ParamsE,"ax",@progbits
	.align	128
.text._ZN7cutlass13device_kernelIN5flash19enable_sm80_to_sm89INS1_16FlashAttnBwdSm80INS1_25CollectiveMainloopBwdSm80ILi1ELi1EN4cute5tupleIJNS5_1CILi32EEENS7_ILi64EEENS7_ILi256EEEEEENS_6half_tEfNS_4arch4Sm80ELb0ELb0ELb0ELb0ELb0ELb0ELb0ELb0ELi2ELi2ELi2ELi1ELb1EEENS1_24CollectiveEpilogueBwdGQAISB_fSE_Li256ELb0ELb0EEENS1_19SingleTileSchedulerILb0ELb0ELb0ELi64EEEEEEEEEvNT_6ParamsE:
        .type           _ZN7cutlass13device_kernelIN5flash19enable_sm80_to_sm89INS1_16FlashAttnBwdSm80INS1_25CollectiveMainloopBwdSm80ILi1ELi1EN4cute5tupleIJNS5_1CILi32EEENS7_ILi64EEENS7_ILi256EEEEEENS_6half_tEfNS_4arch4Sm80ELb0ELb0ELb0ELb0ELb0ELb0ELb0ELb0ELi2ELi2ELi2ELi1ELb1EEENS1_24CollectiveEpilogueBwdGQAISB_fSE_Li256ELb0ELb0EEENS1_19SingleTileSchedulerILb0ELb0ELb0ELi64EEEEEEEEEvNT_6ParamsE,@function
        .size           _ZN7cutlass13device_kernelIN5flash19enable_sm80_to_sm89INS1_16FlashAttnBwdSm80INS1_25CollectiveMainloopBwdSm80ILi1ELi1EN4cute5tupleIJNS5_1CILi32EEENS7_ILi64EEENS7_ILi256EEEEEENS_6half_tEfNS_4arch4Sm80ELb0ELb0ELb0ELb0ELb0ELb0ELb0ELb0ELi2ELi2ELi2ELi1ELb1EEENS1_24CollectiveEpilogueBwdGQAISB_fSE_Li256ELb0ELb0EEENS1_19SingleTileSchedulerILb0ELb0ELb0ELi64EEEEEEEEEvNT_6ParamsE,(.L_x_131 - _ZN7cutlass13device_kernelIN5flash19enable_sm80_to_sm89INS1_16FlashAttnBwdSm80INS1_25CollectiveMainloopBwdSm80ILi1ELi1EN4cute5tupleIJNS5_1CILi32EEENS7_ILi64EEENS7_ILi256EEEEEENS_6half_tEfNS_4arch4Sm80ELb0ELb0ELb0ELb0ELb0ELb0ELb0ELb0ELi2ELi2ELi2ELi1ELb1EEENS1_24CollectiveEpilogueBwdGQAISB_fSE_Li256ELb0ELb0EEENS1_19SingleTileSchedulerILb0ELb0ELb0ELi64EEEEEEEEEvNT_6ParamsE)
        .other          _ZN7cutlass13device_kernelIN5flash19enable_sm80_to_sm89INS1_16FlashAttnBwdSm80INS1_25CollectiveMainloopBwdSm80ILi1ELi1EN4cute5tupleIJNS5_1CILi32EEENS7_ILi64EEENS7_ILi256EEEEEENS_6half_tEfNS_4arch4Sm80ELb0ELb0ELb0ELb0ELb0ELb0ELb0ELb0ELi2ELi2ELi2ELi1ELb1EEENS1_24CollectiveEpilogueBwdGQAISB_fSE_Li256ELb0ELb0EEENS1_19SingleTileSchedulerILb0ELb0ELb0ELi64EEEEEEEEEvNT_6ParamsE,@"STO_CUDA_ENTRY STV_DEFAULT"
_ZN7cutlass13device_kernelIN5flash19enable_sm80_to_sm89INS1_16FlashAttnBwdSm80INS1_25CollectiveMainloopBwdSm80ILi1ELi1EN4cute5tupleIJNS5_1CILi32EEENS7_ILi64EEENS7_ILi256EEEEEENS_6half_tEfNS_4arch4Sm80ELb0ELb0ELb0ELb0ELb0ELb0ELb0ELb0ELi2ELi2ELi2ELi1ELb1EEENS1_24CollectiveEpilogueBwdGQAISB_fSE_Li256ELb0ELb0EEENS1_19SingleTileSchedulerILb0ELb0ELb0ELi64EEEEEEEEEvNT_6ParamsE:
[----:B------:R-:W-:Y:S01]  /*0000*/  LDC R1, c[0x0][0x37c] ;  /* 0x0000df00ff017b82 */ /* 0x000fe20000000800 */
[----:B------:R-:W-:Y:S05]  /*0010*/  EXIT ;  /* 0x000000000000794d */ /* 0x000fea0003800000 */
.L_x_1:
        /* <DEDUP_REMOVED lines=14> */
.L_x_131:


//--------------------- .text._ZN7cutlass13device_kernelIN5flash19enable_sm80_to_sm89INS1_16FlashAttnBwdSm80INS1_25CollectiveMainloopBwdSm80ILi1ELi1EN4cute5tupleIJNS5_1CILi32EEENS7_ILi64EEENS7_ILi256EEEEEENS_6half_tEfNS_4arch4Sm80ELb0ELb0ELb0ELb1ELb0ELb0ELb0ELb0ELi2ELi2ELi2ELi1ELb1EEENS1_21CollectiveEpilogueBwdISB_SC_SE_Li256ELb1ELb0ELi4EEENS1_19SingleTileSchedulerILb1ELb0ELb0ELi64EEEEEEEEEvNT_6ParamsE --------------------------
	.section	.text._ZN7cutlass13device_kernelIN5flash19enable_sm80_to_sm89INS1_16FlashAttnBwdSm80INS1_25CollectiveMainloopBwdSm80ILi1ELi1EN4cute5tupleIJNS5_1CILi32EEENS7_ILi64EEENS7_ILi256EEEEEENS_6half_tEfNS_4arch4Sm80ELb0ELb0ELb0ELb1ELb0ELb0ELb0ELb0ELi2ELi2ELi2ELi1ELb1EEENS1_21CollectiveEpilogueBwdISB_SC_SE_Li256ELb1ELb0ELi4EEENS1_19SingleTileSchedulerILb1ELb0ELb0ELi64EEEEEEEEEvNT_6ParamsE,"ax",@progbits
	.align	128
.text._ZN7cutlass13device_kernelIN5flash19enable_sm80_to_sm89INS1_16FlashAttnBwdSm80INS1_25CollectiveMainloopBwdSm80ILi1ELi1EN4cute5tupleIJNS5_1CILi32EEENS7_ILi64EEENS7_ILi256EEEEEENS_6half_tEfNS_4arch4Sm80ELb0ELb0ELb0ELb1ELb0ELb0ELb0ELb0ELi2ELi2ELi2ELi1ELb1EEENS1_21CollectiveEpilogueBwdISB_SC_SE_Li256ELb1ELb0ELi4EEENS1_19SingleTileSchedulerILb1ELb0ELb0ELi64EEEEEEEEEvNT_6ParamsE:
        .type           _ZN7cutlass13device_kernelIN5flash19enable_sm80_to_sm89INS1_16FlashAttnBwdSm80INS1_25CollectiveMainloopBwdSm80ILi1ELi1EN4cute5tupleIJNS5_1CILi32EEENS7_ILi64EEENS7_ILi256EEEEEENS_6half_tEfNS_4arch4Sm80ELb0ELb0ELb0ELb1ELb0ELb0ELb0ELb0ELi2ELi2ELi2ELi1ELb1EEENS1_21CollectiveEpilogueBwdISB_SC_SE_Li256ELb1ELb0ELi4EEENS1_19SingleTileSchedulerILb1ELb0ELb0ELi64EEEEEEEEEvNT_6ParamsE,@function
        .size           _ZN7cutlass13device_kernelIN5flash19enable_sm80_to_sm89INS1_16FlashAttnBwdSm80INS1_25CollectiveMainloopBwdSm80ILi1ELi1EN4cute5tupleIJNS5_1CILi32EEENS7_ILi64EEENS7_ILi256EEEEEENS_6half_tEfNS_4arch4Sm80ELb0ELb0ELb0ELb1ELb0ELb0ELb0ELb0ELi2ELi2ELi2ELi1ELb1EEENS1_21CollectiveEpilogueBwdISB_SC_SE_Li256ELb1ELb0ELi4EEENS1_19SingleTileSchedulerILb1ELb0ELb0ELi64EEEEEEEEEvNT_6ParamsE,(.L_x_132 - _ZN7cutlass13device_kernelIN5flash19enable_sm80_to_sm89INS1_16FlashAttnBwdSm80INS1_25CollectiveMainloopBwdSm80ILi1ELi1EN4cute5tupleIJNS5_1CILi32EEENS7_ILi64EEENS7_ILi256EEEEEENS_6half_tEfNS_4arch4Sm80ELb0ELb0ELb0ELb1ELb0ELb0ELb0ELb0ELi2ELi2ELi2ELi1ELb1EEENS1_21CollectiveEpilogueBwdISB_SC_SE_Li256ELb1ELb0ELi4EEENS1_19SingleTileSchedulerILb1ELb0ELb0ELi64EEEEEEEEEvNT_6ParamsE)
        .other          _ZN7cutlass13device_kernelIN5flash19enable_sm80_to_sm89INS1_16FlashAttnBwdSm80INS1_25CollectiveMainloopBwdSm80ILi1ELi1EN4cute5tupleIJNS5_1CILi32EEENS7_ILi64EEENS7_ILi256EEEEEENS_6half_tEfNS_4arch4Sm80ELb0ELb0ELb0ELb1ELb0ELb0ELb0ELb0ELi2ELi2ELi2ELi1ELb1EEENS1_21CollectiveEpilogueBwdISB_SC_SE_Li256ELb1ELb0ELi4EEENS1_19SingleTileSchedulerILb1ELb0ELb0ELi64EEEEEEEEEvNT_6ParamsE,@"STO_CUDA_ENTRY STV_DEFAULT"
_ZN7cutlass13device_kernelIN5flash19enable_sm80_to_sm89INS1_16FlashAttnBwdSm80INS1_25CollectiveMainloopBwdSm80ILi1ELi1EN4cute5tupleIJNS5_1CILi32EEENS7_ILi64EEENS7_ILi256EEEEEENS_6half_tEfNS_4arch4Sm80ELb0ELb0ELb0ELb1ELb0ELb0ELb0ELb0ELi2ELi2ELi2ELi1ELb1EEENS1_21CollectiveEpilogueBwdISB_SC_SE_Li256ELb1ELb0ELi4EEENS1_19SingleTileSchedulerILb1ELb0ELb0ELi64EEEEEEEEEvNT_6ParamsE:
[----:B------:R-:W-:Y:S01]  /*0000*/  LDC R1, c[0x0][0x37c] ;  /* 0x0000df00ff017b82 */ /* 0x000fe20000000800 */
[----:B------:R-:W-:Y:S05]  /*0010*/  EXIT ;  /* 0x000000000000794d */ /* 0x000fea0003800000 */
.L_x_2:
        /* <DEDUP_REMOVED lines=14> */
.L_x_132:


//--------------------- .text._ZN7cutlass13device_kernelIN5flash19enable_sm80_to_sm89INS1_16FlashAttnBwdSm80INS1_25CollectiveMainloopBwdSm80ILi1ELi1EN4cute5tupleIJNS5_1CILi32EEENS7_ILi64EEENS7_ILi256EEEEEENS_6half_tEfNS_4arch4Sm80ELb0ELb0ELb0ELb1ELb0ELb0ELb0ELb0ELi2ELi2ELi2ELi1ELb1EEENS1_24CollectiveEpilogueBwdGQAISB_fSE_Li256ELb1ELb0EEENS1_19SingleTileSchedulerILb1ELb0ELb0ELi64EEEEEEEEEvNT_6ParamsE --------------------------
	.section	.text._ZN7cutlass13device_kernelIN5flash19enable_sm80_to_sm89INS1_16FlashAttnBwdSm80INS1_25CollectiveMainloopBwdSm80ILi1ELi1EN4cute5tupleIJNS5_1CILi32EEENS7_ILi64EEENS7_ILi256EEEEEENS_6half_tEfNS_4arch4Sm80ELb0ELb0ELb0ELb1ELb0ELb0ELb0ELb0ELi2ELi2ELi2ELi1ELb1EEENS1_24CollectiveEpilogueBwdGQAISB_fSE_Li256ELb1ELb0EEENS1_19SingleTileSchedulerILb1ELb0ELb0ELi64EEEEEEEEEvNT_6ParamsE,"ax",@progbits
	.align	128
.text._ZN7cutlass13device_kernelIN5flash19enable_sm80_to_sm89INS1_16FlashAttnBwdSm80INS1_25CollectiveMainloopBwdSm80ILi1ELi1EN4cute5tupleIJNS5_1CILi32EEENS7_ILi64EEENS7_ILi256EEEEEENS_6half_tEfNS_4arch4Sm80ELb0ELb0ELb0ELb1ELb0ELb0ELb0ELb0ELi2ELi2ELi2ELi1ELb1EEENS1_24CollectiveEpilogueBwdGQAISB_fSE_Li256ELb1ELb0EEENS1_19SingleTileSchedulerILb1ELb0ELb0ELi64EEEEEEEEEvNT_6ParamsE:
        .type           _ZN7cutlass13device_kernelIN5flash19enable_sm80_to_sm89INS1_16FlashAttnBwdSm80INS1_25CollectiveMainloopBwdSm80ILi1ELi1EN4cute5tupleIJNS5_1CILi32EEENS7_ILi64EEENS7_ILi256EEEEEENS_6half_tEfNS_4arch4Sm80ELb0ELb0ELb0ELb1ELb0ELb0ELb0ELb0ELi2ELi2ELi2ELi1ELb1EEENS1_24CollectiveEpilogueBwdGQAISB_fSE_Li256ELb1ELb0EEENS1_19SingleTileSchedulerILb1ELb0ELb0ELi64EEEEEEEEEvNT_6ParamsE,@function
        .size           _ZN7cutlass13device_kernelIN5flash19enable_sm80_to_sm89INS1_16FlashAttnBwdSm80INS1_25CollectiveMainloopBwdSm80ILi1ELi1EN4cute5tupleIJNS5_1CILi32EEENS7_ILi64EEENS7_ILi256EEEEEENS_6half_tEfNS_4arch4Sm80ELb0ELb0ELb0ELb1ELb0ELb0ELb0ELb0ELi2ELi2ELi2ELi1ELb1EEENS1_24CollectiveEpilogueBwdGQAISB_fSE_Li256ELb1ELb0EEENS1_19SingleTileSchedulerILb1ELb0ELb0ELi64EEEEEEEEEvNT_6ParamsE,(.L_x_133 - _ZN7cutlass13device_kernelIN5flash19enable_sm80_to_sm89INS1_16FlashAttnBwdSm80INS1_25CollectiveMainloopBwdSm80ILi1ELi1EN4cute5tupleIJNS5_1CILi32EEENS7_ILi64EEENS7_ILi256EEEEEENS_6half_tEfNS_4arch4Sm80ELb0ELb0ELb0ELb1ELb0ELb0ELb0ELb0ELi2ELi2ELi2ELi1ELb1EEENS1_24CollectiveEpilogueBwdGQAISB_fSE_Li256ELb1ELb0EEENS1_19SingleTileSchedulerILb1ELb0ELb0ELi64EEEEEEEEEvNT_6ParamsE)
        .other          _ZN7cutlass13device_kernelIN5flash19enable_sm80_to_sm89INS1_16FlashAttnBwdSm80INS1_25CollectiveMainloopBwdSm80ILi1ELi1EN4cute5tupleIJNS5_1CILi32EEENS7_ILi64EEENS7_ILi256EEEEEENS_6half_tEfNS_4arch4Sm80ELb0ELb0ELb0ELb1ELb0ELb0ELb0ELb0ELi2ELi2ELi2ELi1ELb1EEENS1_24CollectiveEpilogueBwdGQAISB_fSE_Li256ELb1ELb0EEENS1_19SingleTileSchedulerILb1ELb0ELb0ELi64EEEEEEEEEvNT_6ParamsE,@"STO_CUDA_ENTRY STV_DEFAULT"
_ZN7cutlass13device_kernelIN5flash19enable_sm80_to_sm89INS1_16FlashAttnBwdSm80INS1_25CollectiveMainloopBwdSm80ILi1ELi1EN4cute5tupleIJNS5_1CILi32EEENS7_ILi64EEENS7_ILi256EEEEEENS_6half_tEfNS_4arch4Sm80ELb0ELb0ELb0ELb1ELb0ELb0ELb0ELb0ELi2ELi2ELi2ELi1ELb1EEENS1_24CollectiveEpilogueBwdGQAISB_fSE_Li256ELb1ELb0EEENS1_19SingleTileSchedulerILb1ELb0ELb0ELi64EEEEEEEEEvNT_6ParamsE:
[----:B------:R-:W-:Y:S01]  /*0000*/  LDC R1, c[0x0][0x37c] ;  /* 0x0000df00ff017b82 */ /* 0x000fe20000000800 */
[----:B------:R-:W-:Y:S05]  /*0010*/  EXIT ;  /* 0x000000000000794d */ /* 0x000fea0003800000 */
.L_x_3:
        /* <DEDUP_REMOVED lines=14> */
.L_x_133:


//--------------------- .text._ZN7cutlass13device_kernelIN5flash19enable_sm80_to_sm89INS1_16FlashAttnBwdSm80INS1_25CollectiveMainloopBwdSm80ILi1ELi1EN4cute5tupleIJNS5_1CILi32EEENS7_ILi64EEENS7_ILi256EEEEEENS_6half_tEfNS_4arch4Sm80ELb0ELb1ELb0ELb0ELb0ELb0ELb0ELb0ELi2ELi2ELi2ELi1ELb1EEENS1_21CollectiveEpilogueBwdISB_SC_SE_Li256ELb0ELb0ELi4EEENS1_19SingleTileSchedulerILb0ELb0ELb0ELi64EEEEEEEEEvNT_6ParamsE --------------------------
	.section	.text._ZN7cutlass13device_kernelIN5flash19enable_sm80_to_sm89INS1_16FlashAttnBwdSm80INS1_25CollectiveMainloopBwdSm80ILi1ELi1EN4cute5tupleIJNS5_1CILi32EEENS7_ILi64EEENS7_ILi256EEEEEENS_6half_tEfNS_4arch4Sm80ELb0ELb1ELb0ELb0ELb0ELb0ELb0ELb0ELi2ELi2ELi2ELi1ELb1EEENS1_21CollectiveEpilogueBwdISB_SC_SE_Li256ELb0ELb0ELi4EEENS1_19SingleTileSchedulerILb0ELb0ELb0ELi64EEEEEEEEEvNT_6ParamsE,"ax",@progbits
	.align	128
.text._ZN7cutlass13device_kernelIN5flash19enable_sm80_to_sm89INS1_16FlashAttnBwdSm80INS1_25CollectiveMainloopBwdSm80ILi1ELi1EN4cute5tupleIJNS5_1CILi32EEENS7_ILi64EEENS7_ILi256EEEEEENS_6half_tEfNS_4arch4Sm80ELb0ELb1ELb0ELb0ELb0ELb0ELb0ELb0ELi2ELi2ELi2ELi1ELb1EEENS1_21CollectiveEpilogueBwdISB_SC_SE_Li256ELb0ELb0ELi4EEENS1_19SingleTileSchedulerILb0ELb0ELb0ELi64EEEEEEEEEvNT_6ParamsE:
        .type           _ZN7cutlass13device_kernelIN5flash19enable_sm80_to_sm89INS1_16FlashAttnBwdSm80INS1_25CollectiveMainloopBwdSm80ILi1ELi1EN4cute5tupleIJNS5_1CILi32EEENS7_ILi64EEENS7_ILi256EEEEEENS_6half_tEfNS_4arch4Sm80ELb0ELb1ELb0ELb0ELb0ELb0ELb0ELb0ELi2ELi2ELi2ELi1ELb1EEENS1_21CollectiveEpilogueBwdISB_SC_SE_Li256ELb0ELb0ELi4EEENS1_19SingleTileSchedulerILb0ELb0ELb0ELi64EEEEEEEEEvNT_6ParamsE,@function
        .size           _ZN7cutlass13device_kernelIN5flash19enable_sm80_to_sm89INS1_16FlashAttnBwdSm80INS1_25CollectiveMainloopBwdSm80ILi1ELi1EN4cute5tupleIJNS5_1CILi32EEENS7_ILi64EEENS7_ILi256EEEEEENS_6half_tEfNS_4arch4Sm80ELb0ELb1ELb0ELb0ELb0ELb0ELb0ELb0ELi2ELi2ELi2ELi1ELb1EEENS1_21CollectiveEpilogueBwdISB_SC_SE_Li256ELb0ELb0ELi4EEENS1_19SingleTileSchedulerILb0ELb0ELb0ELi64EEEEEEEEEvNT_6ParamsE,(.L_x_134 - _ZN7cutlass13device_kernelIN5flash19enable_sm80_to_sm89INS1_16FlashAttnBwdSm80INS1_25CollectiveMainloopBwdSm80ILi1ELi1EN4cute5tupleIJNS5_1CILi32EEENS7_ILi64EEENS7_ILi256EEEEEENS_6half_tEfNS_4arch4Sm80ELb0ELb1ELb0ELb0ELb0ELb0ELb0ELb0ELi2ELi2ELi2ELi1ELb1EEENS1_21CollectiveEpilogueBwdISB_SC_SE_Li256ELb0ELb0ELi4EEENS1_19SingleTileSchedulerILb0ELb0ELb0ELi64EEEEEEEEEvNT_6ParamsE)
        .other          _ZN7cutlass13device_kernelIN5flash19enable_sm80_to_sm89INS1_16FlashAttnBwdSm80INS1_25CollectiveMainloopBwdSm80ILi1ELi1EN4cute5tupleIJNS5_1CILi32EEENS7_ILi64EEENS7_ILi256EEEEEENS_6half_tEfNS_4arch4Sm80ELb0ELb1ELb0ELb0ELb0ELb0ELb0ELb0ELi2ELi2ELi2ELi1ELb1EEENS1_21CollectiveEpilogueBwdISB_SC_SE_Li256ELb0ELb0ELi4EEENS1_19SingleTileSchedulerILb0ELb0ELb0ELi64EEEEEEEEEvNT_6ParamsE,@"STO_CUDA_ENTRY STV_DEFAULT"
_ZN7cutlass13device_kernelIN5flash19enable_sm80_to_sm89INS1_16FlashAttnBwdSm80INS1_25CollectiveMainloopBwdSm80ILi1ELi1EN4cute5tupleIJNS5_1CILi32EEENS7_ILi64EEENS7_ILi256EEEEEENS_6half_tEfNS_4arch4Sm80ELb0ELb1ELb0ELb0ELb0ELb0ELb0ELb0ELi2ELi2ELi2ELi1ELb1EEENS1_21CollectiveEpilogueBwdISB_SC_SE_Li256ELb0ELb0ELi4EEENS1_19SingleTileSchedulerILb0ELb0ELb0ELi64EEEEEEEEEvNT_6ParamsE:
[----:B------:R-:W-:Y:S01]  /*0000*/  LDC R1, c[0x0][0x37c] ;  /* 0x0000df00ff017b82 */ /* 0x000fe20000000800 */
[----:B------:R-:W-:Y:S05]  /*0010*/  EXIT ;  /* 0x000000000000794d */ /* 0x000fea0003800000 */
.L_x_4:
        /* <DEDUP_REMOVED lines=14> */
.L_x_134:


//--------------------- .text._ZN7cutlass13device_kernelIN5flash19enable_sm80_to_sm89INS1_16FlashAttnBwdSm80INS1_25CollectiveMainloopBwdSm80ILi1ELi1EN4cute5tupleIJNS5_1CILi32EEENS7_ILi64EEENS7_ILi256EEEEEENS_6half_tEfNS_4arch4Sm80ELb0ELb1ELb0ELb0ELb0ELb0ELb0ELb0ELi2ELi2ELi2ELi1ELb1EEENS1_24CollectiveEpilogueBwdGQAISB_fSE_Li256ELb0ELb0EEENS1_19SingleTileSchedulerILb0ELb0ELb0ELi64EEEEEEEEEvNT_6ParamsE --------------------------
	.section	.text._ZN7cutlass13device_kernelIN5flash19enable_sm80_to_sm89INS1_16FlashAttnBwdSm80INS1_25CollectiveMainloopBwdSm80ILi1ELi1EN4cute5tupleIJNS5_1CILi32EEENS7_ILi64EEENS7_ILi256EEEEEENS_6half_tEfNS_4arch4Sm80ELb0ELb1ELb0ELb0ELb0ELb0ELb0ELb0ELi2ELi2ELi2ELi1ELb1EEENS1_24CollectiveEpilogueBwdGQAISB_fSE_Li256ELb0ELb0EEENS1_19SingleTileSchedulerILb0ELb0ELb0ELi64EEEEEEEEEvNT_6ParamsE,"ax",@progbits
	.align	128
.text._ZN7cutlass13device_kernelIN5flash19enable_sm80_to_sm89INS1_16FlashAttnBwdSm80INS1_25CollectiveMainloopBwdSm80ILi1ELi1EN4cute5tupleIJNS5_1CILi32EEENS7_ILi64EEENS7_ILi256EEEEEENS_6half_tEfNS_4arch4Sm80ELb0ELb1ELb0ELb0ELb0ELb0ELb0ELb0ELi2ELi2ELi2ELi1ELb1EEENS1_24CollectiveEpilogueBwdGQAISB_fSE_Li256ELb0ELb0EEENS1_19SingleTileSchedulerILb0ELb0ELb0ELi64EEEEEEEEEvNT_6ParamsE:
        .type           _ZN7cutlass13device_kernelIN5flash19enable_sm80_to_sm89INS1_16FlashAttnBwdSm80INS1_25CollectiveMainloopBwdSm80ILi1ELi1EN4cute5tupleIJNS5_1CILi32EEENS7_ILi64EEENS7_ILi256EEEEEENS_6half_tEfNS_4arch4Sm80ELb0ELb1ELb0ELb0ELb0ELb0ELb0ELb0ELi2ELi2ELi2ELi1ELb1EEENS1_24CollectiveEpilogueBwdGQAISB_fSE_Li256ELb0ELb0EEENS1_19SingleTileSchedulerILb0ELb0ELb0ELi64EEEEEEEEEvNT_6ParamsE,@function
        .size           _ZN7cutlass13device_kernelIN5flash19enable_sm80_to_sm89INS1_16FlashAttnBwdSm80INS1_25CollectiveMainloopBwdSm80ILi1ELi1EN4cute5tupleIJNS5_1CILi32EEENS7_ILi64EEENS7_ILi256EEEEEENS_6half_tEfNS_4arch4Sm80ELb0ELb1ELb0ELb0ELb0ELb0ELb0ELb0ELi2ELi2ELi2ELi1ELb1EEENS1_24CollectiveEpilogueBwdGQAISB_fSE_Li256ELb0ELb0EEENS1_19SingleTileSchedulerILb0ELb0ELb0ELi64EEEEEEEEEvNT_6ParamsE,(.L_x_135 - _ZN7cutlass13device_kernelIN5flash19enable_sm80_to_sm89INS1_16FlashAttnBwdSm80INS1_25CollectiveMainloopBwdSm80ILi1ELi1EN4cute5tupleIJNS5_1CILi32EEENS7_ILi64EEENS7_ILi256EEEEEENS_6half_tEfNS_4arch4Sm80ELb0ELb1ELb0ELb0ELb0ELb0ELb0ELb0ELi2ELi2ELi2ELi1ELb1EEENS1_24CollectiveEpilogueBwdGQAISB_fSE_Li256ELb0ELb0EEENS1_19SingleTileSchedulerILb0ELb0ELb0ELi64EEEEEEEEEvNT_6ParamsE)
        .other          _ZN7cutlass13device_kernelIN5flash19enable_sm80_to_sm89INS1_16FlashAttnBwdSm80INS1_25CollectiveMainloopBwdSm80ILi1ELi1EN4cute5tupleIJNS5_1CILi32EEENS7_ILi64EEENS7_ILi256EEEEEENS_6half_tEfNS_4arch4Sm80ELb0ELb1ELb0ELb0ELb0ELb0ELb0ELb0ELi2ELi2ELi2ELi1ELb1EEENS1_24CollectiveEpilogueBwdGQAISB_fSE_Li256ELb0ELb0EEENS1_19SingleTileSchedulerILb0ELb0ELb0ELi64EEEEEEEEEvNT_6ParamsE,@"STO_CUDA_ENTRY STV_DEFAULT"
_ZN7cutlass13device_kernelIN5flash19enable_sm80_to_sm89INS1_16FlashAttnBwdSm80INS1_25CollectiveMainloopBwdSm80ILi1ELi1EN4cute5tupleIJNS5_1CILi32EEENS7_ILi64EEENS7_ILi256EEEEEENS_6half_tEfNS_4arch4Sm80ELb0ELb1ELb0ELb0ELb0ELb0ELb0ELb0ELi2ELi2ELi2ELi1ELb1EEENS1_24CollectiveEpilogueBwdGQAISB_fSE_Li256ELb0ELb0EEENS1_19SingleTileSchedulerILb0ELb0ELb0ELi64EEEEEEEEEvNT_6ParamsE:
[----:B------:R-:W-:Y:S01]  /*0000*/  LDC R1, c[0x0][0x37c] ;  /* 0x0000df00ff017b82 */ /* 0x000fe20000000800 */
[----:B------:R-:W-:Y:S05]  /*0010*/  EXIT ;  /* 0x000000000000794d */ /* 0x000fea0003800000 */
.L_x_5:
        /* <DEDUP_REMOVED lines=14> */
.L_x_135:


//--------------------- .text._ZN7cutlass13device_kernelIN5flash19enable_sm80_to_sm89INS1_16FlashAttnBwdSm80INS1_25CollectiveMainloopBwdSm80ILi1ELi1EN4cute5tupleIJNS5_1CILi32EEENS7_ILi64EEENS7_ILi256EEEEEENS_6half_tEfNS_4arch4Sm80ELb0ELb1ELb0ELb1ELb0ELb0ELb0ELb0ELi2ELi2ELi2ELi1ELb1EEENS1_21CollectiveEpilogueBwdISB_SC_SE_Li256ELb1ELb0ELi4EEENS1_19SingleTileSchedulerILb1ELb0ELb0ELi64EEEEEEEEEvNT_6ParamsE --------------------------
	.section	.text._ZN7cutlass13device_kernelIN5flash19enable_sm80_to_sm89INS1_16FlashAttnBwdSm80INS1_25CollectiveMainloopBwdSm80ILi1ELi1EN4cute5tupleIJNS5_1CILi32EEENS7_ILi64EEENS7_ILi256EEEEEENS_6half_tEfNS_4arch4Sm80ELb0ELb1ELb0ELb1ELb0ELb0ELb0ELb0ELi2ELi2ELi2ELi1ELb1EEENS1_21CollectiveEpilogueBwdISB_SC_SE_Li256ELb1ELb0ELi4EEENS1_19SingleTileSchedulerILb1ELb0ELb0ELi64EEEEEEEEEvNT_6ParamsE,"ax",@progbits
	.align	128
.text._ZN7cutlass13device_kernelIN5flash19enable_sm80_to_sm89INS1_16FlashAttnBwdSm80INS1_25CollectiveMainloopBwdSm80ILi1ELi1EN4cute5tupleIJNS5_1CILi32EEENS7_ILi64EEENS7_ILi256EEEEEENS_6half_tEfNS_4arch4Sm80ELb0ELb1ELb0ELb1ELb0ELb0ELb0ELb0ELi2ELi2ELi2ELi1ELb1EEENS1_21CollectiveEpilogueBwdISB_SC_SE_Li256ELb1ELb0ELi4EEENS1_19SingleTileSchedulerILb1ELb0ELb0ELi64EEEEEEEEEvNT_6ParamsE:
        .type           _ZN7cutlass13device_kernelIN5flash19enable_sm80_to_sm89INS1_16FlashAttnBwdSm80INS1_25CollectiveMainloopBwdSm80ILi1ELi1EN4cute5tupleIJNS5_1CILi32EEENS7_ILi64EEENS7_ILi256EEEEEENS_6half_tEfNS_4arch4Sm80ELb0ELb1ELb0ELb1ELb0ELb0ELb0ELb0ELi2ELi2ELi2ELi1ELb1EEENS1_21CollectiveEpilogueBwdISB_SC_SE_Li256ELb1ELb0ELi4EEENS1_19SingleTileSchedulerILb1ELb0ELb0ELi64EEEEEEEEEvNT_6ParamsE,@function
        .size           _ZN7cutlass13device_kernelIN5flash19enable_sm80_to_sm89INS1_16FlashAttnBwdSm80INS1_25CollectiveMainloopBwdSm80ILi1ELi1EN4cute5tupleIJNS5_1CILi32EEENS7_ILi64EEENS7_ILi256EEEEEENS_6half_tEfNS_4arch4Sm80ELb0ELb1ELb0ELb1ELb0ELb0ELb0ELb0ELi2ELi2ELi2ELi1ELb1EEENS1_21CollectiveEpilogueBwdISB_SC_SE_Li256ELb1ELb0ELi4EEENS1_19SingleTileSchedulerILb1ELb0ELb0ELi64EEEEEEEEEvNT_6ParamsE,(.L_x_136 - _ZN7cutlass13device_kernelIN5flash19enable_sm80_to_sm89INS1_16FlashAttnBwdSm80INS1_25CollectiveMainloopBwdSm80ILi1ELi1EN4cute5tupleIJNS5_1CILi32EEENS7_ILi64EEENS7_ILi256EEEEEENS_6half_tEfNS_4arch4Sm80ELb0ELb1ELb0ELb1ELb0ELb0ELb0ELb0ELi2ELi2ELi2ELi1ELb1EEENS1_21CollectiveEpilogueBwdISB_SC_SE_Li256ELb1ELb0ELi4EEENS1_19SingleTileSchedulerILb1ELb0ELb0ELi64EEEEEEEEEvNT_6ParamsE)
        .other          _ZN7cutlass13device_kernelIN5flash19enable_sm80_to_sm89INS1_16FlashAttnBwdSm80INS1_25CollectiveMainloopBwdSm80ILi1ELi1EN4cute5tupleIJNS5_1CILi32EEENS7_ILi64EEENS7_ILi256EEEEEENS_6half_tEfNS_4arch4Sm80ELb0ELb1ELb0ELb1ELb0ELb0ELb0ELb0ELi2ELi2ELi2ELi1ELb1EEENS1_21CollectiveEpilogueBwdISB_SC_SE_Li256ELb1ELb0ELi4EEENS1_19SingleTileSchedulerILb1ELb0ELb0ELi64EEEEEEEEEvNT_6ParamsE,@"STO_CUDA_ENTRY STV_DEFAULT"
_ZN7cutlass13device_kernelIN5flash19enable_sm80_to_sm89INS1_16FlashAttnBwdSm80INS1_25CollectiveMainloopBwdSm80ILi1ELi1EN4cute5tupleIJNS5_1CILi32EEENS7_ILi64EEENS7_ILi256EEEEEENS_6half_tEfNS_4arch4Sm80ELb0ELb1ELb0ELb1ELb0ELb0ELb0ELb0ELi2ELi2ELi2ELi1ELb1EEENS1_21CollectiveEpilogueBwdISB_SC_SE_Li256ELb1ELb0ELi4EEENS1_19SingleTileSchedulerILb1ELb0ELb0ELi64EEEEEEEEEvNT_6ParamsE:
[----:B------:R-:W-:Y:S01]  /*0000*/  LDC R1, c[0x0][0x37c] ;  /* 0x0000df00ff017b82 */ /* 0x000fe20000000800 */
[----:B------:R-:W-:Y:S05]  /*0010*/  EXIT ;  /* 0x000000000000794d */ /* 0x000fea0003800000 */
.L_x_6:
        /* <DEDUP_REMOVED lines=14> */
.L_x_136:


//--------------------- .text._ZN7cutlass13device_kernelIN5flash19enable_sm80_to_sm89INS1_16FlashAttnBwdSm80INS1_25CollectiveMainloopBwdSm80ILi1ELi1EN4cute5tupleIJNS5_1CILi32EEENS7_ILi64EEENS7_ILi256EEEEEENS_6half_tEfNS_4arch4Sm80ELb0ELb1ELb0ELb1ELb0ELb0ELb0ELb0ELi2ELi2ELi2ELi1ELb1EEENS1_24CollectiveEpilogueBwdGQAISB_fSE_Li256ELb1ELb0EEENS1_19SingleTileSchedulerILb1ELb0ELb0ELi64EEEEEEEEEvNT_6ParamsE --------------------------
	.section	.text._ZN7cutlass13device_kernelIN5flash19enable_sm80_to_sm89INS1_16FlashAttnBwdSm80INS1_25CollectiveMainloopBwdSm80ILi1ELi1EN4cute5tupleIJNS5_1CILi32EEENS7_ILi64EEENS7_ILi256EEEEEENS_6half_tEfNS_4arch4Sm80ELb0ELb1ELb0ELb1ELb0ELb0ELb0ELb0ELi2ELi2ELi2ELi1ELb1EEENS1_24CollectiveEpilogueBwdGQAISB_fSE_Li256ELb1ELb0EEENS1_19SingleTileSchedulerILb1ELb0ELb0ELi64EEEEEEEEEvNT_6ParamsE,"ax",@progbits
	.align	128
.text._ZN7cutlass13device_kernelIN5flash19enable_sm80_to_sm89INS1_16FlashAttnBwdSm80INS1_25CollectiveMainloopBwdSm80ILi1ELi1EN4cute5tupleIJNS5_1CILi32EEENS7_ILi64EEENS7_ILi256EEEEEENS_6half_tEfNS_4arch4Sm80ELb0ELb1ELb0ELb1ELb0ELb0ELb0ELb0ELi2ELi2ELi2ELi1ELb1EEENS1_24CollectiveEpilogueBwdGQAISB_fSE_Li256ELb1ELb0EEENS1_19SingleTileSchedulerILb1ELb0ELb0ELi64EEEEEEEEEvNT_6ParamsE:
        .type           _ZN7cutlass13device_kernelIN5flash19enable_sm80_to_sm89INS1_16FlashAttnBwdSm80INS1_25CollectiveMainloopBwdSm80ILi1ELi1EN4cute5tupleIJNS5_1CILi32EEENS7_ILi64EEENS7_ILi256EEEEEENS_6half_tEfNS_4arch4Sm80ELb0ELb1ELb0ELb1ELb0ELb0ELb0ELb0ELi2ELi2ELi2ELi1ELb1EEENS1_24CollectiveEpilogueBwdGQAISB_fSE_Li256ELb1ELb0EEENS1_19SingleTileSchedulerILb1ELb0ELb0ELi64EEEEEEEEEvNT_6ParamsE,@function
        .size           _ZN7cutlass13device_kernelIN5flash19enable_sm80_to_sm89INS1_16FlashAttnBwdSm80INS1_25CollectiveMainloopBwdSm80ILi1ELi1EN4cute5tupleIJNS5_1CILi32EEENS7_ILi64EEENS7_ILi256EEEEEENS_6half_tEfNS_4arch4Sm80ELb0ELb1ELb0ELb1ELb0ELb0ELb0ELb0ELi2ELi2ELi2ELi1ELb1EEENS1_24CollectiveEpilogueBwdGQAISB_fSE_Li256ELb1ELb0EEENS1_19SingleTileSchedulerILb1ELb0ELb0ELi64EEEEEEEEEvNT_6ParamsE,(.L_x_137 - _ZN7cutlass13device_kernelIN5flash19enable_sm80_to_sm89INS1_16FlashAttnBwdSm80INS1_25CollectiveMainloopBwdSm80ILi1ELi1EN4cute5tupleIJNS5_1CILi32EEENS7_ILi64EEENS7_ILi256EEEEEENS_6half_tEfNS_4arch4Sm80ELb0ELb1ELb0ELb1ELb0ELb0ELb0ELb0ELi2ELi2ELi2ELi1ELb1EEENS1_24CollectiveEpilogueBwdGQAISB_fSE_Li256ELb1ELb0EEENS1_19SingleTileSchedulerILb1ELb0ELb0ELi64EEEEEEEEEvNT_6ParamsE)
        .other          _ZN7cutlass13device_kernelIN5flash19enable_sm80_to_sm89INS1_16FlashAttnBwdSm80INS1_25CollectiveMainloopBwdSm80ILi1ELi1EN4cute5tupleIJNS5_1CILi32EEENS7_ILi64EEENS7_ILi256EEEEEENS_6half_tEfNS_4arch4Sm80ELb0ELb1ELb0ELb1ELb0ELb0ELb0ELb0ELi2ELi2ELi2ELi1ELb1EEENS1_24CollectiveEpilogueBwdGQAISB_fSE_Li256ELb1ELb0EEENS1_19SingleTileSchedulerILb1ELb0ELb0ELi64EEEEEEEEEvNT_6ParamsE,@"STO_CUDA_ENTRY STV_DEFAULT"
_ZN7cutlass13device_kernelIN5flash19enable_sm80_to_sm89INS1_16FlashAttnBwdSm80INS1_25CollectiveMainloopBwdSm80ILi1ELi1EN4cute5tupleIJNS5_1CILi32EEENS7_ILi64EEENS7_ILi256EEEEEENS_6half_tEfNS_4arch4Sm80ELb0ELb1ELb0ELb1ELb0ELb0ELb0ELb0ELi2ELi2ELi2ELi1ELb1EEENS1_24CollectiveEpilogueBwdGQAISB_fSE_Li256ELb1ELb0EEENS1_19SingleTileSchedulerILb1ELb0ELb0ELi64EEEEEEEEEvNT_6ParamsE:
[----:B------:R-:W-:Y:S01]  /*0000*/  LDC R1, c[0x0][0x37c] ;  /* 0x0000df00ff017b82 */ /* 0x000fe20000000800 */
[----:B------:R-:W-:Y:S05]  /*0010*/  EXIT ;  /* 0x000000000000794d */ /* 0x000fea0003800000 */
.L_x_7:
        /* <DEDUP_REMOVED lines=14> */
.L_x_137:


//--------------------- .text._ZN7cutlass13device_kernelIN5flash19enable_sm80_to_sm89INS1_16FlashAttnBwdSm80INS1_25CollectiveMainloopBwdSm80ILi1ELi1EN4cute5tupleIJNS5_1CILi32EEENS7_ILi64EEENS7_ILi256EEEEEENS_6half_tEfNS_4arch4Sm80ELb1ELb0ELb0ELb0ELb0ELb0ELb0ELb0ELi2ELi2ELi2ELi1ELb1EEENS1_21CollectiveEpilogueBwdISB_SC_SE_Li256ELb0ELb0ELi4EEENS1_25SingleTileBwdLPTSchedulerILb0ELi64ELb0EEEEEEEEEvNT_6ParamsE --------------------------
	.section	.text._ZN7cutlass13device_kernelIN5flash19enable_sm80_to_sm89INS1_16FlashAttnBwdSm80INS1_25CollectiveMainloopBwdSm80ILi1ELi1EN4cute5tupleIJNS5_1CILi32EEENS7_ILi64EEENS7_ILi256EEEEEENS_6half_tEfNS_4arch4Sm80ELb1ELb0ELb0ELb0ELb0ELb0ELb0ELb0ELi2ELi2ELi2ELi1ELb1EEENS1_21CollectiveEpilogueBwdISB_SC_SE_Li256ELb0ELb0ELi4EEENS1_25SingleTileBwdLPTSchedulerILb0ELi64ELb0EEEEEEEEEvNT_6ParamsE,"ax",@progbits
	.align	128
.text._ZN7cutlass13device_kernelIN5flash19enable_sm80_to_sm89INS1_16FlashAttnBwdSm80INS1_25CollectiveMainloopBwdSm80ILi1ELi1EN4cute5tupleIJNS5_1CILi32EEENS7_ILi64EEENS7_ILi256EEEEEENS_6half_tEfNS_4arch4Sm80ELb1ELb0ELb0ELb0ELb0ELb0ELb0ELb0ELi2ELi2ELi2ELi1ELb1EEENS1_21CollectiveEpilogueBwdISB_SC_SE_Li256ELb0ELb0ELi4EEENS1_25SingleTileBwdLPTSchedulerILb0ELi64ELb0EEEEEEEEEvNT_6ParamsE:
        .type           _ZN7cutlass13device_kernelIN5flash19enable_sm80_to_sm89INS1_16FlashAttnBwdSm80INS1_25CollectiveMainloopBwdSm80ILi1ELi1EN4cute5tupleIJNS5_1CILi32EEENS7_ILi64EEENS7_ILi256EEEEEENS_6half_tEfNS_4arch4Sm80ELb1ELb0ELb0ELb0ELb0ELb0ELb0ELb0ELi2ELi2ELi2ELi1ELb1EEENS1_21CollectiveEpilogueBwdISB_SC_SE_Li256ELb0ELb0ELi4EEENS1_25SingleTileBwdLPTSchedulerILb0ELi64ELb0EEEEEEEEEvNT_6ParamsE,@function
        .size           _ZN7cutlass13device_kernelIN5flash19enable_sm80_to_sm89INS1_16FlashAttnBwdSm80INS1_25CollectiveMainloopBwdSm80ILi1ELi1EN4cute5tupleIJNS5_1CILi32EEENS7_ILi64EEENS7_ILi256EEEEEENS_6half_tEfNS_4arch4Sm80ELb1ELb0ELb0ELb0ELb0ELb0ELb0ELb0ELi2ELi2ELi2ELi1ELb1EEENS1_21CollectiveEpilogueBwdISB_SC_SE_Li256ELb0ELb0ELi4EEENS1_25SingleTileBwdLPTSchedulerILb0ELi64ELb0EEEEEEEEEvNT_6ParamsE,(.L_x_138 - _ZN7cutlass13device_kernelIN5flash19enable_sm80_to_sm89INS1_16FlashAttnBwdSm80INS1_25CollectiveMainloopBwdSm80ILi1ELi1EN4cute5tupleIJNS5_1CILi32EEENS7_ILi64EEENS7_ILi256EEEEEENS_6half_tEfNS_4arch4Sm80ELb1ELb0ELb0ELb0ELb0ELb0ELb0ELb0ELi2ELi2ELi2ELi1ELb1EEENS1_21CollectiveEpilogueBwdISB_SC_SE_Li256ELb0ELb0ELi4EEENS1_25SingleTileBwdLPTSchedulerILb0ELi64ELb0EEEEEEEEEvNT_6ParamsE)
        .other          _ZN7cutlass13device_kernelIN5flash19enable_sm80_to_sm89INS1_16FlashAttnBwdSm80INS1_25CollectiveMainloopBwdSm80ILi1ELi1EN4cute5tupleIJNS5_1CILi32EEENS7_ILi64EEENS7_ILi256EEEEEENS_6half_tEfNS_4arch4Sm80ELb1ELb0ELb0ELb0ELb0ELb0ELb0ELb0ELi2ELi2ELi2ELi1ELb1EEENS1_21CollectiveEpilogueBwdISB_SC_SE_Li256ELb0ELb0ELi4EEENS1_25SingleTileBwdLPTSchedulerILb0ELi64ELb0EEEEEEEEEvNT_6ParamsE,@"STO_CUDA_ENTRY STV_DEFAULT"
_ZN7cutlass13device_kernelIN5flash19enable_sm80_to_sm89INS1_16FlashAttnBwdSm80INS1_25CollectiveMainloopBwdSm80ILi1ELi1EN4cute5tupleIJNS5_1CILi32EEENS7_ILi64EEENS7_ILi256EEEEEENS_6half_tEfNS_4arch4Sm80ELb1ELb0ELb0ELb0ELb0ELb0ELb0ELb0ELi2ELi2ELi2ELi1ELb1EEENS1_21CollectiveEpilogueBwdISB_SC_SE_Li256ELb0ELb0ELi4EEENS1_25SingleTileBwdLPTSchedulerILb0ELi64ELb0EEEEEEEEEvNT_6ParamsE:
[----:B------:R-:W-:Y:S01]  /*0000*/  LDC R1, c[0x0][0x37c] ;  /* 0x0000df00ff017b82 */ /* 0x000fe20000000800 */
[----:B------:R-:W-:Y:S05]  /*0010*/  EXIT ;  /* 0x000000000000794d */ /* 0x000fea0003800000 */
.L_x_8:
        /* <DEDUP_REMOVED lines=14> */
.L_x_138:


//--------------------- .text._ZN7cutlass13device_kernelIN5flash19enable_sm80_to_sm89INS1_16FlashAttnBwdSm80INS1_25CollectiveMainloopBwdSm80ILi1ELi1EN4cute5tupleIJNS5_1CILi32EEENS7_ILi64EEENS7_ILi256EEEEEENS_6half_tEfNS_4arch4Sm80ELb1ELb0ELb0ELb0ELb0ELb0ELb0ELb0ELi2ELi2ELi2ELi1ELb1EEENS1_24CollectiveEpilogueBwdGQAISB_fSE_Li256ELb0ELb0EEENS1_25SingleTileBwdLPTSchedulerILb0ELi64ELb0EEEEEEEEEvNT_6ParamsE --------------------------
	.section	.text._ZN7cutlass13device_kernelIN5flash19enable_sm80_to_sm89INS1_16FlashAttnBwdSm80INS1_25CollectiveMainloopBwdSm80ILi1ELi1EN4cute5tupleIJNS5_1CILi32EEENS7_ILi64EEENS7_ILi256EEEEEENS_6half_tEfNS_4arch4Sm80ELb1ELb0ELb0ELb0ELb0ELb0ELb0ELb0ELi2ELi2ELi2ELi1ELb1EEENS1_24CollectiveEpilogueBwdGQAISB_fSE_Li256ELb0ELb0EEENS1_25SingleTileBwdLPTSchedulerILb0ELi64ELb0EEEEEEEEEvNT_6ParamsE,"ax",@progbits
	.align	128
.text._ZN7cutlass13device_kernelIN5flash19enable_sm80_to_sm89INS1_16FlashAttnBwdSm80INS1_25CollectiveMainloopBwdSm80ILi1ELi1EN4cute5tupleIJNS5_1CILi32EEENS7_ILi64EEENS7_ILi256EEEEEENS_6half_tEfNS_4arch4Sm80ELb1ELb0ELb0ELb0ELb0ELb0ELb0ELb0ELi2ELi2ELi2ELi1ELb1EEENS1_24CollectiveEpilogueBwdGQAISB_fSE_Li256ELb0ELb0EEENS1_25SingleTileBwdLPTSchedulerILb0ELi64ELb0EEEEEEEEEvNT_6ParamsE:
        .type           _ZN7cutlass13device_kernelIN5flash19enable_sm80_to_sm89INS1_16FlashAttnBwdSm80INS1_25CollectiveMainloopBwdSm80ILi1ELi1EN4cute5tupleIJNS5_1CILi32EEENS7_ILi64EEENS7_ILi256EEEEEENS_6half_tEfNS_4arch4Sm80ELb1ELb0ELb0ELb0ELb0ELb0ELb0ELb0ELi2ELi2ELi2ELi1ELb1EEENS1_24CollectiveEpilogueBwdGQAISB_fSE_Li256ELb0ELb0EEENS1_25SingleTileBwdLPTSchedulerILb0ELi64ELb0EEEEEEEEEvNT_6ParamsE,@function
        .size           _ZN7cutlass13device_kernelIN5flash19enable_sm80_to_sm89INS1_16FlashAttnBwdSm80INS1_25CollectiveMainloopBwdSm80ILi1ELi1EN4cute5tupleIJNS5_1CILi32EEENS7_ILi64EEENS7_ILi256EEEEEENS_6half_tEfNS_4arch4Sm80ELb1ELb0ELb0ELb0ELb0ELb0ELb0ELb0ELi2ELi2ELi2ELi1ELb1EEENS1_24CollectiveEpilogueBwdGQAISB_fSE_Li256ELb0ELb0EEENS1_25SingleTileBwdLPTSchedulerILb0ELi64ELb0EEEEEEEEEvNT_6ParamsE,(.L_x_139 - _ZN7cutlass13device_kernelIN5flash19enable_sm80_to_sm89INS1_16FlashAttnBwdSm80INS1_25CollectiveMainloopBwdSm80ILi1ELi1EN4cute5tupleIJNS5_1CILi32EEENS7_ILi64EEENS7_ILi256EEEEEENS_6half_tEfNS_4arch4Sm80ELb1ELb0ELb0ELb0ELb0ELb0ELb0ELb0ELi2ELi2ELi2ELi1ELb1EEENS1_24CollectiveEpilogueBwdGQAISB_fSE_Li256ELb0ELb0EEENS1_25SingleTileBwdLPTSchedulerILb0ELi64ELb0EEEEEEEEEvNT_6ParamsE)
        .other          _ZN7cutlass13device_kernelIN5flash19enable_sm80_to_sm89INS1_16FlashAttnBwdSm80INS1_25CollectiveMainloopBwdSm80ILi1ELi1EN4cute5tupleIJNS5_1CILi32EEENS7_ILi64EEENS7_ILi256EEEEEENS_6half_tEfNS_4arch4Sm80ELb1ELb0ELb0ELb0ELb0ELb0ELb0ELb0ELi2ELi2ELi2ELi1ELb1EEENS1_24CollectiveEpilogueBwdGQAISB_fSE_Li256ELb0ELb0EEENS1_25SingleTileBwdLPTSchedulerILb0ELi64ELb0EEEEEEEEEvNT_6ParamsE,@"STO_CUDA_ENTRY STV_DEFAULT"
_ZN7cutlass13device_kernelIN5flash19enable_sm80_to_sm89INS1_16FlashAttnBwdSm80INS1_25CollectiveMainloopBwdSm80ILi1ELi1EN4cute5tupleIJNS5_1CILi32EEENS7_ILi64EEENS7_ILi256EEEEEENS_6half_tEfNS_4arch4Sm80ELb1ELb0ELb0ELb0ELb0ELb0ELb0ELb0ELi2ELi2ELi2ELi1ELb1EEENS1_24CollectiveEpilogueBwdGQAISB_fSE_Li256ELb0ELb0EEENS1_25SingleTileBwdLPTSchedulerILb0ELi64ELb0EEEEEEEEEvNT_6ParamsE:
[----:B------:R-:W-:Y:S01]  /*0000*/  LDC R1, c[0x0][0x37c] ;  /* 0x0000df00ff017b82 */ /* 0x000fe20000000800 */
[----:B------:R-:W-:Y:S05]  /*0010*/  EXIT ;  /* 0x000000000000794d */ /* 0x000fea0003800000 */
.L_x_9:
        /* <DEDUP_REMOVED lines=14> */
.L_x_139:


//--------------------- .text._ZN7cutlass13device_kernelIN5flash22FlashAttnBwdPreprocessIN4cute5tupleIJNS3_1CILi32EEENS5_ILi256EEEEEENS_6half_tEfNS_4arch4Sm80ELb1ELb0EEEEEvNT_6ParamsE --------------------------
	.section	.text._ZN7cutlass13device_kernelIN5flash22FlashAttnBwdPreprocessIN4cute5tupleIJNS3_1CILi32EEENS5_ILi256EEEEEENS_6half_tEfNS_4arch4Sm80ELb1ELb0EEEEEvNT_6ParamsE,"ax",@progbits
	.align	128
.text._ZN7cutlass13device_kernelIN5flash22FlashAttnBwdPreprocessIN4cute5tupleIJNS3_1CILi32EEENS5_ILi256EEEEEENS_6half_tEfNS_4arch4Sm80ELb1ELb0EEEEEvNT_6ParamsE:
        .type           _ZN7cutlass13device_kernelIN5flash22FlashAttnBwdPreprocessIN4cute5tupleIJNS3_1CILi32EEENS5_ILi256EEEEEENS_6half_tEfNS_4arch4Sm80ELb1ELb0EEEEEvNT_6ParamsE,@function
        .size           _ZN7cutlass13device_kernelIN5flash22FlashAttnBwdPreprocessIN4cute5tupleIJNS3_1CILi32EEENS5_ILi256EEEEEENS_6half_tEfNS_4arch4Sm80ELb1ELb0EEEEEvNT_6ParamsE,(.L_x_140 - _ZN7cutlass13device_kernelIN5flash22FlashAttnBwdPreprocessIN4cute5tupleIJNS3_1CILi32EEENS5_ILi256EEEEEENS_6half_tEfNS_4arch4Sm80ELb1ELb0EEEEEvNT_6ParamsE)
        .other          _ZN7cutlass13device_kernelIN5flash22FlashAttnBwdPreprocessIN4cute5tupleIJNS3_1CILi32EEENS5_ILi256EEEEEENS_6half_tEfNS_4arch4Sm80ELb1ELb0EEEEEvNT_6ParamsE,@"STO_CUDA_ENTRY STV_DEFAULT"
_ZN7cutlass13device_kernelIN5flash22FlashAttnBwdPreprocessIN4cute5tupleIJNS3_1CILi32EEENS5_ILi256EEEEEENS_6half_tEfNS_4arch4Sm80ELb1ELb0EEEEEvNT_6ParamsE:
[----:B------:R-:W-:Y:S01]  /*0000*/  LDC R1, c[0x0][0x37c] ;  /* 0x0000df00ff017b82 */ /* 0x000fe20000000800 */
[----:B------:R-:W0:Y:S07]  /*0010*/  S2R R40, SR_CTAID.X ;  /* 0x0000000000287919 */ /* 0x000e2e0000002500 */
[----:B------:R-:W1:Y:S01]  /*0020*/  LDC R37, c[0x0][0x388] ;  /* 0x0000e200ff257b82 */ /* 0x000e620000000800 */
[----:B------:R-:W2:Y:S01]  /*0030*/  LDCU.64 UR4, c[0x0][0x358] ;  /* 0x00006b00ff0477ac */ /* 0x000ea20008000a00 */
[----:B------:R-:W-:Y:S01]  /*0040*/  MOV R43, 0x7f800000 ;  /* 0x7f800000002b7802 */ /* 0x000fe20000000f00 */
[----:B------:R-:W3:Y:S05]  /*0050*/  S2R R41, SR_TID.X ;  /* 0x0000000000297919 */ /* 0x000eea0000002100 */
[----:B------:R-:W4:Y:S08]  /*0060*/  S2UR UR6, SR_CTAID.Y ;  /* 0x00000000000679c3 */ /* 0x000f300000002600 */
[----:B------:R-:W4:Y:S08]  /*0070*/  LDC.64 R4, c[0x0][0x400] ;  /* 0x00010000ff047b82 */ /* 0x000f300000000a00 */
[----:B------:R-:W2:Y:S01]  /*0080*/  S2UR UR7, SR_CTAID.Z ;  /* 0x00000000000779c3 */ /* 0x000ea20000002700 */
[----:B0-----:R-:W-:-:S07]  /*0090*/  SHF.L.U32 R36, R40, 0x5, RZ ;  /* 0x0000000528247819 */ /* 0x001fce00000006ff */
[----:B------:R-:W2:Y:S01]  /*00a0*/  LDC.64 R6, c[0x0][0x408] ;  /* 0x00010200ff067b82 */ /* 0x000ea20000000a00 */
[----:B-1----:R-:W-:-:S04]  /*00b0*/  IADD3 R42, PT, PT, -R36, R37, RZ ;  /* 0x00000025242a7210 */ /* 0x002fc80007ffe1ff */
[----:B---3--:R-:W-:-:S03]  /*00c0*/  ISETP.GE.AND P0, PT, R41, R42, PT ;  /* 0x0000002a2900720c */ /* 0x008fc60003f06270 */
[----:B------:R-:W0:Y:S01]  /*00d0*/  LDC.64 R12, c[0x0][0x3c0] ;  /* 0x0000f000ff0c7b82 */ /* 0x000e220000000a00 */
[----:B------:R-:W-:-:S07]  /*00e0*/  ISETP.GT.U32.OR P0, PT, R41, 0x1f, P0 ;  /* 0x0000001f2900780c */ /* 0x000fce0000704470 */
[----:B------:R-:W1:Y:S08]  /*00f0*/  LDC.64 R10, c[0x0][0x3a8] ;  /* 0x0000ea00ff0a7b82 */ /* 0x000e700000000a00 */
[----:B------:R-:W3:Y:S01]  /*0100*/  @!P0 LDC.64 R8, c[0x0][0x3f8] ;  /* 0x0000fe00ff088b82 */ /* 0x000ee20000000a00 */
[----:B------:R-:W-:Y:S02]  /*0110*/  @!P0 IADD3 R2, PT, PT, R36, R41, RZ ;  /* 0x0000002924028210 */ /* 0x000fe40007ffe0ff */
[----:B------:R-:W-:-:S03]  /*0120*/  @!P0 MOV R3, RZ ;  /* 0x000000ff00038202 */ /* 0x000fc60000000f00 */
[----:B----4-:R-:W-:Y:S02]  /*0130*/  @!P0 IMAD.WIDE.U32 R2, R4, UR6, R2 ;  /* 0x0000000604028c25 */ /* 0x010fe4000f8e0002 */
[----:B------:R-:W4:Y:S02]  /*0140*/  LDC.64 R46, c[0x0][0x3c8] ;  /* 0x0000f200ff2e7b82 */ /* 0x000f240000000a00 */
[----:B------:R-:W-:Y:S02]  /*0150*/  @!P0 IMAD R3, R5, UR6, R3 ;  /* 0x0000000605038c24 */ /* 0x000fe4000f8e0203 */
[----:B--2---:R-:W-:-:S04]  /*0160*/  @!P0 IMAD.WIDE.U32 R2, R6, UR7, R2 ;  /* 0x0000000706028c25 */ /* 0x004fc8000f8e0002 */
[----:B------:R-:W-:Y:S01]  /*0170*/  @!P0 IMAD R0, R7, UR7, R3 ;  /* 0x0000000707008c24 */ /* 0x000fe2000f8e0203 */
[----:B---3--:R-:W-:-:S04]  /*0180*/  @!P0 LEA R4, P1, R2, R8, 0x2 ;  /* 0x0000000802048211 */ /* 0x008fc800078210ff */
[----:B------:R-:W-:Y:S02]  /*0190*/  @!P0 LEA.HI.X R5, R2, R9, R0, 0x2, P1 ;  /* 0x0000000902058211 */ /* 0x000fe400008f1400 */
[----:B------:R-:W2:Y:S01]  /*01a0*/  LDC.64 R8, c[0x0][0x3a0] ;  /* 0x0000e800ff087b82 */ /* 0x000ea20000000a00 */
[----:B------:R-:W-:Y:S01]  /*01b0*/  SHF.L.U32 R38, R41, 0x3, RZ ;  /* 0x0000000329267819 */ /* 0x000fe200000006ff */
[----:B------:R-:W-:Y:S01]  /*01c0*/  HFMA2 R39, -RZ, RZ, 0, 0 ;  /* 0x00000000ff277431 */ /* 0x000fe200000001ff */
[----:B------:R-:W-:Y:S01]  /*01d0*/  SHF.R.U32.HI R60, RZ, 0x4, R41 ;  /* 0x00000004ff3c7819 */ /* 0x000fe20000011629 */
[----:B------:R1:W5:Y:S01]  /*01e0*/  @!P0 LDG.E R43, desc[UR4][R4.64] ;  /* 0x00000004042b8981 */ /* 0x000362000c1e1900 */
[----:B------:R-:W-:Y:S01]  /*01f0*/  LOP3.LUT R38, R38, 0x78, RZ, 0xc0, !PT ;  /* 0x0000007826267812 */ /* 0x000fe200078ec0ff */
[----:B------:R-:W-:Y:S01]  /*0200*/  BSSY.RECONVERGENT B0, `(.L_x_10) ;  /* 0x0000026000007945 */ /* 0x000fe20003800200 */
[----:B------:R-:W-:Y:S02]  /*0210*/  ISETP.GE.AND P0, PT, R60, R42, PT ;  /* 0x0000002a3c00720c */ /* 0x000fe40003f06270 */
[----:B------:R-:W-:-:S02]  /*0220*/  CS2R R28, SRZ ;  /* 0x00000000001c7805 */ /* 0x000fc4000001ff00 */
[----:B------:R-:W-:Y:S01]  /*0230*/  MOV R61, RZ ;  /* 0x000000ff003d7202 */ /* 0x000fe20000000f00 */
[----:B0-----:R-:W-:Y:S01]  /*0240*/  IMAD.WIDE.U32 R6, R12, UR6, R38 ;  /* 0x000000060c067c25 */ /* 0x001fe2000f8e0026 */
[----:B------:R-:W-:Y:S02]  /*0250*/  IADD3 R44, PT, PT, R60, 0x10, RZ ;  /* 0x000000103c2c7810 */ /* 0x000fe40007ffe0ff */
[----:B------:R-:W-:Y:S02]  /*0260*/  CS2R R30, SRZ ;  /* 0x00000000001e7805 */ /* 0x000fe4000001ff00 */
[----:B------:R-:W-:Y:S01]  /*0270*/  CS2R R24, SRZ ;  /* 0x0000000000187805 */ /* 0x000fe2000001ff00 */
[----:B------:R-:W-:Y:S01]  /*0280*/  IMAD R7, R13, UR6, R7 ;  /* 0x000000060d077c24 */ /* 0x000fe2000f8e0207 */
[----:B------:R-:W-:Y:S02]  /*0290*/  CS2R R26, SRZ ;  /* 0x00000000001a7805 */ /* 0x000fe4000001ff00 */
[----:B------:R-:W-:-:S02]  /*02a0*/  ISETP.GE.AND P1, PT, R44, R42, PT ;  /* 0x0000002a2c00720c */ /* 0x000fc40003f26270 */
[----:B------:R-:W-:Y:S02]  /*02b0*/  CS2R R12, SRZ ;  /* 0x00000000000c7805 */ /* 0x000fe4000001ff00 */
[----:B------:R-:W-:Y:S01]  /*02c0*/  CS2R R14, SRZ ;  /* 0x00000000000e7805 */ /* 0x000fe2000001ff00 */
[----:B------:R-:W-:Y:S01]  /*02d0*/  IMAD.WIDE.U32 R48, R40, 0x20, R60 ;  /* 0x0000002028307825 */ /* 0x000fe200078e003c */
[----:B------:R-:W-:-:S03]  /*02e0*/  LOP3.LUT R0, R38, 0x80, RZ, 0xfc, !PT ;  /* 0x0000008026007812 */ /* 0x000fc600078efcff */
[----:B--2---:R-:W-:-:S04]  /*02f0*/  IMAD.WIDE.U32 R2, R8, UR6, R38 ;  /* 0x0000000608027c25 */ /* 0x004fc8000f8e0026 */
[----:B------:R-:W-:Y:S01]  /*0300*/  IMAD R3, R9, UR6, R3 ;  /* 0x0000000609037c24 */ /* 0x000fe2000f8e0203 */
[----:B------:R-:W-:Y:S01]  /*0310*/  CS2R R8, SRZ ;  /* 0x0000000000087805 */ /* 0x000fe2000001ff00 */
[----:B-1----:R-:W-:-:S04]  /*0320*/  IMAD.WIDE.U32 R4, R10, UR7, R2 ;  /* 0x000000070a047c25 */ /* 0x002fc8000f8e0002 */
[----:B----4-:R-:W-:-:S04]  /*0330*/  IMAD.WIDE.U32 R2, R46, UR7, R6 ;  /* 0x000000072e027c25 */ /* 0x010fc8000f8e0006 */
[----:B------:R-:W-:Y:S01]  /*0340*/  IMAD R7, R11, UR7, R5 ;  /* 0x000000070b077c24 */ /* 0x000fe2000f8e0205 */
[----:B------:R-:W-:Y:S01]  /*0350*/  CS2R R10, SRZ ;  /* 0x00000000000a7805 */ /* 0x000fe2000001ff00 */
[----:B------:R-:W-:Y:S01]  /*0360*/  IMAD R47, R47, UR7, R3 ;  /* 0x000000072f2f7c24 */ /* 0x000fe2000f8e0203 */
[----:B------:R-:W-:Y:S06]  /*0370*/  @P0 BRA `(.L_x_11) ;  /* 0x0000000000380947 */ /* 0x000fec0003800000 */
[----:B------:R-:W0:Y:S01]  /*0380*/  LDCU.64 UR10, c[0x0][0x398] ;  /* 0x00007300ff0a77ac */ /* 0x000e220008000a00 */
[----:B------:R-:W-:Y:S01]  /*0390*/  MOV R6, R4 ;  /* 0x0000000400067202 */ /* 0x000fe20000000f00 */
[----:B------:R-:W1:Y:S01]  /*03a0*/  LDCU UR8, c[0x0][0x38c] ;  /* 0x00007180ff0877ac */ /* 0x000e620008000800 */
[----:B------:R-:W2:Y:S01]  /*03b0*/  LDCU.64 UR12, c[0x0][0x380] ;  /* 0x00007000ff0c77ac */ /* 0x000ea20008000a00 */
[----:B0-----:R-:W-:Y:S02]  /*03c0*/  IMAD R17, R49, UR10, RZ ;  /* 0x0000000a31117c24 */ /* 0x001fe4000f8e02ff */
[----:B------:R-:W-:Y:S01]  /*03d0*/  IMAD.WIDE.U32 R18, R48, UR10, R6 ;  /* 0x0000000a30127c25 */ /* 0x000fe2000f8e0006 */
[----:B-1----:R-:W-:-:S03]  /*03e0*/  ISETP.GE.AND P2, PT, R38, UR8, PT ;  /* 0x0000000826007c0c */ /* 0x002fc6000bf46270 */
[----:B------:R-:W-:Y:S01]  /*03f0*/  IMAD R17, R48, UR11, R17 ;  /* 0x0000000b30117c24 */ /* 0x000fe2000f8e0211 */
[----:B------:R-:W-:Y:S02]  /*0400*/  ISETP.GE.AND P3, PT, R0, UR8, PT ;  /* 0x0000000800007c0c */ /* 0x000fe4000bf66270 */
[----:B--2---:R-:W-:Y:S02]  /*0410*/  LEA R16, P4, R18, UR12, 0x1 ;  /* 0x0000000c12107c11 */ /* 0x004fe4000f8808ff */
[----:B------:R-:W-:-:S04]  /*0420*/  IADD3 R17, PT, PT, R19, R17, RZ ;  /* 0x0000001113117210 */ /* 0x000fc80007ffe0ff */
[----:B------:R-:W-:-:S05]  /*0430*/  LEA.HI.X R17, R18, UR13, R17, 0x1, P4 ;  /* 0x0000000d12117c11 */ /* 0x000fca000a0f0c11 */
[----:B------:R0:W5:Y:S04]  /*0440*/  @!P2 LDG.E.128 R28, desc[UR4][R16.64] ;  /* 0x00000004101ca981 */ /* 0x000168000c1e1d00 */
[----:B------:R0:W5:Y:S02]  /*0450*/  @!P3 LDG.E.128 R24, desc[UR4][R16.64+0x100] ;  /* 0x000100041018b981 */ /* 0x000164000c1e1d00 */
.L_x_11:
[----:B------:R-:W-:Y:S05]  /*0460*/  BSYNC.RECONVERGENT B0 ;  /* 0x0000000000007941 */ /* 0x000fea0003800200 */
.L_x_10:
[----:B------:R-:W-:Y:S04]  /*0470*/  BSSY.RECONVERGENT B0, `(.L_x_12) ;  /* 0x0000012000007945 */ /* 0x000fe80003800200 */
[----:B------:R-:W-:Y:S05]  /*0480*/  @P1 BRA `(.L_x_13) ;  /* 0x0000000000401947 */ /* 0x000fea0003800000 */
[----:B------:R-:W0:Y:S01]  /*0490*/  LDCU.64 UR10, c[0x0][0x398] ;  /* 0x00007300ff0a77ac */ /* 0x000e220008000a00 */
[----:B------:R-:W-:Y:S01]  /*04a0*/  IADD3 R5, P2, PT, R48, 0x10, RZ ;  /* 0x0000001030057810 */ /* 0x000fe20007f5e0ff */
[----:B------:R-:W1:Y:S03]  /*04b0*/  LDCU UR8, c[0x0][0x38c] ;  /* 0x00007180ff0877ac */ /* 0x000e660008000800 */
[----:B------:R-:W-:Y:S01]  /*04c0*/  IADD3.X R6, PT, PT, RZ, R49, RZ, P2, !PT ;  /* 0x00000031ff067210 */ /* 0x000fe200017fe4ff */
[----:B------:R-:W2:Y:S04]  /*04d0*/  LDCU.64 UR12, c[0x0][0x380] ;  /* 0x00007000ff0c77ac */ /* 0x000ea80008000a00 */
[----:B0-----:R-:W-:Y:S01]  /*04e0*/  IMAD R16, R6, UR10, RZ ;  /* 0x0000000a06107c24 */ /* 0x001fe2000f8e02ff */
[----:B------:R-:W-:-:S02]  /*04f0*/  MOV R6, R4 ;  /* 0x0000000400067202 */ /* 0x000fc40000000f00 */
[----:B-1----:R-:W-:-:S03]  /*0500*/  ISETP.GE.AND P3, PT, R38, UR8, PT ;  /* 0x0000000826007c0c */ /* 0x002fc6000bf66270 */
[----:B------:R-:W-:Y:S01]  /*0510*/  IMAD.WIDE.U32 R6, R5, UR10, R6 ;  /* 0x0000000a05067c25 */ /* 0x000fe2000f8e0006 */
[----:B------:R-:W-:-:S03]  /*0520*/  ISETP.GE.AND P4, PT, R0, UR8, PT ;  /* 0x0000000800007c0c */ /* 0x000fc6000bf86270 */
[----:B------:R-:W-:Y:S01]  /*0530*/  IMAD R5, R5, UR11, R16 ;  /* 0x0000000b05057c24 */ /* 0x000fe2000f8e0210 */
[----:B--2---:R-:W-:-:S04]  /*0540*/  LEA R4, P2, R6, UR12, 0x1 ;  /* 0x0000000c06047c11 */ /* 0x004fc8000f8408ff */
[----:B------:R-:W-:-:S04]  /*0550*/  IADD3 R5, PT, PT, R7, R5, RZ ;  /* 0x0000000507057210 */ /* 0x000fc80007ffe0ff */
[----:B------:R-:W-:-:S05]  /*0560*/  LEA.HI.X R5, R6, UR13, R5, 0x1, P2 ;  /* 0x0000000d06057c11 */ /* 0x000fca00090f0c05 */
[----:B------:R1:W5:Y:S04]  /*0570*/  @!P3 LDG.E.128 R8, desc[UR4][R4.64] ;  /* 0x000000040408b981 */ /* 0x000368000c1e1d00 */
[----:B------:R1:W5:Y:S02]  /*0580*/  @!P4 LDG.E.128 R12, desc[UR4][R4.64+0x100] ;  /* 0x00010004040cc981 */ /* 0x000364000c1e1d00 */
.L_x_13:
[----:B------:R-:W-:Y:S05]  /*0590*/  BSYNC.RECONVERGENT B0 ;  /* 0x0000000000007941 */ /* 0x000fea0003800200 */
.L_x_12:
[----:B------:R-:W-:Y:S01]  /*05a0*/  BSSY.RECONVERGENT B0, `(.L_x_14) ;  /* 0x0000017000007945 */ /* 0x000fe20003800200 */
[----:B------:R-:W-:Y:S02]  /*05b0*/  CS2R R32, SRZ ;  /* 0x0000000000207805 */ /* 0x000fe4000001ff00 */
[----:B------:R-:W-:Y:S02]  /*05c0*/  CS2R R34, SRZ ;  /* 0x0000000000227805 */ /* 0x000fe4000001ff00 */
[----:B-1----:R-:W-:Y:S02]  /*05d0*/  CS2R R4, SRZ ;  /* 0x0000000000047805 */ /* 0x002fe4000001ff00 */
[----:B------:R-:W-:Y:S02]  /*05e0*/  CS2R R6, SRZ ;  /* 0x0000000000067805 */ /* 0x000fe4000001ff00 */
[----:B0-----:R-:W-:Y:S02]  /*05f0*/  CS2R R16, SRZ ;  /* 0x0000000000107805 */ /* 0x001fe4000001ff00 */
[----:B------:R-:W-:-:S02]  /*0600*/  CS2R R18, SRZ ;  /* 0x0000000000127805 */ /* 0x000fc4000001ff00 */
[----:B------:R-:W-:Y:S02]  /*0610*/  CS2R R20, SRZ ;  /* 0x0000000000147805 */ /* 0x000fe4000001ff00 */
[----:B------:R-:W-:Y:S01]  /*0620*/  CS2R R22, SRZ ;  /* 0x0000000000167805 */ /* 0x000fe2000001ff00 */
[----:B------:R-:W-:Y:S06]  /*0630*/  @P0 BRA `(.L_x_15) ;  /* 0x0000000000340947 */ /* 0x000fec0003800000 */
[----:B------:R-:W0:Y:S01]  /*0640*/  LDCU.128 UR8, c[0x0][0x3b0] ;  /* 0x00007600ff0877ac */ /* 0x000e220008000c00 */
[----:B------:R-:W-:Y:S01]  /*0650*/  MOV R46, R2 ;  /* 0x00000002002e7202 */ /* 0x000fe20000000f00 */
[----:B------:R-:W1:Y:S01]  /*0660*/  LDCU UR12, c[0x0][0x38c] ;  /* 0x00007180ff0c77ac */ /* 0x000e620008000800 */
[----:B0-----:R-:W-:-:S03]  /*0670*/  IMAD R45, R49, UR10, RZ ;  /* 0x0000000a312d7c24 */ /* 0x001fc6000f8e02ff */
[----:B------:R-:W-:Y:S01]  /*0680*/  IMAD.WIDE.U32 R50, R48, UR10, R46 ;  /* 0x0000000a30327c25 */ /* 0x000fe2000f8e002e */
[----:B-1----:R-:W-:-:S03]  /*0690*/  ISETP.GE.AND P2, PT, R38, UR12, PT ;  /* 0x0000000c26007c0c */ /* 0x002fc6000bf46270 */
[----:B------:R-:W-:Y:S01]  /*06a0*/  IMAD R45, R48, UR11, R45 ;  /* 0x0000000b302d7c24 */ /* 0x000fe2000f8e022d */
[----:B------:R-:W-:Y:S02]  /*06b0*/  ISETP.GE.AND P3, PT, R0, UR12, PT ;  /* 0x0000000c00007c0c */ /* 0x000fe4000bf66270 */
[----:B------:R-:W-:Y:S02]  /*06c0*/  LEA R52, P0, R50, UR8, 0x1 ;  /* 0x0000000832347c11 */ /* 0x000fe4000f8008ff */
[----:B------:R-:W-:-:S04]  /*06d0*/  IADD3 R45, PT, PT, R51, R45, RZ ;  /* 0x0000002d332d7210 */ /* 0x000fc80007ffe0ff */
[----:B------:R-:W-:-:S05]  /*06e0*/  LEA.HI.X R53, R50, UR9, R45, 0x1, P0 ;  /* 0x0000000932357c11 */ /* 0x000fca00080f0c2d */
[----:B------:R0:W5:Y:S04]  /*06f0*/  @!P2 LDG.E.128 R32, desc[UR4][R52.64] ;  /* 0x000000043420a981 */ /* 0x000168000c1e1d00 */
[----:B------:R0:W5:Y:S02]  /*0700*/  @!P3 LDG.E.128 R4, desc[UR4][R52.64+0x100] ;  /* 0x000100043404b981 */ /* 0x000164000c1e1d00 */
.L_x_15:
[----:B------:R-:W-:Y:S05]  /*0710*/  BSYNC.RECONVERGENT B0 ;  /* 0x0000000000007941 */ /* 0x000fea0003800200 */
.L_x_14:
[----:B------:R-:W-:Y:S04]  /*0720*/  BSSY.RECONVERGENT B0, `(.L_x_16) ;  /* 0x0000011000007945 */ /* 0x000fe80003800200 */
[----:B------:R-:W-:Y:S05]  /*0730*/  @P1 BRA `(.L_x_17) ;  /* 0x00000000003c1947 */ /* 0x000fea0003800000 */
[----:B------:R-:W1:Y:S01]  /*0740*/  LDCU.128 UR12, c[0x0][0x3b0] ;  /* 0x00007600ff0c77ac */ /* 0x000e620008000c00 */
[----:B------:R-:W-:Y:S02]  /*0750*/  IADD3 R46, P0, PT, R48, 0x10, RZ ;  /* 0x00000010302e7810 */ /* 0x000fe40007f1e0ff */
[----:B------:R-:W-:Y:S01]  /*0760*/  MOV R3, R47 ;  /* 0x0000002f00037202 */ /* 0x000fe20000000f00 */
[----:B------:R-:W2:Y:S01]  /*0770*/  LDCU UR8, c[0x0][0x38c] ;  /* 0x00007180ff0877ac */ /* 0x000ea20008000800 */
[----:B------:R-:W-:-:S05]  /*0780*/  IADD3.X R45, PT, PT, RZ, R49, RZ, P0, !PT ;  /* 0x00000031ff2d7210 */ /* 0x000fca00007fe4ff */
[----:B-1----:R-:W-:Y:S02]  /*0790*/  IMAD R45, R45, UR14, RZ ;  /* 0x0000000e2d2d7c24 */ /* 0x002fe4000f8e02ff */
[----:B------:R-:W-:Y:S01]  /*07a0*/  IMAD.WIDE.U32 R2, R46, UR14, R2 ;  /* 0x0000000e2e027c25 */ /* 0x000fe2000f8e0002 */
[----:B--2---:R-:W-:-:S03]  /*07b0*/  ISETP.GE.AND P1, PT, R38, UR8, PT ;  /* 0x0000000826007c0c */ /* 0x004fc6000bf26270 */
[----:B------:R-:W-:Y:S01]  /*07c0*/  IMAD R45, R46, UR15, R45 ;  /* 0x0000000f2e2d7c24 */ /* 0x000fe2000f8e022d */
[----:B------:R-:W-:Y:S02]  /*07d0*/  ISETP.GE.AND P2, PT, R0, UR8, PT ;  /* 0x0000000800007c0c */ /* 0x000fe4000bf46270 */
[----:B------:R-:W-:Y:S02]  /*07e0*/  LEA R46, P0, R2, UR12, 0x1 ;  /* 0x0000000c022e7c11 */ /* 0x000fe4000f8008ff */
[----:B------:R-:W-:-:S04]  /*07f0*/  IADD3 R3, PT, PT, R3, R45, RZ ;  /* 0x0000002d03037210 */ /* 0x000fc80007ffe0ff */
[----:B------:R-:W-:-:S05]  /*0800*/  LEA.HI.X R47, R2, UR13, R3, 0x1, P0 ;  /* 0x0000000d022f7c11 */ /* 0x000fca00080f0c03 */
[----:B------:R1:W5:Y:S04]  /*0810*/  @!P1 LDG.E.128 R16, desc[UR4][R46.64] ;  /* 0x000000042e109981 */ /* 0x000368000c1e1d00 */
[----:B------:R1:W5:Y:S02]  /*0820*/  @!P2 LDG.E.128 R20, desc[UR4][R46.64+0x100] ;  /* 0x000100042e14a981 */ /* 0x000364000c1e1d00 */
.L_x_17:
[----:B------:R-:W-:Y:S05]  /*0830*/  BSYNC.RECONVERGENT B0 ;  /* 0x0000000000007941 */ /* 0x000fea0003800200 */
.L_x_16:
[--C-:B-----5:R-:W-:Y:S01]  /*0840*/  HADD2.F32 R39, -RZ, R28.reuse.H0_H0 ;  /* 0x2000001cff277230 */ /* 0x120fe20000004100 */
[----:B------:R-:W-:Y:S01]  /*0850*/  ISETP.NE.AND P1, PT, R38, RZ, PT ;  /* 0x000000ff2600720c */ /* 0x000fe20003f25270 */
[----:B------:R-:W-:Y:S01]  /*0860*/  HADD2.F32 R45, -RZ, R28.H1_H1 ;  /* 0x3000001cff2d7230 */ /* 0x000fe20000004100 */
[----:B------:R-:W-:Y:S01]  /*0870*/  BSSY.RECONVERGENT B0, `(.L_x_18) ;  /* 0x000008f000007945 */ /* 0x000fe20003800200 */
[--C-:B------:R-:W-:Y:S02]  /*0880*/  HADD2.F32 R28, -RZ, R29.reuse.H0_H0 ;  /* 0x2000001dff1c7230 */ /* 0x100fe40000004100 */
[----:B-1----:R-:W-:Y:S02]  /*0890*/  HADD2.F32 R46, -RZ, R29.H1_H1 ;  /* 0x3000001dff2e7230 */ /* 0x002fe40000004100 */
[--C-:B------:R-:W-:Y:S02]  /*08a0*/  HADD2.F32 R29, -RZ, R30.reuse.H0_H0 ;  /* 0x2000001eff1d7230 */ /* 0x100fe40000004100 */
[----:B------:R-:W-:-:S02]  /*08b0*/  HADD2.F32 R47, -RZ, R30.H1_H1 ;  /* 0x3000001eff2f7230 */ /* 0x000fc40000004100 */
[--C-:B------:R-:W-:Y:S02]  /*08c0*/  HADD2.F32 R30, -RZ, R31.reuse.H0_H0 ;  /* 0x2000001fff1e7230 */ /* 0x100fe40000004100 */
[----:B------:R-:W-:Y:S02]  /*08d0*/  HADD2.F32 R48, -RZ, R31.H1_H1 ;  /* 0x3000001fff307230 */ /* 0x000fe40000004100 */
[--C-:B------:R-:W-:Y:S02]  /*08e0*/  HADD2.F32 R31, -RZ, R32.reuse.H0_H0 ;  /* 0x20000020ff1f7230 */ /* 0x100fe40000004100 */
[----:B------:R-:W-:Y:S02]  /*08f0*/  HADD2.F32 R32, -RZ, R32.H1_H1 ;  /* 0x30000020ff207230 */ /* 0x000fe40000004100 */
[--C-:B------:R-:W-:Y:S02]  /*0900*/  HADD2.F32 R56, -RZ, R4.reuse.H0_H0 ;  /* 0x20000004ff387230 */ /* 0x100fe40000004100 */
[----:B------:R-:W-:-:S02]  /*0910*/  HADD2.F32 R58, -RZ, R4.H1_H1 ;  /* 0x30000004ff3a7230 */ /* 0x000fc40000004100 */
[----:B------:R-:W-:Y:S01]  /*0920*/  FMUL.FTZ R32, R45, R32 ;  /* 0x000000202d207220 */ /* 0x000fe20000410000 */
[----:B------:R-:W-:Y:S02]  /*0930*/  HADD2.F32 R3, -RZ, R8.H1_H1 ;  /* 0x30000008ff037230 */ /* 0x000fe40000004100 */
[----:B------:R-:W-:Y:S02]  /*0940*/  HADD2.F32 R4, -RZ, R16.H1_H1 ;  /* 0x30000010ff047230 */ /* 0x000fe40000004100 */
[----:B------:R-:W-:Y:S01]  /*0950*/  FFMA.FTZ R39, R39, R31, R32 ;  /* 0x0000001f27277223 */ /* 0x000fe20000010020 */
[----:B------:R-:W-:Y:S02]  /*0960*/  HADD2.F32 R8, -RZ, R8.H0_H0 ;  /* 0x20000008ff087230 */ /* 0x000fe40000004100 */
[----:B------:R-:W-:Y:S02]  /*0970*/  HADD2.F32 R45, -RZ, R16.H0_H0 ;  /* 0x20000010ff2d7230 */ /* 0x000fe40000004100 */
[----:B------:R-:W-:Y:S01]  /*0980*/  FMUL.FTZ R3, R3, R4 ;  /* 0x0000000403037220 */ /* 0x000fe20000410000 */
[----:B------:R-:W-:-:S02]  /*0990*/  HADD2.F32 R49, -RZ, R33.H0_H0 ;  /* 0x20000021ff317230 */ /* 0x000fc40000004100 */
[----:B------:R-:W-:Y:S02]  /*09a0*/  HADD2.F32 R4, -RZ, R9.H0_H0 ;  /* 0x20000009ff047230 */ /* 0x000fe40000004100 */
[----:B------:R-:W-:Y:S01]  /*09b0*/  FFMA.FTZ R3, R8, R45, R3 ;  /* 0x0000002d08037223 */ /* 0x000fe20000010003 */
[----:B------:R-:W-:Y:S02]  /*09c0*/  HADD2.F32 R31, -RZ, R17.H0_H0 ;  /* 0x20000011ff1f7230 */ /* 0x000fe40000004100 */
[----:B------:R-:W-:Y:S01]  /*09d0*/  FFMA.FTZ R39, R28, R49, R39 ;  /* 0x000000311c277223 */ /* 0x000fe20000010027 */
[----:B------:R-:W-:Y:S02]  /*09e0*/  HADD2.F32 R50, -RZ, R33.H1_H1 ;  /* 0x30000021ff327230 */ /* 0x000fe40000004100 */
[--C-:B------:R-:W-:Y:S02]  /*09f0*/  HADD2.F32 R57, -RZ, R5.reuse.H0_H0 ;  /* 0x20000005ff397230 */ /* 0x100fe40000004100 */
[----:B------:R-:W-:Y:S01]  /*0a00*/  FFMA.FTZ R8, R4, R31, R3 ;  /* 0x0000001f04087223 */ /* 0x000fe20000010003 */
[----:B------:R-:W-:-:S02]  /*0a10*/  HADD2.F32 R59, -RZ, R5.H1_H1 ;  /* 0x30000005ff3b7230 */ /* 0x000fc40000004100 */
[----:B------:R-:W-:Y:S01]  /*0a20*/  FFMA.FTZ R46, R46, R50, R39 ;  /* 0x000000322e2e7223 */ /* 0x000fe20000010027 */
[--C-:B------:R-:W-:Y:S02]  /*0a30*/  HADD2.F32 R5, -RZ, R6.reuse.H0_H0 ;  /* 0x20000006ff057230 */ /* 0x100fe40000004100 */
[----:B------:R-:W-:Y:S02]  /*0a40*/  HADD2.F32 R0, -RZ, R6.H1_H1 ;  /* 0x30000006ff007230 */ /* 0x000fe40000004100 */
[----:B------:R-:W-:Y:S02]  /*0a50*/  HADD2.F32 R9, -RZ, R9.H1_H1 ;  /* 0x30000009ff097230 */ /* 0x000fe40000004100 */
[----:B------:R-:W-:Y:S02]  /*0a60*/  HADD2.F32 R6, -RZ, R17.H1_H1 ;  /* 0x30000011ff067230 */ /* 0x000fe40000004100 */
[----:B------:R-:W-:Y:S02]  /*0a70*/  HADD2.F32 R33, -RZ, R34.H0_H0 ;  /* 0x20000022ff217230 */ /* 0x000fe40000004100 */
[----:B------:R-:W-:-:S02]  /*0a80*/  HADD2.F32 R3, -RZ, R10.H0_H0 ;  /* 0x2000000aff037230 */ /* 0x000fc40000004100 */
[----:B------:R-:W-:Y:S01]  /*0a90*/  FFMA.FTZ R6, R9, R6, R8 ;  /* 0x0000000609067223 */ /* 0x000fe20000010008 */
[----:B------:R-:W-:Y:S02]  /*0aa0*/  HADD2.F32 R4, -RZ, R18.H0_H0 ;  /* 0x20000012ff047230 */ /* 0x000fe40000004100 */
[----:B------:R-:W-:Y:S01]  /*0ab0*/  FFMA.FTZ R46, R29, R33, R46 ;  /* 0x000000211d2e7223 */ /* 0x000fe2000001002e */
[----:B------:R-:W-:Y:S02]  /*0ac0*/  HADD2.F32 R51, -RZ, R34.H1_H1 ;  /* 0x30000022ff337230 */ /* 0x000fe40000004100 */
[----:B------:R-:W-:Y:S02]  /*0ad0*/  HADD2.F32 R10, -RZ, R10.H1_H1 ;  /* 0x3000000aff0a7230 */ /* 0x000fe40000004100 */
[----:B------:R-:W-:Y:S01]  /*0ae0*/  FFMA.FTZ R17, R3, R4, R6 ;  /* 0x0000000403117223 */ /* 0x000fe20000010006 */
[----:B------:R-:W-:Y:S02]  /*0af0*/  HADD2.F32 R9, -RZ, R18.H1_H1 ;  /* 0x30000012ff097230 */ /* 0x000fe40000004100 */
[----:B------:R-:W-:Y:S01]  /*0b00*/  FFMA.FTZ R47, R47, R51, R46 ;  /* 0x000000332f2f7223 */ /* 0x000fe2000001002e */
[----:B------:R-:W-:-:S02]  /*0b10*/  HADD2.F32 R34, -RZ, R35.H0_H0 ;  /* 0x20000023ff227230 */ /* 0x000fc40000004100 */
[----:B------:R-:W-:Y:S02]  /*0b20*/  HADD2.F32 R3, -RZ, R11.H0_H0 ;  /* 0x2000000bff037230 */ /* 0x000fe40000004100 */
[----:B------:R-:W-:Y:S01]  /*0b30*/  FFMA.FTZ R10, R10, R9, R17 ;  /* 0x000000090a0a7223 */ /* 0x000fe20000010011 */
[----:B------:R-:W-:Y:S02]  /*0b40*/  HADD2.F32 R4, -RZ, R19.H0_H0 ;  /* 0x20000013ff047230 */ /* 0x000fe40000004100 */
[----:B------:R-:W-:Y:S01]  /*0b50*/  FFMA.FTZ R47, R30, R34, R47 ;  /* 0x000000221e2f7223 */ /* 0x000fe2000001002f */
[----:B0-----:R-:W-:Y:S02]  /*0b60*/  HADD2.F32 R52, -RZ, R35.H1_H1 ;  /* 0x30000023ff347230 */ /* 0x001fe40000004100 */
[----:B------:R-:W-:Y:S02]  /*0b70*/  HADD2.F32 R11, -RZ, R11.H1_H1 ;  /* 0x3000000bff0b7230 */ /* 0x000fe40000004100 */
[----:B------:R-:W-:Y:S01]  /*0b80*/  FFMA.FTZ R10, R3, R4, R10 ;  /* 0x00000004030a7223 */ /* 0x000fe2000001000a */
[----:B------:R-:W-:-:S02]  /*0b90*/  HADD2.F32 R6, -RZ, R19.H1_H1 ;  /* 0x30000013ff067230 */ /* 0x000fc40000004100 */
[----:B------:R-:W-:Y:S01]  /*0ba0*/  FFMA.FTZ R48, R48, R52, R47 ;  /* 0x0000003430307223 */ /* 0x000fe2000001002f */
[----:B------:R-:W-:Y:S02]  /*0bb0*/  HADD2.F32 R35, -RZ, R24.H0_H0 ;  /* 0x20000018ff237230 */ /* 0x000fe40000004100 */
[----:B------:R-:W-:Y:S02]  /*0bc0*/  HADD2.F32 R3, -RZ, R12.H0_H0 ;  /* 0x2000000cff037230 */ /* 0x000fe40000004100 */
[----:B------:R-:W-:Y:S01]  /*0bd0*/  FFMA.FTZ R6, R11, R6, R10 ;  /* 0x000000060b067223 */ /* 0x000fe2000001000a */
[----:B------:R-:W-:Y:S02]  /*0be0*/  HADD2.F32 R4, -RZ, R20.H0_H0 ;  /* 0x20000014ff047230 */ /* 0x000fe40000004100 */
[----:B------:R-:W-:Y:S01]  /*0bf0*/  FFMA.FTZ R48, R35, R56, R48 ;  /* 0x0000003823307223 */ /* 0x000fe20000010030 */
[----:B------:R-:W-:Y:S02]  /*0c00*/  HADD2.F32 R53, -RZ, R24.H1_H1 ;  /* 0x30000018ff357230 */ /* 0x000fe40000004100 */
[----:B------:R-:W-:-:S02]  /*0c10*/  HADD2.F32 R12, -RZ, R12.H1_H1 ;  /* 0x3000000cff0c7230 */ /* 0x000fc40000004100 */
[----:B------:R-:W-:Y:S01]  /*0c20*/  FFMA.FTZ R11, R3, R4, R6 ;  /* 0x00000004030b7223 */ /* 0x000fe20000010006 */
[----:B------:R-:W-:Y:S02]  /*0c30*/  HADD2.F32 R9, -RZ, R20.H1_H1 ;  /* 0x30000014ff097230 */ /* 0x000fe40000004100 */
[----:B------:R-:W-:Y:S01]  /*0c40*/  FFMA.FTZ R53, R53, R58, R48 ;  /* 0x0000003a35357223 */ /* 0x000fe20000010030 */
[----:B------:R-:W-:Y:S02]  /*0c50*/  HADD2.F32 R24, -RZ, R25.H0_H0 ;  /* 0x20000019ff187230 */ /* 0x000fe40000004100 */
[----:B------:R-:W-:Y:S02]  /*0c60*/  HADD2.F32 R3, -RZ, R13.H0_H0 ;  /* 0x2000000dff037230 */ /* 0x000fe40000004100 */
[----:B------:R-:W-:Y:S01]  /*0c70*/  FFMA.FTZ R12, R12, R9, R11 ;  /* 0x000000090c0c7223 */ /* 0x000fe2000001000b */
[----:B------:R-:W-:Y:S02]  /*0c80*/  HADD2.F32 R4, -RZ, R21.H0_H0 ;  /* 0x20000015ff047230 */ /* 0x000fe40000004100 */
[----:B------:R-:W-:Y:S01]  /*0c90*/  FFMA.FTZ R53, R24, R57, R53 ;  /* 0x0000003918357223 */ /* 0x000fe20000010035 */
[----:B------:R-:W-:-:S02]  /*0ca0*/  HADD2.F32 R54, -RZ, R25.H1_H1 ;  /* 0x30000019ff367230 */ /* 0x000fc40000004100 */
[----:B------:R-:W-:Y:S02]  /*0cb0*/  HADD2.F32 R13, -RZ, R13.H1_H1 ;  /* 0x3000000dff0d7230 */ /* 0x000fe40000004100 */
[----:B------:R-:W-:Y:S01]  /*0cc0*/  FFMA.FTZ R12, R3, R4, R12 ;  /* 0x00000004030c7223 */ /* 0x000fe2000001000c */
[----:B------:R-:W-:Y:S02]  /*0cd0*/  HADD2.F32 R6, -RZ, R21.H1_H1 ;  /* 0x30000015ff067230 */ /* 0x000fe40000004100 */
[----:B------:R-:W-:Y:S01]  /*0ce0*/  FFMA.FTZ R54, R54, R59, R53 ;  /* 0x0000003b36367223 */ /* 0x000fe20000010035 */
[----:B------:R-:W-:Y:S02]  /*0cf0*/  HADD2.F32 R25, -RZ, R26.H0_H0 ;  /* 0x2000001aff197230 */ /* 0x000fe40000004100 */
[----:B------:R-:W-:Y:S02]  /*0d00*/  HADD2.F32 R3, -RZ, R14.H0_H0 ;  /* 0x2000000eff037230 */ /* 0x000fe40000004100 */
[----:B------:R-:W-:Y:S01]  /*0d10*/  FFMA.FTZ R6, R13, R6, R12 ;  /* 0x000000060d067223 */ /* 0x000fe2000001000c */
[----:B------:R-:W-:-:S02]  /*0d20*/  HADD2.F32 R4, -RZ, R22.H0_H0 ;  /* 0x20000016ff047230 */ /* 0x000fc40000004100 */
[----:B------:R-:W-:Y:S01]  /*0d30*/  FFMA.FTZ R54, R25, R5, R54 ;  /* 0x0000000519367223 */ /* 0x000fe20000010036 */
[----:B------:R-:W-:Y:S01]  /*0d40*/  HADD2.F32 R55, -RZ, R26.H1_H1 ;  /* 0x3000001aff377230 */ /* 0x000fe20000004100 */
[----:B------:R-:W-:Y:S01]  /*0d50*/  IADD3 R13, PT, PT, R37, 0x1f, RZ ;  /* 0x0000001f250d7810 */ /* 0x000fe20007ffe0ff */
[----:B------:R-:W-:Y:S02]  /*0d60*/  HADD2.F32 R14, -RZ, R14.H1_H1 ;  /* 0x3000000eff0e7230 */ /* 0x000fe40000004100 */
[----:B------:R-:W-:Y:S01]  /*0d70*/  FFMA.FTZ R9, R3, R4, R6 ;  /* 0x0000000403097223 */ /* 0x000fe20000010006 */
[----:B------:R-:W-:Y:S02]  /*0d80*/  HADD2.F32 R5, -RZ, R22.H1_H1 ;  /* 0x30000016ff057230 */ /* 0x000fe40000004100 */
[----:B------:R-:W-:Y:S01]  /*0d90*/  FFMA.FTZ R55, R55, R0, R54 ;  /* 0x0000000037377223 */ /* 0x000fe20000010036 */
[----:B------:R-:W-:Y:S02]  /*0da0*/  HADD2.F32 R26, -RZ, R27.H0_H0 ;  /* 0x2000001bff1a7230 */ /* 0x000fe40000004100 */
[----:B------:R-:W-:-:S02]  /*0db0*/  HADD2.F32 R2, -RZ, R7.H0_H0 ;  /* 0x20000007ff027230 */ /* 0x000fc40000004100 */
[----:B------:R-:W-:Y:S01]  /*0dc0*/  FFMA.FTZ R5, R14, R5, R9 ;  /* 0x000000050e057223 */ /* 0x000fe20000010009 */
[----:B------:R-:W-:Y:S02]  /*0dd0*/  HADD2.F32 R0, -RZ, R15.H0_H0 ;  /* 0x2000000fff007230 */ /* 0x000fe40000004100 */
[----:B------:R-:W-:Y:S02]  /*0de0*/  HADD2.F32 R3, -RZ, R23.H0_H0 ;  /* 0x20000017ff037230 */ /* 0x000fe40000004100 */
[----:B------:R-:W-:Y:S01]  /*0df0*/  FFMA.FTZ R2, R26, R2, R55 ;  /* 0x000000021a027223 */ /* 0x000fe20000010037 */
[----:B------:R-:W-:Y:S02]  /*0e00*/  HADD2.F32 R27, -RZ, R27.H1_H1 ;  /* 0x3000001bff1b7230 */ /* 0x000fe40000004100 */
[----:B------:R-:W-:Y:S02]  /*0e10*/  HADD2.F32 R7, -RZ, R7.H1_H1 ;  /* 0x30000007ff077230 */ /* 0x000fe40000004100 */
[----:B------:R-:W-:Y:S01]  /*0e20*/  FFMA.FTZ R0, R0, R3, R5 ;  /* 0x0000000300007223 */ /* 0x000fe20000010005 */
[----:B------:R-:W-:-:S02]  /*0e30*/  HADD2.F32 R15, -RZ, R15.H1_H1 ;  /* 0x3000000fff0f7230 */ /* 0x000fc40000004100 */
[----:B------:R-:W-:Y:S02]  /*0e40*/  HADD2.F32 R4, -RZ, R23.H1_H1 ;  /* 0x30000017ff047230 */ /* 0x000fe40000004100 */
[----:B------:R-:W-:-:S03]  /*0e50*/  FFMA.FTZ R2, R27, R7, R2 ;  /* 0x000000071b027223 */ /* 0x000fc60000010002 */
[----:B------:R-:W-:Y:S02]  /*0e60*/  FFMA.FTZ R4, R15, R4, R0 ;  /* 0x000000040f047223 */ /* 0x000fe40000010000 */
[----:B------:R-:W0:Y:S04]  /*0e70*/  SHFL.BFLY PT, R3, R2, 0x8, 0x1f ;  /* 0x0d001f0002037f89 */ /* 0x000e2800000e0000 */
[----:B------:R-:W1:Y:S01]  /*0e80*/  SHFL.BFLY PT, R5, R4, 0x8, 0x1f ;  /* 0x0d001f0004057f89 */ /* 0x000e6200000e0000 */
[----:B0-----:R-:W-:Y:S01]  /*0e90*/  FADD.FTZ R3, R2, R3 ;  /* 0x0000000302037221 */ /* 0x001fe20000010000 */
[----:B------:R-:W-:Y:S01]  /*0ea0*/  SHF.R.S32.HI R2, RZ, 0x1f, R13 ;  /* 0x0000001fff027819 */ /* 0x000fe2000001140d */
[----:B-1----:R-:W-:-:S03]  /*0eb0*/  FADD.FTZ R6, R4, R5 ;  /* 0x0000000504067221 */ /* 0x002fc60000010000 */
[----:B------:R-:W0:Y:S01]  /*0ec0*/  SHFL.BFLY PT, R0, R3, 0x4, 0x1f ;  /* 0x0c801f0003007f89 */ /* 0x000e2200000e0000 */
[----:B------:R-:W-:-:S03]  /*0ed0*/  LEA.HI R2, R2, R13, RZ, 0x5 ;  /* 0x0000000d02027211 */ /* 0x000fc600078f28ff */
[----:B------:R-:W1:Y:S01]  /*0ee0*/  SHFL.BFLY PT, R5, R6, 0x4, 0x1f ;  /* 0x0c801f0006057f89 */ /* 0x000e6200000e0000 */
[----:B------:R-:W-:Y:S01]  /*0ef0*/  LOP3.LUT R2, R2, 0xffffffe0, RZ, 0xc0, !PT ;  /* 0xffffffe002027812 */ /* 0x000fe200078ec0ff */
[----:B0-----:R-:W-:Y:S01]  /*0f00*/  FADD.FTZ R0, R3, R0 ;  /* 0x0000000003007221 */ /* 0x001fe20000010000 */
[----:B-1----:R-:W-:Y:S01]  /*0f10*/  FADD.FTZ R9, R6, R5 ;  /* 0x0000000506097221 */ /* 0x002fe20000010000 */
[----:B------:R-:W-:-:S03]  /*0f20*/  SHF.L.U32 R6, R40, 0xd, RZ ;  /* 0x0000000d28067819 */ /* 0x000fc600000006ff */
[----:B------:R-:W0:Y:S04]  /*0f30*/  SHFL.BFLY PT, R5, R0, 0x2, 0x1f ;  /* 0x0c401f0000057f89 */ /* 0x000e2800000e0000 */
[----:B------:R-:W1:Y:S01]  /*0f40*/  SHFL.BFLY PT, R8, R9, 0x2, 0x1f ;  /* 0x0c401f0009087f89 */ /* 0x000e6200000e0000 */
[----:B0-----:R-:W-:Y:S01]  /*0f50*/  FADD.FTZ R7, R0, R5 ;  /* 0x0000000500077221 */ /* 0x001fe20000010000 */
[----:B------:R-:W-:Y:S01]  /*0f60*/  IADD3 R0, PT, PT, R36, R13, -R2 ;  /* 0x0000000d24007210 */ /* 0x000fe20007ffe802 */
[----:B------:R-:W0:Y:S01]  /*0f70*/  LDC.64 R4, c[0x0][0x440] ;  /* 0x00011000ff047b82 */ /* 0x000e220000000a00 */
[----:B-1----:R-:W-:Y:S02]  /*0f80*/  FADD.FTZ R10, R9, R8 ;  /* 0x00000008090a7221 */ /* 0x002fe40000010000 */
[----:B------:R-:W-:Y:S01]  /*0f90*/  IADD3 R0, PT, PT, R13, -R0, RZ ;  /* 0x800000000d007210 */ /* 0x000fe20007ffe0ff */
[----:B------:R-:W1:Y:S01]  /*0fa0*/  SHFL.BFLY PT, R8, R7, 0x1, 0x1f ;  /* 0x0c201f0007087f89 */ /* 0x000e6200000e0000 */
[----:B------:R-:W-:-:S02]  /*0fb0*/  SHF.L.U32 R9, R41, 0x2, RZ ;  /* 0x0000000229097819 */ /* 0x000fc400000006ff */
[----:B------:R-:W-:Y:S01]  /*0fc0*/  ISETP.GE.AND P0, PT, R41, R0, PT ;  /* 0x000000002900720c */ /* 0x000fe20003f06270 */
[----:B------:R-:W2:Y:S01]  /*0fd0*/  SHFL.BFLY PT, R11, R10, 0x1, 0x1f ;  /* 0x0c201f000a0b7f89 */ /* 0x000ea200000e0000 */
[----:B------:R-:W3:Y:S01]  /*0fe0*/  LDC.64 R2, c[0x0][0x448] ;  /* 0x00011200ff027b82 */ /* 0x000ee20000000a00 */
[----:B------:R-:W-:Y:S02]  /*0ff0*/  LOP3.LUT R6, R9, R6, RZ, 0xfc, !PT ;  /* 0x0000000609067212 */ /* 0x000fe400078efcff */
[----:B------:R-:W-:Y:S01]  /*1000*/  ISETP.GT.U32.OR P0, PT, R41, 0x1f, P0 ;  /* 0x0000001f2900780c */ /* 0x000fe20000704470 */
[----:B-1----:R-:W-:Y:S01]  /*1010*/  FADD.FTZ R14, R7, R8 ;  /* 0x00000008070e7221 */ /* 0x002fe20000010000 */
[----:B--2---:R-:W-:Y:S01]  /*1020*/  FADD.FTZ R15, R10, R11 ;  /* 0x0000000b0a0f7221 */ /* 0x004fe20000010000 */
[----:B------:R-:W-:Y:S10]  /*1030*/  @P1 BRA `(.L_x_19) ;  /* 0x0000000000481947 */ /* 0x000ff40003800000 */
[----:B------:R-:W1:Y:S01]  /*1040*/  LDC.64 R10, c[0x0][0x3e8] ;  /* 0x0000fa00ff0a7b82 */ /* 0x000e620000000a00 */
[----:B------:R-:W-:Y:S01]  /*1050*/  HFMA2 R37, -RZ, RZ, 0, 0 ;  /* 0x00000000ff257431 */ /* 0x000fe200000001ff */
[----:B------:R-:W2:Y:S01]  /*1060*/  LDCU.64 UR8, c[0x0][0x3d0] ;  /* 0x00007a00ff0877ac */ /* 0x000ea20008000a00 */
[----:B------:R-:W-:-:S05]  /*1070*/  ISETP.GE.AND P2, PT, R60, R42, PT ;  /* 0x0000002a3c00720c */ /* 0x000fca0003f46270 */
[----:B------:R-:W4:Y:S01]  /*1080*/  LDC.64 R12, c[0x0][0x3f0] ;  /* 0x0000fc00ff0c7b82 */ /* 0x000f220000000a00 */
[----:B-1----:R-:W-:-:S04]  /*1090*/  IMAD.WIDE.U32 R8, R10, UR6, R36 ;  /* 0x000000060a087c25 */ /* 0x002fc8000f8e0024 */
[----:B------:R-:W-:Y:S01]  /*10a0*/  IMAD R9, R11, UR6, R9 ;  /* 0x000000060b097c24 */ /* 0x000fe2000f8e0209 */
[----:B------:R-:W-:Y:S01]  /*10b0*/  FSEL R11, R14, RZ, !P2 ;  /* 0x000000ff0e0b7208 */ /* 0x000fe20005000000 */
[----:B----4-:R-:W-:-:S04]  /*10c0*/  IMAD.WIDE.U32 R8, R12, UR7, R8 ;  /* 0x000000070c087c25 */ /* 0x010fc8000f8e0008 */
[----:B------:R-:W-:Y:S01]  /*10d0*/  IMAD R0, R13, UR7, R9 ;  /* 0x000000070d007c24 */ /* 0x000fe2000f8e0209 */
[----:B------:R-:W-:-:S04]  /*10e0*/  IADD3 R9, P1, PT, R60, R8, RZ ;  /* 0x000000083c097210 */ /* 0x000fc80007f3e0ff */
[----:B------:R-:W-:Y:S02]  /*10f0*/  IADD3.X R0, PT, PT, RZ, R0, RZ, P1, !PT ;  /* 0x00000000ff007210 */ /* 0x000fe40000ffe4ff */
[C---:B--2---:R-:W-:Y:S02]  /*1100*/  LEA R8, P3, R9.reuse, UR8, 0x2 ;  /* 0x0000000809087c11 */ /* 0x044fe4000f8610ff */
[----:B------:R-:W-:Y:S02]  /*1110*/  ISETP.GE.AND P1, PT, R44, R42, PT ;  /* 0x0000002a2c00720c */ /* 0x000fe40003f26270 */
[----:B------:R-:W-:Y:S02]  /*1120*/  LEA.HI.X R9, R9, UR9, R0, 0x2, P3 ;  /* 0x0000000909097c11 */ /* 0x000fe400098f1400 */
[----:B------:R-:W-:-:S03]  /*1130*/  FSEL R13, R15, RZ, !P1 ;  /* 0x000000ff0f0d7208 */ /* 0x000fc60004800000 */
[----:B------:R1:W-:Y:S04]  /*1140*/  STG.E desc[UR4][R8.64], R11 ;  /* 0x0000000b08007986 */ /* 0x0003e8000c101904 */
[----:B------:R1:W-:Y:S02]  /*1150*/  STG.E desc[UR4][R8.64+0x40], R13 ;  /* 0x0000400d08007986 */ /* 0x0003e4000c101904 */
.L_x_19:
[----:B------:R-:W-:Y:S05]  /*1160*/  BSYNC.RECONVERGENT B0 ;  /* 0x0000000000007941 */ /* 0x000fea0003800200 */
.L_x_18:
[----:B------:R-:W-:Y:S04]  /*1170*/  BSSY.RECONVERGENT B0, `(.L_x_20) ;  /* 0x0000011000007945 */ /* 0x000fe80003800200 */
[----:B------:R-:W-:Y:S05]  /*1180*/  @P0 BRA `(.L_x_21) ;  /* 0x00000000003c0947 */ /* 0x000fea0003800000 */
[----:B-1----:R-:W1:Y:S01]  /*1190*/  LDC.64 R10, c[0x0][0x418] ;  /* 0x00010600ff0a7b82 */ /* 0x002e620000000a00 */
[----:B------:R-:W-:Y:S01]  /*11a0*/  IADD3 R8, PT, PT, R36, R41, RZ ;  /* 0x0000002924087210 */ /* 0x000fe20007ffe0ff */
[C---:B------:R-:W-:Y:S01]  /*11b0*/  FMUL.FTZ R0, R43.reuse, 1.4426950216293334961 ;  /* 0x3fb8aa3b2b007820 */ /* 0x040fe20000410000 */
[----:B------:R-:W-:Y:S02]  /*11c0*/  MOV R9, RZ ;  /* 0x000000ff00097202 */ /* 0x000fe40000000f00 */
[----:B------:R-:W-:-:S03]  /*11d0*/  FSETP.NEU.FTZ.AND P0, PT, R43, -INF , PT ;  /* 0xff8000002b00780b */ /* 0x000fc60003f1d000 */
[----:B------:R-:W2:Y:S08]  /*11e0*/  LDC.64 R12, c[0x0][0x420] ;  /* 0x00010800ff0c7b82 */ /* 0x000eb00000000a00 */
[----:B------:R-:W4:Y:S01]  /*11f0*/  LDC.64 R14, c[0x0][0x410] ;  /* 0x00010400ff0e7b82 */ /* 0x000f220000000a00 */
[----:B-1----:R-:W-:-:S04]  /*1200*/  IMAD.WIDE.U32 R8, R10, UR6, R8 ;  /* 0x000000060a087c25 */ /* 0x002fc8000f8e0008 */
[----:B------:R-:W-:Y:S02]  /*1210*/  IMAD R9, R11, UR6, R9 ;  /* 0x000000060b097c24 */ /* 0x000fe4000f8e0209 */
[----:B--2---:R-:W-:-:S04]  /*1220*/  IMAD.WIDE.U32 R8, R12, UR7, R8 ;  /* 0x000000070c087c25 */ /* 0x004fc8000f8e0008 */
[----:B------:R-:W-:Y:S01]  /*1230*/  IMAD R9, R13, UR7, R9 ;  /* 0x000000070d097c24 */ /* 0x000fe2000f8e0209 */
[----:B----4-:R-:W-:-:S04]  /*1240*/  LEA R10, P1, R8, R14, 0x2 ;  /* 0x0000000e080a7211 */ /* 0x010fc800078210ff */
[----:B------:R-:W-:Y:S02]  /*1250*/  LEA.HI.X R11, R8, R15, R9, 0x2, P1 ;  /* 0x0000000f080b7211 */ /* 0x000fe400008f1409 */
[----:B------:R-:W-:-:S05]  /*1260*/  FSEL R9, R0, RZ, P0 ;  /* 0x000000ff00097208 */ /* 0x000fca0000000000 */
[----:B------:R2:W-:Y:S02]  /*1270*/  STG.E desc[UR4][R10.64], R9 ;  /* 0x000000090a007986 */ /* 0x0005e4000c101904 */
.L_x_21:
[----:B------:R-:W-:Y:S05]  /*1280*/  BSYNC.RECONVERGENT B0 ;  /* 0x0000000000007941 */ /* 0x000fea0003800200 */
.L_x_20:
[----:B------:R-:W4:Y:S01]  /*1290*/  LDCU.64 UR10, c[0x0][0x458] ;  /* 0x00008b00ff0a77ac */ /* 0x000f220008000a00 */
[----:B------:R-:W-:Y:S01]  /*12a0*/  HFMA2 R7, -RZ, RZ, 0, 0 ;  /* 0x00000000ff077431 */ /* 0x000fe200000001ff */
[----:B------:R-:W5:Y:S02]  /*12b0*/  LDCU.64 UR8, c[0x0][0x428] ;  /* 0x00008500ff0877ac */ /* 0x000f640008000a00 */
[----:B0-----:R-:W-:-:S04]  /*12c0*/  IMAD.WIDE.U32 R6, R4, UR6, R6 ;  /* 0x0000000604067c25 */ /* 0x001fc8000f8e0006 */
[----:B------:R-:W-:Y:S02]  /*12d0*/  IMAD R7, R5, UR6, R7 ;  /* 0x0000000605077c24 */ /* 0x000fe4000f8e0207 */
[----:B---3--:R-:W-:Y:S01]  /*12e0*/  IMAD.WIDE.U32 R4, R2, UR7, R6 ;  /* 0x0000000702047c25 */ /* 0x008fe2000f8e0006 */
[----:B----4-:R-:W-:-:S03]  /*12f0*/  ISETP.NE.U32.AND P0, PT, RZ, UR10, PT ;  /* 0x0000000aff007c0c */ /* 0x010fc6000bf05070 */
[----:B------:R-:W-:Y:S01]  /*1300*/  IMAD R3, R3, UR7, R5 ;  /* 0x0000000703037c24 */ /* 0x000fe2000f8e0205 */
[----:B------:R-:W-:Y:S02]  /*1310*/  ISETP.NE.AND.EX P0, PT, RZ, UR11, PT, P0 ;  /* 0x0000000bff007c0c */ /* 0x000fe4000bf05300 */
[C---:B-----5:R-:W-:Y:S02]  /*1320*/  LEA R2, P1, R4.reuse, UR8, 0x2 ;  /* 0x0000000804027c11 */ /* 0x060fe4000f8210ff */
[----:B------:R-:W-:Y:S02]  /*1330*/  ISETP.NE.OR P0, PT, R41, RZ, !P0 ;  /* 0x000000ff2900720c */ /* 0x000fe40004705670 */
[----:B------:R-:W-:-:S05]  /*1340*/  LEA.HI.X R3, R4, UR9, R3, 0x2, P1 ;  /* 0x0000000904037c11 */ /* 0x000fca00088f1403 */
[----:B------:R0:W-:Y:S04]  /*1350*/  STG.E.128 desc[UR4][R2.64], RZ ;  /* 0x000000ff02007986 */ /* 0x0001e8000c101d04 */
[----:B------:R0:W-:Y:S04]  /*1360*/  STG.E.128 desc[UR4][R2.64+0x1000], RZ ;  /* 0x001000ff02007986 */ /* 0x0001e8000c101d04 */
[----:B------:R0:W-:Y:S04]  /*1370*/  STG.E.128 desc[UR4][R2.64+0x2000], RZ ;  /* 0x002000ff02007986 */ /* 0x0001e8000c101d04 */
[----:B------:R0:W-:Y:S04]  /*1380*/  STG.E.128 desc[UR4][R2.64+0x3000], RZ ;  /* 0x003000ff02007986 */ /* 0x0001e8000c101d04 */
[----:B------:R0:W-:Y:S04]  /*1390*/  STG.E.128 desc[UR4][R2.64+0x4000], RZ ;  /* 0x004000ff02007986 */ /* 0x0001e8000c101d04 */
[----:B------:R0:W-:Y:S04]  /*13a0*/  STG.E.128 desc[UR4][R2.64+0x5000], RZ ;  /* 0x005000ff02007986 */ /* 0x0001e8000c101d04 */
[----:B------:R0:W-:Y:S04]  /*13b0*/  STG.E.128 desc[UR4][R2.64+0x6000], RZ ;  /* 0x006000ff02007986 */ /* 0x0001e8000c101d04 */
[----:B------:R0:W-:Y:S01]  /*13c0*/  STG.E.128 desc[UR4][R2.64+0x7000], RZ ;  /* 0x007000ff02007986 */ /* 0x0001e2000c101d04 */
[----:B------:R-:W-:Y:S05]  /*13d0*/  @P0 EXIT ;  /* 0x000000000000094d */ /* 0x000fea0003800000 */
[----:B------:R-:W3:Y:S08]  /*13e0*/  LDC R5, c[0x0][0x450] ;  /* 0x00011400ff057b82 */ /* 0x000ef00000000800 */
[----:B------:R-:W4:Y:S08]  /*13f0*/  LDC R7, c[0x0][0x390] ;  /* 0x0000e400ff077b82 */ /* 0x000f300000000800 */
[----:B0-----:R-:W0:Y:S01]  /*1400*/  LDC.64 R2, c[0x0][0x458] ;  /* 0x00011600ff027b82 */ /* 0x001e220000000a00 */
[----:B---3--:R-:W-:-:S04]  /*1410*/  IMAD R40, R40, R5, UR7 ;  /* 0x0000000728287e24 */ /* 0x008fc8000f8e0205 */
[----:B----4-:R-:W-:-:S04]  /*1420*/  IMAD R5, R40, R7, UR6 ;  /* 0x0000000628057e24 */ /* 0x010fc8000f8e0207 */
[----:B0-----:R-:W-:-:S05]  /*1430*/  IMAD.WIDE R2, R5, 0x4, R2 ;  /* 0x0000000405027825 */ /* 0x001fca00078e0202 */
[----:B------:R-:W-:Y:S01]  /*1440*/  STG.E desc[UR4][R2.64], RZ ;  /* 0x000000ff02007986 */ /* 0x000fe2000c101904 */
[----:B------:R-:W-:Y:S05]  /*1450*/  EXIT ;  /* 0x000000000000794d */ /* 0x000fea0003800000 */
.L_x_22:
        /* <DEDUP_REMOVED lines=10> */
.L_x_140:


//--------------------- .text._ZN7cutlass13device_kernelIN5flash19enable_sm80_to_sm89INS1_16FlashAttnBwdSm80INS1_25CollectiveMainloopBwdSm80ILi1ELi1EN4cute5tupleIJNS5_1CILi32EEENS7_ILi64EEENS7_ILi256EEEEEENS_6half_tEfNS_4arch4Sm80ELb1ELb0ELb0ELb1ELb0ELb0ELb0ELb0ELi2ELi2ELi2ELi1ELb1EEENS1_21CollectiveEpilogueBwdISB_SC_SE_Li256ELb1ELb0ELi4EEENS1_25SingleTileBwdLPTSchedulerILb1ELi64ELb0EEEEEEEEEvNT_6ParamsE --------------------------
	.section	.text._ZN7cutlass13device_kernelIN5flash19enable_sm80_to_sm89INS1_16FlashAttnBwdSm80INS1_25CollectiveMainloopBwdSm80ILi1ELi1EN4cute5tupleIJNS5_1CILi32EEENS7_ILi64EEENS7_ILi256EEEEEENS_6half_tEfNS_4arch4Sm80ELb1ELb0ELb0ELb1ELb0ELb0ELb0ELb0ELi2ELi2ELi2ELi1ELb1EEENS1_21CollectiveEpilogueBwdISB_SC_SE_Li256ELb1ELb0ELi4EEENS1_25SingleTileBwdLPTSchedulerILb1ELi64ELb0EEEEEEEEEvNT_6ParamsE,"ax",@progbits
	.align	128
.text._ZN7cutlass13device_kernelIN5flash19enable_sm80_to_sm89INS1_16FlashAttnBwdSm80INS1_25CollectiveMainloopBwdSm80ILi1ELi1EN4cute5tupleIJNS5_1CILi32EEENS7_ILi64EEENS7_ILi256EEEEEENS_6half_tEfNS_4arch4Sm80ELb1ELb0ELb0ELb1ELb0ELb0ELb0ELb0ELi2ELi2ELi2ELi1ELb1EEENS1_21CollectiveEpilogueBwdISB_SC_SE_Li256ELb1ELb0ELi4EEENS1_25SingleTileBwdLPTSchedulerILb1ELi64ELb0EEEEEEEEEvNT_6ParamsE:
        .type           _ZN7cutlass13device_kernelIN5flash19enable_sm80_to_sm89INS1_16FlashAttnBwdSm80INS1_25CollectiveMainloopBwdSm80ILi1ELi1EN4cute5tupleIJNS5_1CILi32EEENS7_ILi64EEENS7_ILi256EEEEEENS_6half_tEfNS_4arch4Sm80ELb1ELb0ELb0ELb1ELb0ELb0ELb0ELb0ELi2ELi2ELi2ELi1ELb1EEENS1_21CollectiveEpilogueBwdISB_SC_SE_Li256ELb1ELb0ELi4EEENS1_25SingleTileBwdLPTSchedulerILb1ELi64ELb0EEEEEEEEEvNT_6ParamsE,@function
        .size           _ZN7cutlass13device_kernelIN5flash19enable_sm80_to_sm89INS1_16FlashAttnBwdSm80INS1_25CollectiveMainloopBwdSm80ILi1ELi1EN4cute5tupleIJNS5_1CILi32EEENS7_ILi64EEENS7_ILi256EEEEEENS_6half_tEfNS_4arch4Sm80ELb1ELb0ELb0ELb1ELb0ELb0ELb0ELb0ELi2ELi2ELi2ELi1ELb1EEENS1_21CollectiveEpilogueBwdISB_SC_SE_Li256ELb1ELb0ELi4EEENS1_25SingleTileBwdLPTSchedulerILb1ELi64ELb0EEEEEEEEEvNT_6ParamsE,(.L_x_141 - _ZN7cutlass13device_kernelIN5flash19enable_sm80_to_sm89INS1_16FlashAttnBwdSm80INS1_25CollectiveMainloopBwdSm80ILi1ELi1EN4cute5tupleIJNS5_1CILi32EEENS7_ILi64EEENS7_ILi256EEEEEENS_6half_tEfNS_4arch4Sm80ELb1ELb0ELb0ELb1ELb0ELb0ELb0ELb0ELi2ELi2ELi2ELi1ELb1EEENS1_21CollectiveEpilogueBwdISB_SC_SE_Li256ELb1ELb0ELi4EEENS1_25SingleTileBwdLPTSchedulerILb1ELi64ELb0EEEEEEEEEvNT_6ParamsE)
        .other          _ZN7cutlass13device_kernelIN5flash19enable_sm80_to_sm89INS1_16FlashAttnBwdSm80INS1_25CollectiveMainloopBwdSm80ILi1ELi1EN4cute5tupleIJNS5_1CILi32EEENS7_ILi64EEENS7_ILi256EEEEEENS_6half_tEfNS_4arch4Sm80ELb1ELb0ELb0ELb1ELb0ELb0ELb0ELb0ELi2ELi2ELi2ELi1ELb1EEENS1_21CollectiveEpilogueBwdISB_SC_SE_Li256ELb1ELb0ELi4EEENS1_25SingleTileBwdLPTSchedulerILb1ELi64ELb0EEEEEEEEEvNT_6ParamsE,@"STO_CUDA_ENTRY STV_DEFAULT"
_ZN7cutlass13device_kernelIN5flash19enable_sm80_to_sm89INS1_16FlashAttnBwdSm80INS1_25CollectiveMainloopBwdSm80ILi1ELi1EN4cute5tupleIJNS5_1CILi32EEENS7_ILi64EEENS7_ILi256EEEEEENS_6half_tEfNS_4arch4Sm80ELb1ELb0ELb0ELb1ELb0ELb0ELb0ELb0ELi2ELi2ELi2ELi1ELb1EEENS1_21CollectiveEpilogueBwdISB_SC_SE_Li256ELb1ELb0ELi4EEENS1_25SingleTileBwdLPTSchedulerILb1ELi64ELb0EEEEEEEEEvNT_6ParamsE:
[----:B------:R-:W-:Y:S01]  /*0000*/  LDC R1, c[0x0][0x37c] ;  /* 0x0000df00ff017b82 */ /* 0x000fe20000000800 */
[----:B------:R-:W-:Y:S05]  /*0010*/  EXIT ;  /* 0x000000000000794d */ /* 0x000fea0003800000 */
.L_x_23:
        /* <DEDUP_REMOVED lines=14> */
.L_x_141:


//--------------------- .text._ZN7cutlass13device_kernelIN5flash32FlashAttnBwdPostprocessConvertdQIN4cute5tupleIJNS3_1CILi32EEENS5_ILi256EEEEEENS_6half_tEfNS_4arch4Sm80ELi256ENS3_8TiledMMAINS3_8MMA_AtomIJNS3_28SM80_16x8x16_F32F16F16F32_TNEEEENS3_6LayoutINS4_IJNS5_ILi1EEENS5_ILi8EEESH_EEENS4_IJNS5_ILi0EEESH_SK_EEEEENS4_IJNS5_ILi16EEENS5_ILi128EEESN_EEEEELb0EEEEEvNT_6ParamsE --------------------------
	.section	.text._ZN7cutlass13device_kernelIN5flash32FlashAttnBwdPostprocessConvertdQIN4cute5tupleIJNS3_1CILi32EEENS5_ILi256EEEEEENS_6half_tEfNS_4arch4Sm80ELi256ENS3_8TiledMMAINS3_8MMA_AtomIJNS3_28SM80_16x8x16_F32F16F16F32_TNEEEENS3_6LayoutINS4_IJNS5_ILi1EEENS5_ILi8EEESH_EEENS4_IJNS5_ILi0EEESH_SK_EEEEENS4_IJNS5_ILi16EEENS5_ILi128EEESN_EEEEELb0EEEEEvNT_6ParamsE,"ax",@progbits
	.align	128
.text._ZN7cutlass13device_kernelIN5flash32FlashAttnBwdPostprocessConvertdQIN4cute5tupleIJNS3_1CILi32EEENS5_ILi256EEEEEENS_6half_tEfNS_4arch4Sm80ELi256ENS3_8TiledMMAINS3_8MMA_AtomIJNS3_28SM80_16x8x16_F32F16F16F32_TNEEEENS3_6LayoutINS4_IJNS5_ILi1EEENS5_ILi8EEESH_EEENS4_IJNS5_ILi0EEESH_SK_EEEEENS4_IJNS5_ILi16EEENS5_ILi128EEESN_EEEEELb0EEEEEvNT_6ParamsE:
        .type           _ZN7cutlass13device_kernelIN5flash32FlashAttnBwdPostprocessConvertdQIN4cute5tupleIJNS3_1CILi32EEENS5_ILi256EEEEEENS_6half_tEfNS_4arch4Sm80ELi256ENS3_8TiledMMAINS3_8MMA_AtomIJNS3_28SM80_16x8x16_F32F16F16F32_TNEEEENS3_6LayoutINS4_IJNS5_ILi1EEENS5_ILi8EEESH_EEENS4_IJNS5_ILi0EEESH_SK_EEEEENS4_IJNS5_ILi16EEENS5_ILi128EEESN_EEEEELb0EEEEEvNT_6ParamsE,@function
        .size           _ZN7cutlass13device_kernelIN5flash32FlashAttnBwdPostprocessConvertdQIN4cute5tupleIJNS3_1CILi32EEENS5_ILi256EEEEEENS_6half_tEfNS_4arch4Sm80ELi256ENS3_8TiledMMAINS3_8MMA_AtomIJNS3_28SM80_16x8x16_F32F16F16F32_TNEEEENS3_6LayoutINS4_IJNS5_ILi1EEENS5_ILi8EEESH_EEENS4_IJNS5_ILi0EEESH_SK_EEEEENS4_IJNS5_ILi16EEENS5_ILi128EEESN_EEEEELb0EEEEEvNT_6ParamsE,(.L_x_142 - _ZN7cutlass13device_kernelIN5flash32FlashAttnBwdPostprocessConvertdQIN4cute5tupleIJNS3_1CILi32EEENS5_ILi256EEEEEENS_6half_tEfNS_4arch4Sm80ELi256ENS3_8TiledMMAINS3_8MMA_AtomIJNS3_28SM80_16x8x16_F32F16F16F32_TNEEEENS3_6LayoutINS4_IJNS5_ILi1EEENS5_ILi8EEESH_EEENS4_IJNS5_ILi0EEESH_SK_EEEEENS4_IJNS5_ILi16EEENS5_ILi128EEESN_EEEEELb0EEEEEvNT_6ParamsE)
        .other          _ZN7cutlass13device_kernelIN5flash32FlashAttnBwdPostprocessConvertdQIN4cute5tupleIJNS3_1CILi32EEENS5_ILi256EEEEEENS_6half_tEfNS_4arch4Sm80ELi256ENS3_8TiledMMAINS3_8MMA_AtomIJNS3_28SM80_16x8x16_F32F16F16F32_TNEEEENS3_6LayoutINS4_IJNS5_ILi1EEENS5_ILi8EEESH_EEENS4_IJNS5_ILi0EEESH_SK_EEEEENS4_IJNS5_ILi16EEENS5_ILi128EEESN_EEEEELb0EEEEEvNT_6ParamsE,@"STO_CUDA_ENTRY STV_DEFAULT"
_ZN7cutlass13device_kernelIN5flash32FlashAttnBwdPostprocessConvertdQIN4cute5tupleIJNS3_1CILi32EEENS5_ILi256EEEEEENS_6half_tEfNS_4arch4Sm80ELi256ENS3_8TiledMMAINS3_8MMA_AtomIJNS3_28SM80_16x8x16_F32F16F16F32_TNEEEENS3_6LayoutINS4_IJNS5_ILi1EEENS5_ILi8EEESH_EEENS4_IJNS5_ILi0EEESH_SK_EEEEENS4_IJNS5_ILi16EEENS5_ILi128EEESN_EEEEELb0EEEEEvNT_6ParamsE:
[----:B------:R-:W-:Y:S08]  /*0000*/  LDC R1, c[0x0][0x37c] ;  /* 0x0000df00ff017b82 */ /* 0x000ff00000000800 */
[----:B------:R-:W0:Y:S01]  /*0010*/  LDC.64 R10, c[0x0][0x3e0] ;  /* 0x0000f800ff0a7b82 */ /* 0x000e220000000a00 */
[----:B------:R-:W1:Y:S01]  /*0020*/  S2R R37, SR_CTAID.X ;  /* 0x0000000000257919 */ /* 0x000e620000002500 */
[----:B------:R-:W2:Y:S01]  /*0030*/  LDCU.64 UR6, c[0x0][0x358] ;  /* 0x00006b00ff0677ac */ /* 0x000ea20008000a00 */
[----:B------:R-:W3:Y:S01]  /*0040*/  S2R R9, SR_CTAID.Z ;  /* 0x0000000000097919 */ /* 0x000ee20000002700 */
[----:B0-----:R-:W-:-:S04]  /*0050*/  ISETP.NE.U32.AND P0, PT, R10, RZ, PT ;  /* 0x000000ff0a00720c */ /* 0x001fc80003f05070 */
[----:B------:R-:W-:-:S13]  /*0060*/  ISETP.NE.AND.EX P1, PT, R11, RZ, PT, P0 ;  /* 0x000000ff0b00720c */ /* 0x000fda0003f25300 */
[----:B-123--:R-:W-:Y:S05]  /*0070*/  @P1 BRA `(.L_x_24) ;  /* 0x0000000000241947 */ /* 0x00efea0003800000 */
[----:B------:R-:W0:Y:S01]  /*0080*/  LDCU.64 UR4, c[0x0][0x3e8] ;  /* 0x00007d00ff0477ac */ /* 0x000e220008000a00 */
[----:B------:R-:W-:Y:S02]  /*0090*/  CS2R R4, SRZ ;  /* 0x0000000000047805 */ /* 0x000fe4000001ff00 */
[----:B------:R-:W-:Y:S01]  /*00a0*/  CS2R R2, SRZ ;  /* 0x0000000000027805 */ /* 0x000fe2000001ff00 */
[----:B------:R-:W1:Y:S01]  /*00b0*/  LDCU UR8, c[0x0][0x3b0] ;  /* 0x00007600ff0877ac */ /* 0x000e620008000800 */
[----:B0-----:R-:W-:-:S04]  /*00c0*/  UISETP.NE.U32.AND UP0, UPT, UR4, URZ, UPT ;  /* 0x000000ff0400728c */ /* 0x001fc8000bf05070 */
[----:B------:R-:W-:Y:S01]  /*00d0*/  UISETP.NE.AND.EX UP0, UPT, UR5, URZ, UPT, UP0 ;  /* 0x000000ff0500728c */ /* 0x000fe2000bf05300 */
[----:B-1----:R-:W-:-:S08]  /*00e0*/  IMAD.U32 R41, RZ, RZ, UR8 ;  /* 0x00000008ff297e24 */ /* 0x002fd0000f8e00ff */
[----:B------:R-:W-:Y:S05]  /*00f0*/  BRA.U !UP0, `(.L_x_25) ;  /* 0x0000000108547547 */ /* 0x000fea000b800000 */
[----:B------:R-:W-:Y:S05]  /*0100*/  BRA `(.L_x_26) ;  /* 0x0000000000387947 */ /* 0x000fea0003800000 */
.L_x_24:
[----:B------:R-:W0:Y:S01]  /*0110*/  LDC.64 R6, c[0x0][0x3e0] ;  /* 0x0000f800ff067b82 */ /* 0x000e220000000a00 */
[----:B------:R-:W1:Y:S01]  /*0120*/  LDCU.64 UR4, c[0x0][0x3e8] ;  /* 0x00007d00ff0477ac */ /* 0x000e620008000a00 */
[----:B0-----:R-:W-:-:S05]  /*0130*/  IMAD.WIDE.U32 R6, R9, 0x4, R6 ;  /* 0x0000000409067825 */ /* 0x001fca00078e0006 */
[----:B------:R-:W2:Y:S01]  /*0140*/  LDG.E R2, desc[UR6][R6.64] ;  /* 0x0000000606027981 */ /* 0x000ea2000c1e1900 */
[----:B-1----:R-:W-:-:S04]  /*0150*/  UISETP.NE.U32.AND UP0, UPT, UR4, URZ, UPT ;  /* 0x000000ff0400728c */ /* 0x002fc8000bf05070 */
[----:B------:R-:W-:Y:S01]  /*0160*/  UISETP.NE.AND.EX UP0, UPT, UR5, URZ, UPT, UP0 ;  /* 0x000000ff0500728c */ /* 0x000fe2000bf05300 */
[----:B--2---:R-:W-:-:S05]  /*0170*/  IMAD R0, R9, 0x20, R2 ;  /* 0x0000002009007824 */ /* 0x004fca00078e0202 */
[----:B------:R-:W-:-:S04]  /*0180*/  SHF.R.S32.HI R3, RZ, 0x1f, R0 ;  /* 0x0000001fff037819 */ /* 0x000fc80000011400 */
[----:B------:R-:W-:-:S05]  /*0190*/  LEA.HI R3, R3, R0, RZ, 0x5 ;  /* 0x0000000003037211 */ /* 0x000fca00078f28ff */
[----:B------:R-:W-:-:S05]  /*01a0*/  IMAD.SHL.U32 R3, R3, 0x100, RZ ;  /* 0x0000010003037824 */ /* 0x000fca00078e00ff */
[----:B------:R-:W-:Y:S02]  /*01b0*/  LOP3.LUT R4, R3, 0xffffe000, RZ, 0xc0, !PT ;  /* 0xffffe00003047812 */ /* 0x000fe400078ec0ff */
[----:B------:R-:W-:Y:S02]  /*01c0*/  SHF.R.S32.HI R3, RZ, 0x1f, R2 ;  /* 0x0000001fff037819 */ /* 0x000fe40000011402 */
[----:B------:R-:W-:Y:S01]  /*01d0*/  SHF.R.S32.HI R5, RZ, 0x1f, R4 ;  /* 0x0000001fff057819 */ /* 0x000fe20000011404 */
[----:B------:R-:W-:Y:S06]  /*01e0*/  BRA.U !UP0, `(.L_x_27) ;  /* 0x0000000108107547 */ /* 0x000fec000b800000 */
.L_x_26:
[----:B------:R-:W0:Y:S02]  /*01f0*/  LDC.64 R6, c[0x0][0x3e8] ;  /* 0x0000fa00ff067b82 */ /* 0x000e240000000a00 */
[----:B0-----:R-:W-:-:S05]  /*0200*/  IMAD.WIDE.U32 R6, R9, 0x4, R6 ;  /* 0x0000000409067825 */ /* 0x001fca00078e0006 */
[----:B------:R0:W5:Y:S01]  /*0210*/  LDG.E R41, desc[UR6][R6.64] ;  /* 0x0000000606297981 */ /* 0x000162000c1e1900 */
[----:B------:R-:W-:Y:S05]  /*0220*/  BRA `(.L_x_25) ;  /* 0x0000000000087947 */ /* 0x000fea0003800000 */
.L_x_27:
[----:B------:R-:W2:Y:S02]  /*0230*/  LDG.E R7, desc[UR6][R6.64+0x4] ;  /* 0x0000040606077981 */ /* 0x000ea4000c1e1900 */
[----:B--2---:R-:W-:-:S07]  /*0240*/  IADD3 R41, PT, PT, -R2, R7, RZ ;  /* 0x0000000702297210 */ /* 0x004fce0007ffe1ff */
.L_x_25:
[----:B------:R-:W-:Y:S01]  /*0250*/  IMAD.SHL.U32 R36, R37, 0x20, RZ ;  /* 0x0000002025247824 */ /* 0x000fe200078e00ff */
[----:B------:R-:W-:-:S04]  /*0260*/  ISETP.NE.AND.EX P0, PT, R11, RZ, PT, P0 ;  /* 0x000000ff0b00720c */ /* 0x000fc80003f05300 */
[----:B-----5:R-:W-:-:S13]  /*0270*/  ISETP.GT.AND P2, PT, R41, R36, PT ;  /* 0x000000242900720c */ /* 0x020fda0003f44270 */
[----:B------:R-:W-:Y:S05]  /*0280*/  @!P2 EXIT P0 ;  /* 0x000000000000a94d */ /* 0x000fea0000000000 */
[----:B------:R-:W1:Y:S01]  /*0290*/  S2R R39, SR_TID.X ;  /* 0x0000000000277919 */ /* 0x000e620000002100 */
[----:B------:R-:W2:Y:S01]  /*02a0*/  S2UR UR8, SR_CTAID.Y ;  /* 0x00000000000879c3 */ /* 0x000ea20000002600 */
[----:B------:R-:W3:Y:S01]  /*02b0*/  LDCU.64 UR4, c[0x0][0x3a0] ;  /* 0x00007400ff0477ac */ /* 0x000ee20008000a00 */
[----:B------:R-:W-:Y:S01]  /*02c0*/  SEL R0, R9, RZ, !P1 ;  /* 0x000000ff09007207 */ /* 0x000fe20004800000 */
[----:B------:R-:W4:Y:S05]  /*02d0*/  LDCU.64 UR10, c[0x0][0x380] ;  /* 0x00007000ff0a77ac */ /* 0x000f2a0008000a00 */
[----:B------:R-:W2:Y:S01]  /*02e0*/  LDC.64 R10, c[0x0][0x398] ;  /* 0x0000e600ff0a7b82 */ /* 0x000ea20000000a00 */
[----:B------:R-:W5:Y:S01]  /*02f0*/  LDCU UR9, c[0x0][0x3b4] ;  /* 0x00007680ff0977ac */ /* 0x000f620008000800 */
[----:B-1----:R-:W-:-:S04]  /*0300*/  IMAD.SHL.U32 R38, R39, 0x4, RZ ;  /* 0x0000000427267824 */ /* 0x002fc800078e00ff */
[----:B0-----:R-:W-:-:S05]  /*0310*/  IMAD R7, R37, 0x2000, R38 ;  /* 0x0000200025077824 */ /* 0x001fca00078e0226 */
[----:B------:R-:W-:-:S04]  /*0320*/  IADD3 R4, P0, PT, R7, R4, RZ ;  /* 0x0000000407047210 */ /* 0x000fc80007f1e0ff */
[----:B------:R-:W-:-:S03]  /*0330*/  IADD3.X R5, PT, PT, RZ, R5, RZ, P0, !PT ;  /* 0x00000005ff057210 */ /* 0x000fc600007fe4ff */
[----:B--2---:R-:W-:-:S04]  /*0340*/  IMAD.WIDE.U32 R4, R10, UR8, R4 ;  /* 0x000000080a047c25 */ /* 0x004fc8000f8e0004 */
[----:B------:R-:W-:Y:S02]  /*0350*/  IMAD R5, R11, UR8, R5 ;  /* 0x000000080b057c24 */ /* 0x000fe4000f8e0205 */
[----:B---3--:R-:W-:-:S04]  /*0360*/  IMAD.WIDE.U32 R4, R0, UR4, R4 ;  /* 0x0000000400047c25 */ /* 0x008fc8000f8e0004 */
[----:B------:R-:W-:Y:S01]  /*0370*/  IMAD R5, R0, UR5, R5 ;  /* 0x0000000500057c24 */ /* 0x000fe2000f8e0205 */
[----:B----4-:R-:W-:-:S04]  /*0380*/  LEA R44, P0, R4, UR10, 0x2 ;  /* 0x0000000a042c7c11 */ /* 0x010fc8000f8010ff */
[----:B------:R-:W-:Y:S01]  /*0390*/  LEA.HI.X R45, R4, UR11, R5, 0x2, P0 ;  /* 0x0000000b042d7c11 */ /* 0x000fe200080f1405 */
[----:B------:R-:W0:Y:S01]  /*03a0*/  S2UR UR5, SR_CgaCtaId ;  /* 0x00000000000579c3 */ /* 0x000e220000008800 */
[----:B------:R-:W-:Y:S01]  /*03b0*/  UMOV UR4, 0x400 ;  /* 0x0000040000047882 */ /* 0x000fe20000000000 */
[----:B------:R-:W-:Y:S01]  /*03c0*/  SHF.R.U32.HI R43, RZ, 0x5, R39 ;  /* 0x00000005ff2b7819 */ /* 0x000fe20000011627 */
[----:B------:R-:W-:Y:S01]  /*03d0*/  IMAD.SHL.U32 R42, R39, 0x8, RZ ;  /* 0x00000008272a7824 */ /* 0x000fe200078e00ff */
[----:B------:R-:W2:Y:S01]  /*03e0*/  LDG.E.128 R4, desc[UR6][R44.64] ;  /* 0x000000062c047981 */ /* 0x000ea2000c1e1d00 */
[----:B------:R-:W-:Y:S01]  /*03f0*/  VIADDMNMX R48, R41, -R36, 0x20, PT ;  /* 0x0000002029307446 */ /* 0x000fe20003800924 */
[----:B------:R-:W1:Y:S02]  /*0400*/  LDCU.64 UR10, c[0x0][0x3d0] ;  /* 0x00007a00ff0a77ac */ /* 0x000e640008000a00 */
[----:B------:R-:W3:Y:S04]  /*0410*/  LDG.E.128 R8, desc[UR6][R44.64+0x1000] ;  /* 0x001000062c087981 */ /* 0x000ee8000c1e1d00 */
[----:B------:R-:W4:Y:S04]  /*0420*/  LDG.E.128 R12, desc[UR6][R44.64+0x2000] ;  /* 0x002000062c0c7981 */ /* 0x000f28000c1e1d00 */
[----:B------:R-:W4:Y:S04]  /*0430*/  LDG.E.128 R16, desc[UR6][R44.64+0x3000] ;  /* 0x003000062c107981 */ /* 0x000f28000c1e1d00 */
[----:B------:R-:W4:Y:S04]  /*0440*/  LDG.E.128 R20, desc[UR6][R44.64+0x4000] ;  /* 0x004000062c147981 */ /* 0x000f28000c1e1d00 */
[----:B------:R-:W4:Y:S04]  /*0450*/  LDG.E.128 R24, desc[UR6][R44.64+0x5000] ;  /* 0x005000062c187981 */ /* 0x000f28000c1e1d00 */
[----:B------:R-:W4:Y:S04]  /*0460*/  LDG.E.128 R28, desc[UR6][R44.64+0x6000] ;  /* 0x006000062c1c7981 */ /* 0x000f28000c1e1d00 */
[----:B------:R1:W4:Y:S01]  /*0470*/  LDG.E.128 R32, desc[UR6][R44.64+0x7000] ;  /* 0x007000062c207981 */ /* 0x000322000c1e1d00 */
[----:B0-----:R-:W-:Y:S01]  /*0480*/  ULEA UR4, UR5, UR4, 0x18 ;  /* 0x0000000405047291 */ /* 0x001fe2000f8ec0ff */
[C---:B------:R-:W-:Y:S01]  /*0490*/  IADD3 R2, P0, PT, R43.reuse, R2, RZ ;  /* 0x000000022b027210 */ /* 0x040fe20007f1e0ff */
[C---:B------:R-:W-:Y:S01]  /*04a0*/  VIADD R46, R43.reuse, 0x18 ;  /* 0x000000182b2e7836 */ /* 0x040fe20000000000 */
[----:B------:R-:W-:Y:S01]  /*04b0*/  LOP3.LUT R36, R42, 0xf8, RZ, 0xc0, !PT ;  /* 0x000000f82a247812 */ /* 0x000fe200078ec0ff */
[----:B------:R-:W0:Y:S01]  /*04c0*/  LDCU UR5, c[0x0][0x3d8] ;  /* 0x00007b00ff0577ac */ /* 0x000e220008000800 */
[----:B------:R-:W-:Y:S01]  /*04d0*/  IADD3 R41, PT, PT, R43, 0x8, RZ ;  /* 0x000000082b297810 */ /* 0x000fe20007ffe0ff */
[----:B------:R-:W-:Y:S01]  /*04e0*/  IMAD.X R3, RZ, RZ, R3, P0 ;  /* 0x000000ffff037224 */ /* 0x000fe200000e0603 */
[----:B-----5:R-:W-:Y:S01]  /*04f0*/  ISETP.GE.AND P0, PT, R36, UR9, PT ;  /* 0x0000000924007c0c */ /* 0x020fe2000bf06270 */
[----:B------:R-:W-:Y:S01]  /*0500*/  BSSY.RECONVERGENT B0, `(.L_x_28) ;  /* 0x000009b000007945 */ /* 0x000fe20003800200 */
[----:B-1----:R-:W-:Y:S01]  /*0510*/  LEA R45, R39, UR4, 0x4 ;  /* 0x00000004272d7c11 */ /* 0x002fe2000f8e20ff */
[----:B------:R-:W-:Y:S01]  /*0520*/  VIADD R44, R43, 0x10 ;  /* 0x000000102b2c7836 */ /* 0x000fe20000000000 */
[----:B------:R-:W-:Y:S01]  /*0530*/  ISETP.GE.OR P2, PT, R41, R48, P0 ;  /* 0x000000302900720c */ /* 0x000fe20000746670 */
[----:B------:R-:W-:Y:S01]  /*0540*/  IMAD.WIDE.U32 R2, R37, 0x20, R2 ;  /* 0x0000002025027825 */ /* 0x000fe200078e0002 */
[----:B------:R-:W-:-:S02]  /*0550*/  SHF.L.U32 R41, R39, 0x1, RZ ;  /* 0x0000000127297819 */ /* 0x000fc400000006ff */
[----:B------:R-:W-:Y:S01]  /*0560*/  ISETP.GE.OR P3, PT, R43, R48, P0 ;  /* 0x000000302b00720c */ /* 0x000fe20000766670 */
[----:B------:R-:W-:Y:S01]  /*0570*/  IMAD.MOV.U32 R37, RZ, RZ, RZ ;  /* 0x000000ffff257224 */ /* 0x000fe200078e00ff */
[----:B------:R-:W-:Y:S01]  /*0580*/  LOP3.LUT R43, R41, 0x6, RZ, 0xc0, !PT ;  /* 0x00000006292b7812 */ /* 0x000fe200078ec0ff */
[----:B------:R-:W-:Y:S01]  /*0590*/  IMAD R41, R39, -0xc, R45 ;  /* 0xfffffff427297824 */ /* 0x000fe200078e022d */
[----:B------:R-:W-:Y:S02]  /*05a0*/  SHF.R.U32.HI R47, RZ, 0x2, R39 ;  /* 0x00000002ff2f7819 */ /* 0x000fe40000011627 */
[----:B------:R-:W-:Y:S02]  /*05b0*/  LOP3.LUT R40, R38, 0x40, RZ, 0xc0, !PT ;  /* 0x0000004026287812 */ /* 0x000fe400078ec0ff */
[----:B------:R-:W-:Y:S02]  /*05c0*/  LOP3.LUT R43, R43, 0x1e00, R42, 0xf8, !PT ;  /* 0x00001e002b2b7812 */ /* 0x000fe400078ef82a */
[----:B------:R-:W-:-:S02]  /*05d0*/  LOP3.LUT R40, R40, 0x8, R47, 0xf8, !PT ;  /* 0x0000000828287812 */ /* 0x000fc400078ef82f */
[----:B------:R-:W-:Y:S02]  /*05e0*/  SHF.R.U32.HI R47, RZ, 0x1, R39 ;  /* 0x00000001ff2f7819 */ /* 0x000fe40000011627 */
[----:B------:R-:W-:Y:S02]  /*05f0*/  LOP3.LUT R42, R42, 0x8, RZ, 0xc0, !PT ;  /* 0x000000082a2a7812 */ /* 0x000fe400078ec0ff */
[----:B------:R-:W-:Y:S02]  /*0600*/  LOP3.LUT R38, R43, 0x30, R38, 0xf8, !PT ;  /* 0x000000302b267812 */ /* 0x000fe400078ef826 */
[----:B------:R-:W-:Y:S02]  /*0610*/  LOP3.LUT R42, R42, 0x40, R47, 0xf8, !PT ;  /* 0x000000402a2a7812 */ /* 0x000fe400078ef82f */
[-C--:B------:R-:W-:Y:S02]  /*0620*/  ISETP.GE.OR P1, PT, R44, R48.reuse, P0 ;  /* 0x000000302c00720c */ /* 0x080fe40000726670 */
[----:B------:R-:W-:Y:S01]  /*0630*/  ISETP.GE.OR P0, PT, R46, R48, P0 ;  /* 0x000000302e00720c */ /* 0x000fe20000706670 */
[----:B--2---:R1:W-:Y:S04]  /*0640*/  STS.128 [R45], R4 ;  /* 0x000000042d007388 */ /* 0x0043e80000000c00 */
[----:B---3--:R-:W-:Y:S04]  /*0650*/  STS.128 [R45+0x1000], R8 ;  /* 0x001000082d007388 */ /* 0x008fe80000000c00 */
[----:B----4-:R-:W-:Y:S04]  /*0660*/  STS.128 [R45+0x2000], R12 ;  /* 0x0020000c2d007388 */ /* 0x010fe80000000c00 */
[----:B------:R-:W-:Y:S04]  /*0670*/  STS.128 [R45+0x3000], R16 ;  /* 0x003000102d007388 */ /* 0x000fe80000000c00 */
[----:B------:R-:W-:Y:S01]  /*0680*/  STS.128 [R45+0x4000], R20 ;  /* 0x004000142d007388 */ /* 0x000fe20000000c00 */
[----:B-1----:R-:W-:Y:S01]  /*0690*/  IMAD.SHL.U32 R4, R39, 0x100, RZ ;  /* 0x0000010027047824 */ /* 0x002fe200078e00ff */
[----:B------:R-:W-:-:S02]  /*06a0*/  SHF.R.U32.HI R5, RZ, 0x4, R39 ;  /* 0x00000004ff057819 */ /* 0x000fc40000011627 */
[----:B------:R-:W-:Y:S01]  /*06b0*/  STS.128 [R45+0x5000], R24 ;  /* 0x005000182d007388 */ /* 0x000fe20000000c00 */
[----:B------:R-:W-:Y:S02]  /*06c0*/  LOP3.LUT R7, R40, 0x8, R47, 0x78, !PT ;  /* 0x0000000828077812 */ /* 0x000fe400078e782f */
[----:B------:R-:W-:Y:S01]  /*06d0*/  LOP3.LUT R4, R4, 0x1e00, RZ, 0xc0, !PT ;  /* 0x00001e0004047812 */ /* 0x000fe200078ec0ff */
[----:B------:R-:W-:Y:S01]  /*06e0*/  STS.128 [R45+0x6000], R28 ;  /* 0x0060001c2d007388 */ /* 0x000fe20000000c00 */
[----:B------:R-:W-:Y:S02]  /*06f0*/  LOP3.LUT R5, R42, 0x8, R5, 0x78, !PT ;  /* 0x000000082a057812 */ /* 0x000fe400078e7805 */
[----:B------:R-:W-:Y:S01]  /*0700*/  LOP3.LUT R4, R4, 0x30, R47, 0xf8, !PT ;  /* 0x0000003004047812 */ /* 0x000fe200078ef82f */
[----:B------:R-:W-:Y:S01]  /*0710*/  STS.128 [R45+0x7000], R32 ;  /* 0x007000202d007388 */ /* 0x000fe20000000c00 */
[----:B------:R-:W-:Y:S02]  /*0720*/  LOP3.LUT R7, R38, R7, RZ, 0xfc, !PT ;  /* 0x0000000726077212 */ /* 0x000fe400078efcff */
[----:B------:R-:W-:Y:S01]  /*0730*/  LOP3.LUT R4, R4, R5, RZ, 0xfc, !PT ;  /* 0x0000000504047212 */ /* 0x000fe200078efcff */
[----:B------:R-:W-:Y:S06]  /*0740*/  BAR.SYNC.DEFER_BLOCKING 0x0 ;  /* 0x0000000000007b1d */ /* 0x000fec0000010000 */
[----:B------:R-:W0:Y:S04]  /*0750*/  LDS R24, [R41+0x1400] ;  /* 0x0014000029187984 */ /* 0x000e280000000800 */
[----:B------:R-:W1:Y:S04]  /*0760*/  LDS R39, [R41] ;  /* 0x0000000029277984 */ /* 0x000e680000000800 */
[----:B------:R-:W2:Y:S04]  /*0770*/  LDS R35, [R41+0x400] ;  /* 0x0004000029237984 */ /* 0x000ea80000000800 */
[----:B------:R-:W3:Y:S04]  /*0780*/  LDS R32, [R41+0x800] ;  /* 0x0008000029207984 */ /* 0x000ee80000000800 */
[----:B------:R-:W4:Y:S04]  /*0790*/  LDS R31, [R41+0xc00] ;  /* 0x000c0000291f7984 */ /* 0x000f280000000800 */
[----:B------:R-:W5:Y:S04]  /*07a0*/  LDS R30, [R41+0x1000] ;  /* 0x00100000291e7984 */ /* 0x000f680000000800 */
[----:B------:R-:W5:Y:S04]  /*07b0*/  LDS R27, [R41+0x2c00] ;  /* 0x002c0000291b7984 */ /* 0x000f680000000800 */
[----:B------:R-:W5:Y:S04]  /*07c0*/  LDS R23, [R41+0x3000] ;  /* 0x0030000029177984 */ /* 0x000f680000000800 */
[----:B------:R-:W5:Y:S04]  /*07d0*/  LDS R26, [R41+0x3400] ;  /* 0x00340000291a7984 */ /* 0x000f680000000800 */
[----:B------:R-:W5:Y:S04]  /*07e0*/  LDS R22, [R41+0x3800] ;  /* 0x0038000029167984 */ /* 0x000f680000000800 */
[----:B------:R-:W5:Y:S01]  /*07f0*/  LDS R25, [R41+0x3c00] ;  /* 0x003c000029197984 */ /* 0x000f620000000800 */
[----:B0-----:R-:W-:-:S03]  /*0800*/  FMUL.FTZ R40, R24, UR5 ;  /* 0x0000000518287c20 */ /* 0x001fc60008410000 */
[----:B------:R-:W0:Y:S01]  /*0810*/  LDS R14, [R41+0x4800] ;  /* 0x00480000290e7984 */ /* 0x000e220000000800 */
[----:B-1----:R-:W-:-:S03]  /*0820*/  FMUL.FTZ R39, R39, UR5 ;  /* 0x0000000527277c20 */ /* 0x002fc60008410000 */
[----:B------:R-:W1:Y:S01]  /*0830*/  LDS R19, [R41+0x4c00] ;  /* 0x004c000029137984 */ /* 0x000e620000000800 */
[----:B--2---:R-:W-:-:S03]  /*0840*/  FMUL.FTZ R38, R35, UR5 ;  /* 0x0000000523267c20 */ /* 0x004fc60008410000 */
[----:B------:R-:W2:Y:S01]  /*0850*/  LDS R15, [R41+0x5400] ;  /* 0x00540000290f7984 */ /* 0x000ea20000000800 */
[----:B---3--:R-:W-:-:S03]  /*0860*/  FMUL.FTZ R32, R32, UR5 ;  /* 0x0000000520207c20 */ /* 0x008fc60008410000 */
[----:B------:R-:W3:Y:S01]  /*0870*/  LDS R18, [R41+0x5800] ;  /* 0x0058000029127984 */ /* 0x000ee20000000800 */
[----:B----4-:R-:W-:-:S03]  /*0880*/  FMUL.FTZ R31, R31, UR5 ;  /* 0x000000051f1f7c20 */ /* 0x010fc60008410000 */
[----:B------:R-:W4:Y:S01]  /*0890*/  LDS R13, [R41+0x5c00] ;  /* 0x005c0000290d7984 */ /* 0x000f220000000800 */
[----:B-----5:R-:W-:Y:S01]  /*08a0*/  FMUL.FTZ R35, R30, UR5 ;  /* 0x000000051e237c20 */ /* 0x020fe20008410000 */
[----:B------:R-:W-:Y:S02]  /*08b0*/  F2FP.F16.F32.PACK_AB R30, R38, R39 ;  /* 0x00000027261e723e */ /* 0x000fe400000000ff */
[----:B------:R-:W5:Y:S01]  /*08c0*/  LDS R17, [R41+0x4000] ;  /* 0x0040000029117984 */ /* 0x000f620000000800 */
[----:B------:R-:W-:Y:S01]  /*08d0*/  F2FP.F16.F32.PACK_AB R31, R31, R32 ;  /* 0x000000201f1f723e */ /* 0x000fe200000000ff */
[----:B------:R-:W-:Y:S01]  /*08e0*/  FMUL.FTZ R38, R27, UR5 ;  /* 0x000000051b267c20 */ /* 0x000fe20008410000 */
[----:B------:R-:W-:Y:S01]  /*08f0*/  F2FP.F16.F32.PACK_AB R32, R40, R35 ;  /* 0x000000232820723e */ /* 0x000fe200000000ff */
[----:B------:R-:W5:Y:S01]  /*0900*/  LDS R20, [R41+0x4400] ;  /* 0x0044000029147984 */ /* 0x000f620000000800 */
[----:B------:R-:W-:-:S03]  /*0910*/  FMUL.FTZ R23, R23, UR5 ;  /* 0x0000000517177c20 */ /* 0x000fc60008410000 */
[----:B------:R-:W5:Y:S01]  /*0920*/  LDS R34, [R41+0x1800] ;  /* 0x0018000029227984 */ /* 0x000f620000000800 */
[----:B------:R-:W-:-:S03]  /*0930*/  FMUL.FTZ R26, R26, UR5 ;  /* 0x000000051a1a7c20 */ /* 0x000fc60008410000 */
[----:B------:R-:W5:Y:S01]  /*0940*/  LDS R33, [R41+0x1c00] ;  /* 0x001c000029217984 */ /* 0x000f620000000800 */
[----:B------:R-:W-:Y:S01]  /*0950*/  FMUL.FTZ R27, R22, UR5 ;  /* 0x00000005161b7c20 */ /* 0x000fe20008410000 */
[----:B------:R-:W-:Y:S02]  /*0960*/  F2FP.F16.F32.PACK_AB R23, R26, R23 ;  /* 0x000000171a17723e */ /* 0x000fe400000000ff */
[----:B------:R-:W5:Y:S01]  /*0970*/  LDS R29, [R41+0x2000] ;  /* 0x00200000291d7984 */ /* 0x000f620000000800 */
[----:B------:R-:W-:-:S03]  /*0980*/  FMUL.FTZ R40, R25, UR5 ;  /* 0x0000000519287c20 */ /* 0x000fc60008410000 */
[----:B------:R-:W5:Y:S01]  /*0990*/  LDS R28, [R41+0x2400] ;  /* 0x00240000291c7984 */ /* 0x000f620000000800 */
[----:B0-----:R-:W-:Y:S01]  /*09a0*/  FMUL.FTZ R14, R14, UR5 ;  /* 0x000000050e0e7c20 */ /* 0x001fe20008410000 */
[----:B------:R-:W-:Y:S02]  /*09b0*/  F2FP.F16.F32.PACK_AB R26, R40, R27 ;  /* 0x0000001b281a723e */ /* 0x000fe400000000ff */
[----:B------:R-:W0:Y:S01]  /*09c0*/  LDS R21, [R41+0x2800] ;  /* 0x0028000029157984 */ /* 0x000e220000000800 */
[----:B-1----:R-:W-:-:S03]  /*09d0*/  FMUL.FTZ R19, R19, UR5 ;  /* 0x0000000513137c20 */ /* 0x002fc60008410000 */
[----:B------:R-:W1:Y:S01]  /*09e0*/  LDS R16, [R41+0x5000] ;  /* 0x0050000029107984 */ /* 0x000e620000000800 */
[----:B--2---:R-:W-:Y:S01]  /*09f0*/  FMUL.FTZ R27, R15, UR5 ;  /* 0x000000050f1b7c20 */ /* 0x004fe20008410000 */
[----:B------:R-:W-:Y:S02]  /*0a00*/  F2FP.F16.F32.PACK_AB R19, R19, R14 ;  /* 0x0000000e1313723e */ /* 0x000fe400000000ff */
[----:B------:R-:W2:Y:S01]  /*0a10*/  LDS R5, [R41+0x6000] ;  /* 0x0060000029057984 */ /* 0x000ea20000000800 */
[----:B------:R-:W0:Y:S01]  /*0a20*/  LDC.64 R14, c[0x0][0x3c8] ;  /* 0x0000f200ff0e7b82 */ /* 0x000e220000000a00 */
[----:B---3--:R-:W-:Y:S02]  /*0a30*/  FMUL.FTZ R18, R18, UR5 ;  /* 0x0000000512127c20 */ /* 0x008fe40008410000 */
[----:B------:R-:W3:Y:S01]  /*0a40*/  LDS R12, [R41+0x6400] ;  /* 0x00640000290c7984 */ /* 0x000ee20000000800 */
[----:B----4-:R-:W-:-:S03]  /*0a50*/  FMUL.FTZ R13, R13, UR5 ;  /* 0x000000050d0d7c20 */ /* 0x010fc60008410000 */
[----:B------:R-:W4:Y:S01]  /*0a60*/  LDS R6, [R41+0x6800] ;  /* 0x0068000029067984 */ /* 0x000f220000000800 */
[----:B-----5:R-:W-:Y:S01]  /*0a70*/  FMUL.FTZ R17, R17, UR5 ;  /* 0x0000000511117c20 */ /* 0x020fe20008410000 */
[----:B------:R-:W-:Y:S02]  /*0a80*/  F2FP.F16.F32.PACK_AB R18, R13, R18 ;  /* 0x000000120d12723e */ /* 0x000fe400000000ff */
[----:B------:R-:W5:Y:S01]  /*0a90*/  LDS R11, [R41+0x6c00] ;  /* 0x006c0000290b7984 */ /* 0x000f620000000800 */
[----:B------:R-:W-:-:S03]  /*0aa0*/  FMUL.FTZ R20, R20, UR5 ;  /* 0x0000000514147c20 */ /* 0x000fc60008410000 */
[----:B------:R-:W5:Y:S01]  /*0ab0*/  LDS R9, [R41+0x7000] ;  /* 0x0070000029097984 */ /* 0x000f620000000800 */
[----:B------:R-:W-:Y:S01]  /*0ac0*/  FMUL.FTZ R34, R34, UR5 ;  /* 0x0000000522227c20 */ /* 0x000fe20008410000 */
[----:B------:R-:W-:Y:S02]  /*0ad0*/  F2FP.F16.F32.PACK_AB R17, R20, R17 ;  /* 0x000000111411723e */ /* 0x000fe400000000ff */
[----:B------:R-:W5:Y:S01]  /*0ae0*/  LDS R10, [R41+0x7400] ;  /* 0x00740000290a7984 */ /* 0x000f620000000800 */
[----:B------:R-:W-:Y:S01]  /*0af0*/  FMUL.FTZ R33, R33, UR5 ;  /* 0x0000000521217c20 */ /* 0x000fe20008410000 */
[----:B------:R-:W-:Y:S02]  /*0b00*/  LEA R20, R7, UR4, 0x1 ;  /* 0x0000000407147c11 */ /* 0x000fe4000f8e08ff */
[----:B------:R-:W5:Y:S01]  /*0b10*/  LDS R8, [R41+0x7800] ;  /* 0x0078000029087984 */ /* 0x000f620000000800 */
[----:B0-----:R-:W-:-:S04]  /*0b20*/  IMAD.WIDE.U32 R36, R14, UR8, R36 ;  /* 0x000000080e247c25 */ /* 0x001fc8000f8e0024 */
[----:B------:R-:W-:Y:S01]  /*0b30*/  FMUL.FTZ R29, R29, UR5 ;  /* 0x000000051d1d7c20 */ /* 0x000fe20008410000 */
[----:B------:R-:W0:Y:S01]  /*0b40*/  LDS R24, [R41+0x7c00] ;  /* 0x007c000029187984 */ /* 0x000e220000000800 */
[----:B------:R-:W-:Y:S01]  /*0b50*/  FMUL.FTZ R28, R28, UR5 ;  /* 0x000000051c1c7c20 */ /* 0x000fe20008410000 */
[----:B------:R-:W-:Y:S02]  /*0b60*/  IMAD R37, R15, UR8, R37 ;  /* 0x000000080f257c24 */ /* 0x000fe4000f8e0225 */
[----:B------:R-:W-:Y:S01]  /*0b70*/  FMUL.FTZ R35, R21, UR5 ;  /* 0x0000000515237c20 */ /* 0x000fe20008410000 */
[----:B------:R-:W-:Y:S01]  /*0b80*/  F2FP.F16.F32.PACK_AB R21, R33, R34 ;  /* 0x000000222115723e */ /* 0x000fe200000000ff */
[----:B------:R0:W-:Y:S01]  /*0b90*/  STS [R20+0x8000], R30 ;  /* 0x0080001e14007388 */ /* 0x0001e20000000800 */
[----:B------:R-:W-:Y:S01]  /*0ba0*/  F2FP.F16.F32.PACK_AB R22, R28, R29 ;  /* 0x0000001d1c16723e */ /* 0x000fe200000000ff */
[----:B-1----:R-:W-:Y:S01]  /*0bb0*/  FMUL.FTZ R16, R16, UR5 ;  /* 0x0000000510107c20 */ /* 0x002fe20008410000 */
[----:B------:R-:W-:Y:S01]  /*0bc0*/  F2FP.F16.F32.PACK_AB R25, R38, R35 ;  /* 0x000000232619723e */ /* 0x000fe200000000ff */
[----:B------:R1:W-:Y:S01]  /*0bd0*/  STS [R20+0x8100], R31 ;  /* 0x0081001f14007388 */ /* 0x0003e20000000800 */
[----:B--2---:R-:W-:-:S02]  /*0be0*/  FMUL.FTZ R5, R5, UR5 ;  /* 0x0000000505057c20 */ /* 0x004fc40008410000 */
[----:B------:R-:W-:Y:S01]  /*0bf0*/  F2FP.F16.F32.PACK_AB R16, R27, R16 ;  /* 0x000000101b10723e */ /* 0x000fe200000000ff */
[----:B------:R1:W-:Y:S01]  /*0c00*/  STS [R20+0x9000], R22 ;  /* 0x0090001614007388 */ /* 0x0003e20000000800 */
[----:B---3--:R-:W-:-:S03]  /*0c10*/  FMUL.FTZ R12, R12, UR5 ;  /* 0x000000050c0c7c20 */ /* 0x008fc60008410000 */
[----:B------:R1:W-:Y:S01]  /*0c20*/  STS [R20+0x9100], R25 ;  /* 0x0091001914007388 */ /* 0x0003e20000000800 */
[----:B----4-:R-:W-:Y:S01]  /*0c30*/  FMUL.FTZ R6, R6, UR5 ;  /* 0x0000000506067c20 */ /* 0x010fe20008410000 */
[----:B------:R-:W-:Y:S02]  /*0c40*/  F2FP.F16.F32.PACK_AB R12, R12, R5 ;  /* 0x000000050c0c723e */ /* 0x000fe400000000ff */
[----:B------:R1:W-:Y:S01]  /*0c50*/  STS [R20+0x8200], R32 ;  /* 0x0082002014007388 */ /* 0x0003e20000000800 */
[----:B-----5:R-:W-:-:S03]  /*0c60*/  FMUL.FTZ R11, R11, UR5 ;  /* 0x000000050b0b7c20 */ /* 0x020fc60008410000 */
[----:B------:R1:W-:Y:S01]  /*0c70*/  STS [R20+0x8300], R21 ;  /* 0x0083001514007388 */ /* 0x0003e20000000800 */
[----:B------:R-:W-:Y:S01]  /*0c80*/  FMUL.FTZ R9, R9, UR5 ;  /* 0x0000000509097c20 */ /* 0x000fe20008410000 */
[----:B------:R-:W-:Y:S01]  /*0c90*/  F2FP.F16.F32.PACK_AB R11, R11, R6 ;  /* 0x000000060b0b723e */ /* 0x000fe200000000ff */
[----:B------:R-:W-:Y:S01]  /*0ca0*/  IMAD.WIDE.U32 R6, R0, UR10, R36 ;  /* 0x0000000a00067c25 */ /* 0x000fe2000f8e0024 */
[----:B------:R1:W-:Y:S03]  /*0cb0*/  STS [R20+0x9200], R23 ;  /* 0x0092001714007388 */ /* 0x0003e60000000800 */
[----:B------:R-:W-:Y:S01]  /*0cc0*/  FMUL.FTZ R10, R10, UR5 ;  /* 0x000000050a0a7c20 */ /* 0x000fe20008410000 */
[----:B------:R-:W-:Y:S01]  /*0cd0*/  IMAD R5, R0, UR11, R7 ;  /* 0x0000000b00057c24 */ /* 0x000fe2000f8e0207 */
[----:B------:R1:W-:Y:S01]  /*0ce0*/  STS [R20+0x9300], R26 ;  /* 0x0093001a14007388 */ /* 0x0003e20000000800 */
[----:B------:R-:W-:-:S02]  /*0cf0*/  FMUL.FTZ R8, R8, UR5 ;  /* 0x0000000508087c20 */ /* 0x000fc40008410000 */
[----:B------:R-:W-:Y:S01]  /*0d00*/  F2FP.F16.F32.PACK_AB R9, R10, R9 ;  /* 0x000000090a09723e */ /* 0x000fe200000000ff */
[----:B------:R1:W-:Y:S01]  /*0d10*/  STS [R20+0xa000], R17 ;  /* 0x00a0001114007388 */ /* 0x0003e20000000800 */
[----:B0-----:R-:W-:Y:S01]  /*0d20*/  FMUL.FTZ R13, R24, UR5 ;  /* 0x00000005180d7c20 */ /* 0x001fe20008410000 */
[----:B------:R-:W-:Y:S02]  /*0d30*/  UIADD3 UR5, UPT, UPT, UR4, 0x8000, URZ ;  /* 0x0000800004057890 */ /* 0x000fe4000fffe0ff */
[----:B------:R-:W-:Y:S01]  /*0d40*/  LEA R0, R4, UR4, 0x1 ;  /* 0x0000000404007c11 */ /* 0x000fe2000f8e08ff */
[----:B------:R1:W-:Y:S01]  /*0d50*/  STS [R20+0xa100], R19 ;  /* 0x00a1001314007388 */ /* 0x0003e20000000800 */
[----:B------:R-:W-:-:S03]  /*0d60*/  F2FP.F16.F32.PACK_AB R8, R13, R8 ;  /* 0x000000080d08723e */ /* 0x000fc600000000ff */
[----:B------:R1:W-:Y:S01]  /*0d70*/  STS [R20+0xb000], R12 ;  /* 0x00b0000c14007388 */ /* 0x0003e20000000800 */
[----:B------:R-:W-:-:S03]  /*0d80*/  LEA R10, R4, UR5, 0x1 ;  /* 0x00000005040a7c11 */ /* 0x000fc6000f8e08ff */
[----:B------:R1:W-:Y:S04]  /*0d90*/  STS [R20+0xb100], R11 ;  /* 0x00b1000b14007388 */ /* 0x0003e80000000800 */
[----:B------:R1:W-:Y:S04]  /*0da0*/  STS [R20+0xa200], R16 ;  /* 0x00a2001014007388 */ /* 0x0003e80000000800 */
[----:B------:R1:W-:Y:S04]  /*0db0*/  STS [R20+0xa300], R18 ;  /* 0x00a3001214007388 */ /* 0x0003e80000000800 */
[----:B------:R1:W-:Y:S04]  /*0dc0*/  STS [R20+0xb200], R9 ;  /* 0x00b2000914007388 */ /* 0x0003e80000000800 */
[----:B------:R1:W-:Y:S01]  /*0dd0*/  STS [R20+0xb300], R8 ;  /* 0x00b3000814007388 */ /* 0x0003e20000000800 */
[----:B------:R-:W-:Y:S06]  /*0de0*/  BAR.SYNC.DEFER_BLOCKING 0x0 ;  /* 0x0000000000007b1d */ /* 0x000fec0000010000 */
[----:B------:R-:W-:Y:S05]  /*0df0*/  @P3 BRA `(.L_x_29) ;  /* 0x00000000002c3947 */ /* 0x000fea0003800000 */
[----:B-1----:R-:W0:Y:S01]  /*0e00*/  LDS.128 R8, [R10] ;  /* 0x000000000a087984 */ /* 0x002e220000000c00 */
[----:B------:R-:W1:Y:S01]  /*0e10*/  LDCU.64 UR4, c[0x0][0x3c0] ;  /* 0x00007800ff0477ac */ /* 0x000e620008000a00 */
[----:B------:R-:W-:Y:S01]  /*0e20*/  MOV R4, R6 ;  /* 0x0000000600047202 */ /* 0x000fe20000000f00 */
[----:B------:R-:W2:Y:S01]  /*0e30*/  LDCU.64 UR8, c[0x0][0x3a8] ;  /* 0x00007500ff0877ac */ /* 0x000ea20008000a00 */
[----:B-1----:R-:W-:-:S03]  /*0e40*/  IMAD R15, R3, UR4, RZ ;  /* 0x00000004030f7c24 */ /* 0x002fc6000f8e02ff */
[----:B------:R-:W-:-:S04]  /*0e50*/  IMAD.WIDE.U32 R12, R2, UR4, R4 ;  /* 0x00000004020c7c25 */ /* 0x000fc8000f8e0004 */
[----:B------:R-:W-:Y:S01]  /*0e60*/  IMAD R15, R2, UR5, R15 ;  /* 0x00000005020f7c24 */ /* 0x000fe2000f8e020f */
[----:B--2---:R-:W-:-:S03]  /*0e70*/  LEA R14, P3, R12, UR8, 0x1 ;  /* 0x000000080c0e7c11 */ /* 0x004fc6000f8608ff */
[----:B------:R-:W-:-:S05]  /*0e80*/  IMAD.IADD R13, R13, 0x1, R15 ;  /* 0x000000010d0d7824 */ /* 0x000fca00078e020f */
[----:B------:R-:W-:-:S05]  /*0e90*/  LEA.HI.X R15, R12, UR9, R13, 0x1, P3 ;  /* 0x000000090c0f7c11 */ /* 0x000fca00098f0c0d */
[----:B0-----:R0:W-:Y:S02]  /*0ea0*/  STG.E.128 desc[UR6][R14.64], R8 ;  /* 0x000000080e007986 */ /* 0x0011e4000c101d06 */
.L_x_29:
[----:B------:R-:W-:Y:S05]  /*0eb0*/  BSYNC.RECONVERGENT B0 ;  /* 0x0000000000007941 */ /* 0x000fea0003800200 */
.L_x_28:
[----:B01----:R0:W1:Y:S01]  /*0ec0*/  LDS.128 R8, [R0+0x8100] ;  /* 0x0081000000087984 */ /* 0x0030620000000c00 */
[----:B------:R-:W-:Y:S04]  /*0ed0*/  BSSY.RECONVERGENT B0, `(.L_x_30) ;  /* 0x000000f000007945 */ /* 0x000fe80003800200 */
[----:B------:R-:W-:Y:S05]  /*0ee0*/  @P2 BRA `(.L_x_31) ;  /* 0x0000000000342947 */ /* 0x000fea0003800000 */
[----:B------:R-:W2:Y:S01]  /*0ef0*/  LDCU.64 UR4, c[0x0][0x3c0] ;  /* 0x00007800ff0477ac */ /* 0x000ea20008000a00 */
[----:B------:R-:W-:Y:S01]  /*0f00*/  IADD3 R15, P2, PT, R2, 0x8, RZ ;  /* 0x00000008020f7810 */ /* 0x000fe20007f5e0ff */
[----:B------:R-:W-:Y:S01]  /*0f10*/  IMAD.MOV.U32 R13, RZ, RZ, R5 ;  /* 0x000000ffff0d7224 */ /* 0x000fe200078e0005 */
[----:B------:R-:W3:Y:S03]  /*0f20*/  LDCU.64 UR8, c[0x0][0x3a8] ;  /* 0x00007500ff0877ac */ /* 0x000ee60008000a00 */
[----:B------:R-:W-:-:S04]  /*0f30*/  IMAD.X R12, RZ, RZ, R3, P2 ;  /* 0x000000ffff0c7224 */ /* 0x000fc800010e0603 */
[----:B--2---:R-:W-:Y:S01]  /*0f40*/  IMAD R14, R12, UR4, RZ ;  /* 0x000000040c0e7c24 */ /* 0x004fe2000f8e02ff */
[----:B------:R-:W-:-:S05]  /*0f50*/  MOV R12, R6 ;  /* 0x00000006000c7202 */ /* 0x000fca0000000f00 */
[----:B------:R-:W-:-:S04]  /*0f60*/  IMAD.WIDE.U32 R12, R15, UR4, R12 ;  /* 0x000000040f0c7c25 */ /* 0x000fc8000f8e000c */
[----:B------:R-:W-:Y:S01]  /*0f70*/  IMAD R15, R15, UR5, R14 ;  /* 0x000000050f0f7c24 */ /* 0x000fe2000f8e020e */
[----:B---3--:R-:W-:-:S03]  /*0f80*/  LEA R14, P2, R12, UR8, 0x1 ;  /* 0x000000080c0e7c11 */ /* 0x008fc6000f8408ff */
[----:B------:R-:W-:-:S05]  /*0f90*/  IMAD.IADD R13, R13, 0x1, R15 ;  /* 0x000000010d0d7824 */ /* 0x000fca00078e020f */
[----:B------:R-:W-:-:S05]  /*0fa0*/  LEA.HI.X R15, R12, UR9, R13, 0x1, P2 ;  /* 0x000000090c0f7c11 */ /* 0x000fca00090f0c0d */
[----:B-1----:R2:W-:Y:S02]  /*0fb0*/  STG.E.128 desc[UR6][R14.64], R8 ;  /* 0x000000080e007986 */ /* 0x0025e4000c101d06 */
.L_x_31:
[----:B------:R-:W-:Y:S05]  /*0fc0*/  BSYNC.RECONVERGENT B0 ;  /* 0x0000000000007941 */ /* 0x000fea0003800200 */
.L_x_30:
[----:B-12---:R1:W2:Y:S01]  /*0fd0*/  LDS.128 R8, [R0+0x8200] ;  /* 0x0082000000087984 */ /* 0x0062a20000000c00 */
[----:B------:R-:W-:Y:S04]  /*0fe0*/  BSSY.RECONVERGENT B0, `(.L_x_32) ;  /* 0x000000f000007945 */ /* 0x000fe80003800200 */
[----:B------:R-:W-:Y:S05]  /*0ff0*/  @P1 BRA `(.L_x_33) ;  /* 0x0000000000341947 */ /* 0x000fea0003800000 */
[----:B------:R-:W3:Y:S01]  /*1000*/  LDCU.64 UR4, c[0x0][0x3c0] ;  /* 0x00007800ff0477ac */ /* 0x000ee20008000a00 */
[----:B------:R-:W-:Y:S01]  /*1010*/  IADD3 R15, P1, PT, R2, 0x10, RZ ;  /* 0x00000010020f7810 */ /* 0x000fe20007f3e0ff */
[----:B------:R-:W-:Y:S01]  /*1020*/  IMAD.MOV.U32 R13, RZ, RZ, R5 ;  /* 0x000000ffff0d7224 */ /* 0x000fe200078e0005 */
[----:B------:R-:W4:Y:S02]  /*1030*/  LDCU.64 UR8, c[0x0][0x3a8] ;  /* 0x00007500ff0877ac */ /* 0x000f240008000a00 */
[----:B------:R-:W-:-:S05]  /*1040*/  IADD3.X R12, PT, PT, RZ, R3, RZ, P1, !PT ;  /* 0x00000003ff0c7210 */ /* 0x000fca0000ffe4ff */
[----:B---3--:R-:W-:Y:S02]  /*1050*/  IMAD R14, R12, UR4, RZ ;  /* 0x000000040c0e7c24 */ /* 0x008fe4000f8e02ff */
[----:B------:R-:W-:-:S04]  /*1060*/  IMAD.MOV.U32 R12, RZ, RZ, R6 ;  /* 0x000000ffff0c7224 */ /* 0x000fc800078e0006 */
[----:B------:R-:W-:-:S04]  /*1070*/  IMAD.WIDE.U32 R12, R15, UR4, R12 ;  /* 0x000000040f0c7c25 */ /* 0x000fc8000f8e000c */
[----:B------:R-:W-:Y:S01]  /*1080*/  IMAD R15, R15, UR5, R14 ;  /* 0x000000050f0f7c24 */ /* 0x000fe2000f8e020e */
[----:B----4-:R-:W-:-:S04]  /*1090*/  LEA R14, P1, R12, UR8, 0x1 ;  /* 0x000000080c0e7c11 */ /* 0x010fc8000f8208ff */
[----:B------:R-:W-:-:S04]  /*10a0*/  IADD3 R13, PT, PT, R13, R15, RZ ;  /* 0x0000000f0d0d7210 */ /* 0x000fc80007ffe0ff */
[----:B------:R-:W-:-:S05]  /*10b0*/  LEA.HI.X R15, R12, UR9, R13, 0x1, P1 ;  /* 0x000000090c0f7c11 */ /* 0x000fca00088f0c0d */
[----:B--2---:R3:W-:Y:S02]  /*10c0*/  STG.E.128 desc[UR6][R14.64], R8 ;  /* 0x000000080e007986 */ /* 0x0047e4000c101d06 */
.L_x_33:
[----:B------:R-:W-:Y:S05]  /*10d0*/  BSYNC.RECONVERGENT B0 ;  /* 0x0000000000007941 */ /* 0x000fea0003800200 */
.L_x_32:
[----:B--23--:R2:W3:Y:S01]  /*10e0*/  LDS.128 R8, [R0+0x8300] ;  /* 0x0083000000087984 */ /* 0x00c4e20000000c00 */
[----:B------:R-:W-:Y:S05]  /*10f0*/  @P0 EXIT ;  /* 0x000000000000094d */ /* 0x000fea0003800000 */
[----:B------:R-:W0:Y:S01]  /*1100*/  LDCU.64 UR4, c[0x0][0x3c0] ;  /* 0x00007800ff0477ac */ /* 0x000e220008000a00 */
[----:B------:R-:W-:Y:S01]  /*1110*/  IADD3 R7, P0, PT, R2, 0x18, RZ ;  /* 0x0000001802077810 */ /* 0x000fe20007f1e0ff */
[----:B------:R-:W4:Y:S04]  /*1120*/  LDCU.64 UR8, c[0x0][0x3a8] ;  /* 0x00007500ff0877ac */ /* 0x000f280008000a00 */
[----:B------:R-:W-:Y:S01]  /*1130*/  IMAD.X R2, RZ, RZ, R3, P0 ;  /* 0x000000ffff027224 */ /* 0x000fe200000e0603 */
[----:B------:R-:W-:-:S03]  /*1140*/  MOV R3, R5 ;  /* 0x0000000500037202 */ /* 0x000fc60000000f00 */
[----:B012---:R-:W-:Y:S02]  /*1150*/  IMAD R0, R2, UR4, RZ ;  /* 0x0000000402007c24 */ /* 0x007fe4000f8e02ff */
[----:B------:R-:W-:-:S04]  /*1160*/  IMAD.MOV.U32 R2, RZ, RZ, R6 ;  /* 0x000000ffff027224 */ /* 0x000fc800078e0006 */
[----:B------:R-:W-:-:S04]  /*1170*/  IMAD.WIDE.U32 R2, R7, UR4, R2 ;  /* 0x0000000407027c25 */ /* 0x000fc8000f8e0002 */
[----:B------:R-:W-:Y:S01]  /*1180*/  IMAD R7, R7, UR5, R0 ;  /* 0x0000000507077c24 */ /* 0x000fe2000f8e0200 */
[----:B----4-:R-:W-:-:S03]  /*1190*/  LEA R4, P0, R2, UR8, 0x1 ;  /* 0x0000000802047c11 */ /* 0x010fc6000f8008ff */
[----:B------:R-:W-:-:S05]  /*11a0*/  IMAD.IADD R3, R3, 0x1, R7 ;  /* 0x0000000103037824 */ /* 0x000fca00078e0207 */
[----:B------:R-:W-:-:S05]  /*11b0*/  LEA.HI.X R5, R2, UR9, R3, 0x1, P0 ;  /* 0x0000000902057c11 */ /* 0x000fca00080f0c03 */
[----:B---3--:R-:W-:Y:S01]  /*11c0*/  STG.E.128 desc[UR6][R4.64], R8 ;  /* 0x0000000804007986 */ /* 0x008fe2000c101d06 */
[----:B------:R-:W-:Y:S05]  /*11d0*/  EXIT ;  /* 0x000000000000794d */ /* 0x000fea0003800000 */
.L_x_34:
        /* <DEDUP_REMOVED lines=10> */
.L_x_142:


//--------------------- .text._ZN7cutlass13device_kernelIN5flash19enable_sm80_to_sm89INS1_16FlashAttnBwdSm80INS1_25CollectiveMainloopBwdSm80ILi1ELi1EN4cute5tupleIJNS5_1CILi32EEENS7_ILi64EEENS7_ILi256EEEEEENS_6half_tEfNS_4arch4Sm80ELb1ELb0ELb0ELb1ELb0ELb0ELb0ELb0ELi2ELi2ELi2ELi1ELb1EEENS1_24CollectiveEpilogueBwdGQAISB_fSE_Li256ELb1ELb0EEENS1_25SingleTileBwdLPTSchedulerILb1ELi64ELb0EEEEEEEEEvNT_6ParamsE --------------------------
	.section	.text._ZN7cutlass13device_kernelIN5flash19enable_sm80_to_sm89INS1_16FlashAttnBwdSm80INS1_25CollectiveMainloopBwdSm80ILi1ELi1EN4cute5tupleIJNS5_1CILi32EEENS7_ILi64EEENS7_ILi256EEEEEENS_6half_tEfNS_4arch4Sm80ELb1ELb0ELb0ELb1ELb0ELb0ELb0ELb0ELi2ELi2ELi2ELi1ELb1EEENS1_24CollectiveEpilogueBwdGQAISB_fSE_Li256ELb1ELb0EEENS1_25SingleTileBwdLPTSchedulerILb1ELi64ELb0EEEEEEEEEvNT_6ParamsE,"ax",@progbits
	.align	128
.text._ZN7cutlass13device_kernelIN5flash19enable_sm80_to_sm89INS1_16FlashAttnBwdSm80INS1_25CollectiveMainloopBwdSm80ILi1ELi1EN4cute5tupleIJNS5_1CILi32EEENS7_ILi64EEENS7_ILi256EEEEEENS_6half_tEfNS_4arch4Sm80ELb1ELb0ELb0ELb1ELb0ELb0ELb0ELb0ELi2ELi2ELi2ELi1ELb1EEENS1_24CollectiveEpilogueBwdGQAISB_fSE_Li256ELb1ELb0EEENS1_25SingleTileBwdLPTSchedulerILb1ELi64ELb0EEEEEEEEEvNT_6ParamsE:
        .type           _ZN7cutlass13device_kernelIN5flash19enable_sm80_to_sm89INS1_16FlashAttnBwdSm80INS1_25CollectiveMainloopBwdSm80ILi1ELi1EN4cute5tupleIJNS5_1CILi32EEENS7_ILi64EEENS7_ILi256EEEEEENS_6half_tEfNS_4arch4Sm80ELb1ELb0ELb0ELb1ELb0ELb0ELb0ELb0ELi2ELi2ELi2ELi1ELb1EEENS1_24CollectiveEpilogueBwdGQAISB_fSE_Li256ELb1ELb0EEENS1_25SingleTileBwdLPTSchedulerILb1ELi64ELb0EEEEEEEEEvNT_6ParamsE,@function
        .size           _ZN7cutlass13device_kernelIN5flash19enable_sm80_to_sm89INS1_16FlashAttnBwdSm80INS1_25CollectiveMainloopBwdSm80ILi1ELi1EN4cute5tupleIJNS5_1CILi32EEENS7_ILi64EEENS7_ILi256EEEEEENS_6half_tEfNS_4arch4Sm80ELb1ELb0ELb0ELb1ELb0ELb0ELb0ELb0ELi2ELi2ELi2ELi1ELb1EEENS1_24CollectiveEpilogueBwdGQAISB_fSE_Li256ELb1ELb0EEENS1_25SingleTileBwdLPTSchedulerILb1ELi64ELb0EEEEEEEEEvNT_6ParamsE,(.L_x_143 - _ZN7cutlass13device_kernelIN5flash19enable_sm80_to_sm89INS1_16FlashAttnBwdSm80INS1_25CollectiveMainloopBwdSm80ILi1ELi1EN4cute5tupleIJNS5_1CILi32EEENS7_ILi64EEENS7_ILi256EEEEEENS_6half_tEfNS_4arch4Sm80ELb1ELb0ELb0ELb1ELb0ELb0ELb0ELb0ELi2ELi2ELi2ELi1ELb1EEENS1_24CollectiveEpilogueBwdGQAISB_fSE_Li256ELb1ELb0EEENS1_25SingleTileBwdLPTSchedulerILb1ELi64ELb0EEEEEEEEEvNT_6ParamsE)
        .other          _ZN7cutlass13device_kernelIN5flash19enable_sm80_to_sm89INS1_16FlashAttnBwdSm80INS1_25CollectiveMainloopBwdSm80ILi1ELi1EN4cute5tupleIJNS5_1CILi32EEENS7_ILi64EEENS7_ILi256EEEEEENS_6half_tEfNS_4arch4Sm80ELb1ELb0ELb0ELb1ELb0ELb0ELb0ELb0ELi2ELi2ELi2ELi1ELb1EEENS1_24CollectiveEpilogueBwdGQAISB_fSE_Li256ELb1ELb0EEENS1_25SingleTileBwdLPTSchedulerILb1ELi64ELb0EEEEEEEEEvNT_6ParamsE,@"STO_CUDA_ENTRY STV_DEFAULT"
_ZN7cutlass13device_kernelIN5flash19enable_sm80_to_sm89INS1_16FlashAttnBwdSm80INS1_25CollectiveMainloopBwdSm80ILi1ELi1EN4cute5tupleIJNS5_1CILi32EEENS7_ILi64EEENS7_ILi256EEEEEENS_6half_tEfNS_4arch4Sm80ELb1ELb0ELb0ELb1ELb0ELb0ELb0ELb0ELi2ELi2ELi2ELi1ELb1EEENS1_24CollectiveEpilogueBwdGQAISB_fSE_Li256ELb1ELb0EEENS1_25SingleTileBwdLPTSchedulerILb1ELi64ELb0EEEEEEEEEvNT_6ParamsE:
[----:B------:R-:W-:Y:S01]  /*0000*/  LDC R1, c[0x0][0x37c] ;  /* 0x0000df00ff017b82 */ /* 0x000fe20000000800 */
[----:B------:R-:W-:Y:S05]  /*0010*/  EXIT ;  /* 0x000000000000794d */ /* 0x000fea0003800000 */
.L_x_35:
        /* <DEDUP_REMOVED lines=14> */
.L_x_143:


//--------------------- .text._ZN7cutlass13device_kernelIN5flash22FlashAttnBwdPreprocessIN4cute5tupleIJNS3_1CILi32EEENS5_ILi256EEEEEENS_6half_tEfNS_4arch4Sm80ELb1ELb1EEEEEvNT_6ParamsE --------------------------
	.section	.text._ZN7cutlass13device_kernelIN5flash22FlashAttnBwdPreprocessIN4cute5tupleIJNS3_1CILi32EEENS5_ILi256EEEEEENS_6half_tEfNS_4arch4Sm80ELb1ELb1EEEEEvNT_6ParamsE,"ax",@progbits
	.align	128
.text._ZN7cutlass13device_kernelIN5flash22FlashAttnBwdPreprocessIN4cute5tupleIJNS3_1CILi32EEENS5_ILi256EEEEEENS_6half_tEfNS_4arch4Sm80ELb1ELb1EEEEEvNT_6ParamsE:
        .type           _ZN7cutlass13device_kernelIN5flash22FlashAttnBwdPreprocessIN4cute5tupleIJNS3_1CILi32EEENS5_ILi256EEEEEENS_6half_tEfNS_4arch4Sm80ELb1ELb1EEEEEvNT_6ParamsE,@function
        .size           _ZN7cutlass13device_kernelIN5flash22FlashAttnBwdPreprocessIN4cute5tupleIJNS3_1CILi32EEENS5_ILi256EEEEEENS_6half_tEfNS_4arch4Sm80ELb1ELb1EEEEEvNT_6ParamsE,(.L_x_144 - _ZN7cutlass13device_kernelIN5flash22FlashAttnBwdPreprocessIN4cute5tupleIJNS3_1CILi32EEENS5_ILi256EEEEEENS_6half_tEfNS_4arch4Sm80ELb1ELb1EEEEEvNT_6ParamsE)
        .other          _ZN7cutlass13device_kernelIN5flash22FlashAttnBwdPreprocessIN4cute5tupleIJNS3_1CILi32EEENS5_ILi256EEEEEENS_6half_tEfNS_4arch4Sm80ELb1ELb1EEEEEvNT_6ParamsE,@"STO_CUDA_ENTRY STV_DEFAULT"
_ZN7cutlass13device_kernelIN5flash22FlashAttnBwdPreprocessIN4cute5tupleIJNS3_1CILi32EEENS5_ILi256EEEEEENS_6half_tEfNS_4arch4Sm80ELb1ELb1EEEEEvNT_6ParamsE:
[----:B------:R-:W-:Y:S08]  /*0000*/  LDC R1, c[0x0][0x37c] ;  /* 0x0000df00ff017b82 */ /* 0x000ff00000000800 */
[----:B------:R-:W0:Y:S01]  /*0010*/  LDC.64 R6, c[0x0][0x460] ;  /* 0x00011800ff067b82 */ /* 0x000e220000000a00 */
[----:B------:R-:W1:Y:S01]  /*0020*/  S2R R0, SR_CTAID.X ;  /* 0x0000000000007919 */ /* 0x000e620000002500 */
[----:B------:R-:W2:Y:S01]  /*0030*/  LDCU.64 UR4, c[0x0][0x358] ;  /* 0x00006b00ff0477ac */ /* 0x000ea20008000a00 */
[----:B------:R-:W3:Y:S05]  /*0040*/  S2R R2, SR_CTAID.Z ;  /* 0x0000000000027919 */ /* 0x000eea0000002700 */
[----:B------:R-:W4:Y:S01]  /*0050*/  S2UR UR6, SR_CTAID.Y ;  /* 0x00000000000679c3 */ /* 0x000f220000002600 */
[----:B0-----:R-:W-:-:S04]  /*0060*/  ISETP.NE.U32.AND P0, PT, R6, RZ, PT ;  /* 0x000000ff0600720c */ /* 0x001fc80003f05070 */
[----:B------:R-:W-:-:S13]  /*0070*/  ISETP.NE.AND.EX P1, PT, R7, RZ, PT, P0 ;  /* 0x000000ff0700720c */ /* 0x000fda0003f25300 */
[----:B-1234-:R-:W-:Y:S05]  /*0080*/  @P1 BRA `(.L_x_36) ;  /* 0x0000000000241947 */ /* 0x01efea0003800000 */
[----:B------:R-:W0:Y:S01]  /*0090*/  LDCU.64 UR8, c[0x0][0x468] ;  /* 0x00008d00ff0877ac */ /* 0x000e220008000a00 */
[----:B------:R-:W-:Y:S01]  /*00a0*/  HFMA2 R3, -RZ, RZ, 0, 0 ;  /* 0x00000000ff037431 */ /* 0x000fe200000001ff */
[----:B------:R-:W-:Y:S01]  /*00b0*/  CS2R R8, SRZ ;  /* 0x0000000000087805 */ /* 0x000fe2000001ff00 */
[----:B------:R-:W1:Y:S01]  /*00c0*/  LDCU UR7, c[0x0][0x388] ;  /* 0x00007100ff0777ac */ /* 0x000e620008000800 */
[----:B0-----:R-:W-:-:S04]  /*00d0*/  UISETP.NE.U32.AND UP0, UPT, UR8, URZ, UPT ;  /* 0x000000ff0800728c */ /* 0x001fc8000bf05070 */
[----:B------:R-:W-:Y:S01]  /*00e0*/  UISETP.NE.AND.EX UP0, UPT, UR9, URZ, UPT, UP0 ;  /* 0x000000ff0900728c */ /* 0x000fe2000bf05300 */
[----:B-1----:R-:W-:-:S08]  /*00f0*/  MOV R43, UR7 ;  /* 0x00000007002b7c02 */ /* 0x002fd00008000f00 */
[----:B------:R-:W-:Y:S05]  /*0100*/  BRA.U !UP0, `(.L_x_37) ;  /* 0x00000001084c7547 */ /* 0x000fea000b800000 */
[----:B------:R-:W-:Y:S05]  /*0110*/  BRA `(.L_x_38) ;  /* 0x0000000000307947 */ /* 0x000fea0003800000 */
.L_x_36:
[----:B------:R-:W0:Y:S01]  /*0120*/  LDC.64 R4, c[0x0][0x460] ;  /* 0x00011800ff047b82 */ /* 0x000e220000000a00 */
[----:B------:R-:W1:Y:S01]  /*0130*/  LDCU.64 UR8, c[0x0][0x468] ;  /* 0x00008d00ff0877ac */ /* 0x000e620008000a00 */
[----:B0-----:R-:W-:-:S05]  /*0140*/  IMAD.WIDE.U32 R4, R2, 0x4, R4 ;  /* 0x0000000402047825 */ /* 0x001fca00078e0004 */
[----:B------:R-:W2:Y:S01]  /*0150*/  LDG.E R8, desc[UR4][R4.64] ;  /* 0x0000000404087981 */ /* 0x000ea2000c1e1900 */
[----:B-1----:R-:W-:-:S04]  /*0160*/  UISETP.NE.U32.AND UP0, UPT, UR8, URZ, UPT ;  /* 0x000000ff0800728c */ /* 0x002fc8000bf05070 */
[----:B------:R-:W-:Y:S01]  /*0170*/  UISETP.NE.AND.EX UP0, UPT, UR9, URZ, UPT, UP0 ;  /* 0x000000ff0900728c */ /* 0x000fe2000bf05300 */
[----:B--2---:R-:W-:Y:S02]  /*0180*/  LEA R3, R2, R8, 0x5 ;  /* 0x0000000802037211 */ /* 0x004fe400078e28ff */
[----:B------:R-:W-:Y:S02]  /*0190*/  SHF.R.S32.HI R9, RZ, 0x1f, R8 ;  /* 0x0000001fff097819 */ /* 0x000fe40000011408 */
[----:B------:R-:W-:-:S04]  /*01a0*/  SHF.R.S32.HI R6, RZ, 0x1f, R3 ;  /* 0x0000001fff067819 */ /* 0x000fc80000011403 */
[----:B------:R-:W-:-:S04]  /*01b0*/  LEA.HI R3, R6, R3, RZ, 0x5 ;  /* 0x0000000306037211 */ /* 0x000fc800078f28ff */
[----:B------:R-:W-:Y:S01]  /*01c0*/  LOP3.LUT R3, R3, 0xffffffe0, RZ, 0xc0, !PT ;  /* 0xffffffe003037812 */ /* 0x000fe200078ec0ff */
[----:B------:R-:W-:Y:S06]  /*01d0*/  BRA.U !UP0, `(.L_x_39) ;  /* 0x0000000108107547 */ /* 0x000fec000b800000 */
.L_x_38:
[----:B------:R-:W0:Y:S02]  /*01e0*/  LDC.64 R4, c[0x0][0x468] ;  /* 0x00011a00ff047b82 */ /* 0x000e240000000a00 */
[----:B0-----:R-:W-:-:S05]  /*01f0*/  IMAD.WIDE.U32 R4, R2, 0x4, R4 ;  /* 0x0000000402047825 */ /* 0x001fca00078e0004 */
[----:B------:R0:W5:Y:S01]  /*0200*/  LDG.E R43, desc[UR4][R4.64] ;  /* 0x00000004042b7981 */ /* 0x000162000c1e1900 */
[----:B------:R-:W-:Y:S05]  /*0210*/  BRA `(.L_x_37) ;  /* 0x0000000000087947 */ /* 0x000fea0003800000 */
.L_x_39:
[----:B------:R-:W2:Y:S02]  /*0220*/  LDG.E R5, desc[UR4][R4.64+0x4] ;  /* 0x0000040404057981 */ /* 0x000ea4000c1e1900 */
[----:B--2---:R-:W-:-:S07]  /*0230*/  IADD3 R43, PT, PT, -R8, R5, RZ ;  /* 0x00000005082b7210 */ /* 0x004fce0007ffe1ff */
.L_x_37:
[----:B0-----:R-:W0:Y:S01]  /*0240*/  S2R R4, SR_TID.X ;  /* 0x0000000000047919 */ /* 0x001e220000002100 */
[----:B------:R-:W-:Y:S02]  /*0250*/  SHF.L.U32 R5, R0, 0x5, RZ ;  /* 0x0000000500057819 */ /* 0x000fe400000006ff */
[----:B------:R-:W-:Y:S02]  /*0260*/  ISETP.NE.AND.EX P0, PT, R7, RZ, PT, P0 ;  /* 0x000000ff0700720c */ /* 0x000fe40003f05300 */
[----:B-----5:R-:W-:-:S13]  /*0270*/  ISETP.GT.AND P2, PT, R43, R5, PT ;  /* 0x000000052b00720c */ /* 0x020fda0003f44270 */
[----:B------:R-:W-:Y:S05]  /*0280*/  @!P2 EXIT P0 ;  /* 0x000000000000a94d */ /* 0x000fea0000000000 */
[C---:B------:R-:W-:Y:S01]  /*0290*/  IADD3 R6, PT, PT, -R5.reuse, R43, RZ ;  /* 0x0000002b05067210 */ /* 0x040fe20007ffe1ff */
[----:B------:R-:W1:Y:S01]  /*02a0*/  LDC.64 R12, c[0x0][0x400] ;  /* 0x00010000ff0c7b82 */ /* 0x000e620000000a00 */
[----:B------:R-:W-:Y:S02]  /*02b0*/  SEL R7, R2, RZ, !P1 ;  /* 0x000000ff02077207 */ /* 0x000fe40004800000 */
[C---:B0-----:R-:W-:Y:S02]  /*02c0*/  ISETP.GE.AND P0, PT, R4.reuse, R6, PT ;  /* 0x000000060400720c */ /* 0x041fe40003f06270 */
[----:B------:R-:W-:Y:S02]  /*02d0*/  MOV R40, 0x7f800000 ;  /* 0x7f80000000287802 */ /* 0x000fe40000000f00 */
[----:B------:R-:W-:Y:S01]  /*02e0*/  ISETP.GT.U32.OR P0, PT, R4, 0x1f, P0 ;  /* 0x0000001f0400780c */ /* 0x000fe20000704470 */
[----:B------:R-:W0:Y:S08]  /*02f0*/  LDC.64 R14, c[0x0][0x408] ;  /* 0x00010200ff0e7b82 */ /* 0x000e300000000a00 */
[----:B------:R-:W2:Y:S04]  /*0300*/  LDC.64 R18, c[0x0][0x3c0] ;  /* 0x0000f000ff127b82 */ /* 0x000ea80000000a00 */
[----:B------:R-:W-:-:S04]  /*0310*/  @!P0 IADD3 R11, PT, PT, R5, R4, RZ ;  /* 0x00000004050b8210 */ /* 0x000fc80007ffe0ff */
[----:B------:R-:W3:Y:S01]  /*0320*/  @!P0 LDC.64 R16, c[0x0][0x3f8] ;  /* 0x0000fe00ff108b82 */ /* 0x000ee20000000a00 */
[----:B------:R-:W-:-:S04]  /*0330*/  @!P0 IADD3 R10, P2, PT, R11, R8, RZ ;  /* 0x000000080b0a8210 */ /* 0x000fc80007f5e0ff */
[----:B------:R-:W-:-:S03]  /*0340*/  @!P0 IADD3.X R11, PT, PT, RZ, R9, RZ, P2, !PT ;  /* 0x00000009ff0b8210 */ /* 0x000fc600017fe4ff */
[----:B------:R-:W4:Y:S01]  /*0350*/  LDC.64 R26, c[0x0][0x3a8] ;  /* 0x0000ea00ff1a7b82 */ /* 0x000f220000000a00 */
[----:B-1----:R-:W-:-:S04]  /*0360*/  @!P0 IMAD.WIDE.U32 R10, R12, UR6, R10 ;  /* 0x000000060c0a8c25 */ /* 0x002fc8000f8e000a */
[----:B------:R-:W-:-:S03]  /*0370*/  @!P0 IMAD R11, R13, UR6, R11 ;  /* 0x000000060d0b8c24 */ /* 0x000fc6000f8e020b */
[----:B------:R-:W1:Y:S01]  /*0380*/  LDC.64 R48, c[0x0][0x3c8] ;  /* 0x0000f200ff307b82 */ /* 0x000e620000000a00 */
[----:B0-----:R-:W-:-:S04]  /*0390*/  @!P0 IMAD.WIDE.U32 R10, R7, R14, R10 ;  /* 0x0000000e070a8225 */ /* 0x001fc800078e000a */
[----:B------:R-:W-:Y:S01]  /*03a0*/  @!P0 IMAD R11, R7, R15, R11 ;  /* 0x0000000f070b8224 */ /* 0x000fe200078e020b */
[----:B---3--:R-:W-:-:S04]  /*03b0*/  @!P0 LEA R12, P1, R10, R16, 0x2 ;  /* 0x000000100a0c8211 */ /* 0x008fc800078210ff */
[----:B------:R-:W-:Y:S02]  /*03c0*/  @!P0 LEA.HI.X R13, R10, R17, R11, 0x2, P1 ;  /* 0x000000110a0d8211 */ /* 0x000fe400008f140b */
[----:B------:R-:W0:Y:S01]  /*03d0*/  LDC.64 R16, c[0x0][0x3a0] ;  /* 0x0000e800ff107b82 */ /* 0x000e220000000a00 */
[----:B------:R-:W-:Y:S02]  /*03e0*/  SHF.R.U32.HI R41, RZ, 0x4, R4 ;  /* 0x00000004ff297819 */ /* 0x000fe40000011604 */
[----:B------:R3:W5:Y:S01]  /*03f0*/  @!P0 LDG.E R40, desc[UR4][R12.64] ;  /* 0x000000040c288981 */ /* 0x000762000c1e1900 */
[----:B------:R-:W-:Y:S01]  /*0400*/  SHF.L.U32 R62, R4, 0x3, RZ ;  /* 0x00000003043e7819 */ /* 0x000fe200000006ff */
[----:B------:R-:W-:Y:S01]  /*0410*/  HFMA2 R63, -RZ, RZ, 0, 0 ;  /* 0x00000000ff3f7431 */ /* 0x000fe200000001ff */
[----:B------:R-:W-:Y:S01]  /*0420*/  IADD3 R44, P0, PT, R41, R8, RZ ;  /* 0x00000008292c7210 */ /* 0x000fe20007f1e0ff */
[----:B------:R-:W-:Y:S01]  /*0430*/  BSSY.RECONVERGENT B0, `(.L_x_40) ;  /* 0x0000027000007945 */ /* 0x000fe20003800200 */
[----:B------:R-:W-:-:S02]  /*0440*/  LOP3.LUT R62, R62, 0x78, RZ, 0xc0, !PT ;  /* 0x000000783e3e7812 */ /* 0x000fc400078ec0ff */
[----:B------:R-:W-:Y:S02]  /*0450*/  CS2R R20, SRZ ;  /* 0x0000000000147805 */ /* 0x000fe4000001ff00 */
[----:B------:R-:W-:Y:S02]  /*0460*/  IADD3.X R45, PT, PT, RZ, R9, RZ, P0, !PT ;  /* 0x00000009ff2d7210 */ /* 0x000fe400007fe4ff */
[----:B------:R-:W-:Y:S02]  /*0470*/  CS2R R8, SRZ ;  /* 0x0000000000087805 */ /* 0x000fe4000001ff00 */
[C---:B------:R-:W-:Y:S01]  /*0480*/  ISETP.GE.AND P0, PT, R41.reuse, R6, PT ;  /* 0x000000062900720c */ /* 0x040fe20003f06270 */
[----:B--2---:R-:W-:Y:S01]  /*0490*/  IMAD.WIDE.U32 R14, R18, UR6, R62 ;  /* 0x00000006120e7c25 */ /* 0x004fe2000f8e003e */
[----:B------:R-:W-:Y:S02]  /*04a0*/  IADD3 R42, PT, PT, R41, 0x10, RZ ;  /* 0x00000010292a7810 */ /* 0x000fe40007ffe0ff */
[----:B---3--:R-:W-:-:S02]  /*04b0*/  CS2R R12, SRZ ;  /* 0x00000000000c7805 */ /* 0x008fc4000001ff00 */
[----:B------:R-:W-:Y:S01]  /*04c0*/  CS2R R22, SRZ ;  /* 0x0000000000167805 */ /* 0x000fe2000001ff00 */
[----:B------:R-:W-:Y:S01]  /*04d0*/  IMAD R15, R19, UR6, R15 ;  /* 0x00000006130f7c24 */ /* 0x000fe2000f8e020f */
[----:B------:R-:W-:Y:S02]  /*04e0*/  CS2R R18, SRZ ;  /* 0x0000000000127805 */ /* 0x000fe4000001ff00 */
[----:B------:R-:W-:Y:S01]  /*04f0*/  ISETP.GE.AND P1, PT, R42, R6, PT ;  /* 0x000000062a00720c */ /* 0x000fe20003f26270 */
[----:B------:R-:W-:Y:S01]  /*0500*/  IMAD.WIDE.U32 R44, R0, 0x20, R44 ;  /* 0x00000020002c7825 */ /* 0x000fe200078e002c */
[----:B------:R-:W-:-:S03]  /*0510*/  LOP3.LUT R54, R62, 0x80, RZ, 0xfc, !PT ;  /* 0x000000803e367812 */ /* 0x000fc600078efcff */
[----:B0-----:R-:W-:-:S04]  /*0520*/  IMAD.WIDE.U32 R10, R16, UR6, R62 ;  /* 0x00000006100a7c25 */ /* 0x001fc8000f8e003e */
[----:B------:R-:W-:Y:S01]  /*0530*/  IMAD R11, R17, UR6, R11 ;  /* 0x00000006110b7c24 */ /* 0x000fe2000f8e020b */
[----:B------:R-:W-:Y:S01]  /*0540*/  CS2R R16, SRZ ;  /* 0x0000000000107805 */ /* 0x000fe2000001ff00 */
[----:B-1----:R-:W-:Y:S01]  /*0550*/  IMAD.WIDE.U32 R52, R7, R48, R14 ;  /* 0x0000003007347225 */ /* 0x002fe200078e000e */
[----:B------:R-:W-:-:S03]  /*0560*/  CS2R R14, SRZ ;  /* 0x00000000000e7805 */ /* 0x000fc6000001ff00 */
[----:B----4-:R-:W-:Y:S01]  /*0570*/  IMAD.WIDE.U32 R24, R7, R26, R10 ;  /* 0x0000001a07187225 */ /* 0x010fe200078e000a */
[----:B------:R-:W-:-:S03]  /*0580*/  CS2R R10, SRZ ;  /* 0x00000000000a7805 */ /* 0x000fc6000001ff00 */
[C---:B------:R-:W-:Y:S02]  /*0590*/  IMAD R27, R7.reuse, R27, R25 ;  /* 0x0000001b071b7224 */ /* 0x040fe400078e0219 */
[----:B------:R-:W-:Y:S01]  /*05a0*/  IMAD R49, R7, R49, R53 ;  /* 0x0000003107317224 */ /* 0x000fe200078e0235 */
        /* <DEDUP_REMOVED lines=15> */
.L_x_41:
[----:B------:R-:W-:Y:S05]  /*06a0*/  BSYNC.RECONVERGENT B0 ;  /* 0x0000000000007941 */ /* 0x000fea0003800200 */
.L_x_40:
[----:B------:R-:W-:Y:S04]  /*06b0*/  BSSY.RECONVERGENT B0, `(.L_x_42) ;  /* 0x0000012000007945 */ /* 0x000fe80003800200 */
[----:B------:R-:W-:Y:S05]  /*06c0*/  @P1 BRA `(.L_x_43) ;  /* 0x0000000000401947 */ /* 0x000fea0003800000 */
[----:B------:R-:W1:Y:S01]  /*06d0*/  LDCU.64 UR8, c[0x0][0x398] ;  /* 0x00007300ff0877ac */ /* 0x000e620008000a00 */
[----:B------:R-:W-:Y:S01]  /*06e0*/  IADD3 R29, P2, PT, R44, 0x10, RZ ;  /* 0x000000102c1d7810 */ /* 0x000fe20007f5e0ff */
[----:B------:R-:W2:Y:S03]  /*06f0*/  LDCU UR7, c[0x0][0x38c] ;  /* 0x00007180ff0777ac */ /* 0x000ea60008000800 */
[----:B------:R-:W-:Y:S01]  /*0700*/  IADD3.X R25, PT, PT, RZ, R45, RZ, P2, !PT ;  /* 0x0000002dff197210 */ /* 0x000fe200017fe4ff */
[----:B------:R-:W3:Y:S04]  /*0710*/  LDCU.64 UR10, c[0x0][0x380] ;  /* 0x00007000ff0a77ac */ /* 0x000ee80008000a00 */
[----:B-1----:R-:W-:Y:S01]  /*0720*/  IMAD R26, R25, UR8, RZ ;  /* 0x00000008191a7c24 */ /* 0x002fe2000f8e02ff */
[----:B------:R-:W-:-:S02]  /*0730*/  MOV R25, R27 ;  /* 0x0000001b00197202 */ /* 0x000fc40000000f00 */
[----:B--2---:R-:W-:Y:S01]  /*0740*/  ISETP.GE.AND P3, PT, R62, UR7, PT ;  /* 0x000000073e007c0c */ /* 0x004fe2000bf66270 */
[----:B------:R-:W-:Y:S01]  /*0750*/  IMAD.WIDE.U32 R24, R29, UR8, R24 ;  /* 0x000000081d187c25 */ /* 0x000fe2000f8e0018 */
[----:B------:R-:W-:-:S03]  /*0760*/  ISETP.GE.AND P4, PT, R54, UR7, PT ;  /* 0x0000000736007c0c */ /* 0x000fc6000bf86270 */
[----:B------:R-:W-:Y:S01]  /*0770*/  IMAD R29, R29, UR9, R26 ;  /* 0x000000091d1d7c24 */ /* 0x000fe2000f8e021a */
[----:B---3--:R-:W-:-:S04]  /*0780*/  LEA R26, P2, R24, UR10, 0x1 ;  /* 0x0000000a181a7c11 */ /* 0x008fc8000f8408ff */
[----:B------:R-:W-:-:S04]  /*0790*/  IADD3 R25, PT, PT, R25, R29, RZ ;  /* 0x0000001d19197210 */ /* 0x000fc80007ffe0ff */
[----:B------:R-:W-:-:S05]  /*07a0*/  LEA.HI.X R27, R24, UR11, R25, 0x1, P2 ;  /* 0x0000000b181b7c11 */ /* 0x000fca00090f0c19 */
[----:B------:R1:W5:Y:S04]  /*07b0*/  @!P3 LDG.E.128 R16, desc[UR4][R26.64] ;  /* 0x000000041a10b981 */ /* 0x000368000c1e1d00 */
[----:B------:R1:W5:Y:S02]  /*07c0*/  @!P4 LDG.E.128 R20, desc[UR4][R26.64+0x100] ;  /* 0x000100041a14c981 */ /* 0x000364000c1e1d00 */
.L_x_43:
[----:B------:R-:W-:Y:S05]  /*07d0*/  BSYNC.RECONVERGENT B0 ;  /* 0x0000000000007941 */ /* 0x000fea0003800200 */
.L_x_42:
[----:B------:R-:W-:Y:S01]  /*07e0*/  BSSY.RECONVERGENT B0, `(.L_x_44) ;  /* 0x0000017000007945 */ /* 0x000fe20003800200 */
[----:B------:R-:W-:Y:S02]  /*07f0*/  CS2R R24, SRZ ;  /* 0x0000000000187805 */ /* 0x000fe4000001ff00 */
[----:B-1----:R-:W-:Y:S02]  /*0800*/  CS2R R26, SRZ ;  /* 0x00000000001a7805 */ /* 0x002fe4000001ff00 */
[----:B------:R-:W-:Y:S02]  /*0810*/  CS2R R36, SRZ ;  /* 0x0000000000247805 */ /* 0x000fe4000001ff00 */
[----:B------:R-:W-:Y:S02]  /*0820*/  CS2R R38, SRZ ;  /* 0x0000000000267805 */ /* 0x000fe4000001ff00 */
[----:B------:R-:W-:Y:S02]  /*0830*/  CS2R R28, SRZ ;  /* 0x00000000001c7805 */ /* 0x000fe4000001ff00 */
[----:B0-----:R-:W-:-:S02]  /*0840*/  CS2R R30, SRZ ;  /* 0x00000000001e7805 */ /* 0x001fc4000001ff00 */
        /* <DEDUP_REMOVED lines=16> */
.L_x_45:
[----:B------:R-:W-:Y:S05]  /*0950*/  BSYNC.RECONVERGENT B0 ;  /* 0x0000000000007941 */ /* 0x000fea0003800200 */
.L_x_44:
[----:B------:R-:W-:Y:S04]  /*0960*/  BSSY.RECONVERGENT B0, `(.L_x_46) ;  /* 0x0000012000007945 */ /* 0x000fe80003800200 */
[----:B------:R-:W-:Y:S05]  /*0970*/  @P1 BRA `(.L_x_47) ;  /* 0x0000000000401947 */ /* 0x000fea0003800000 */
[----:B------:R-:W1:Y:S01]  /*0980*/  LDCU.128 UR8, c[0x0][0x3b0] ;  /* 0x00007600ff0877ac */ /* 0x000e620008000c00 */
[----:B0-----:R-:W-:Y:S02]  /*0990*/  IADD3 R47, P0, PT, R44, 0x10, RZ ;  /* 0x000000102c2f7810 */ /* 0x001fe40007f1e0ff */
[----:B------:R-:W-:Y:S01]  /*09a0*/  MOV R44, R52 ;  /* 0x00000034002c7202 */ /* 0x000fe20000000f00 */
[----:B------:R-:W0:Y:S01]  /*09b0*/  LDCU UR7, c[0x0][0x38c] ;  /* 0x00007180ff0777ac */ /* 0x000e220008000800 */
[----:B------:R-:W-:Y:S02]  /*09c0*/  IADD3.X R46, PT, PT, RZ, R45, RZ, P0, !PT ;  /* 0x0000002dff2e7210 */ /* 0x000fe400007fe4ff */
[----:B------:R-:W-:-:S03]  /*09d0*/  MOV R45, R49 ;  /* 0x00000031002d7202 */ /* 0x000fc60000000f00 */
[----:B-1----:R-:W-:Y:S02]  /*09e0*/  IMAD R46, R46, UR10, RZ ;  /* 0x0000000a2e2e7c24 */ /* 0x002fe4000f8e02ff */
[----:B------:R-:W-:Y:S01]  /*09f0*/  IMAD.WIDE.U32 R44, R47, UR10, R44 ;  /* 0x0000000a2f2c7c25 */ /* 0x000fe2000f8e002c */
[----:B0-----:R-:W-:-:S03]  /*0a00*/  ISETP.GE.AND P1, PT, R62, UR7, PT ;  /* 0x000000073e007c0c */ /* 0x001fc6000bf26270 */
[----:B------:R-:W-:Y:S01]  /*0a10*/  IMAD R47, R47, UR11, R46 ;  /* 0x0000000b2f2f7c24 */ /* 0x000fe2000f8e022e */
[----:B------:R-:W-:Y:S02]  /*0a20*/  ISETP.GE.AND P2, PT, R54, UR7, PT ;  /* 0x0000000736007c0c */ /* 0x000fe4000bf46270 */
[----:B------:R-:W-:Y:S02]  /*0a30*/  LEA R46, P0, R44, UR8, 0x1 ;  /* 0x000000082c2e7c11 */ /* 0x000fe4000f8008ff */
[----:B------:R-:W-:-:S04]  /*0a40*/  IADD3 R45, PT, PT, R45, R47, RZ ;  /* 0x0000002f2d2d7210 */ /* 0x000fc80007ffe0ff */
[----:B------:R-:W-:-:S05]  /*0a50*/  LEA.HI.X R47, R44, UR9, R45, 0x1, P0 ;  /* 0x000000092c2f7c11 */ /* 0x000fca00080f0c2d */
[----:B------:R1:W5:Y:S04]  /*0a60*/  @!P1 LDG.E.128 R28, desc[UR4][R46.64] ;  /* 0x000000042e1c9981 */ /* 0x000368000c1e1d00 */
[----:B------:R1:W5:Y:S02]  /*0a70*/  @!P2 LDG.E.128 R32, desc[UR4][R46.64+0x100] ;  /* 0x000100042e20a981 */ /* 0x000364000c1e1d00 */
.L_x_47:
[----:B------:R-:W-:Y:S05]  /*0a80*/  BSYNC.RECONVERGENT B0 ;  /* 0x0000000000007941 */ /* 0x000fea0003800200 */
.L_x_46:
[--C-:B-----5:R-:W-:Y:S01]  /*0a90*/  HADD2.F32 R44, -RZ, R8.reuse.H0_H0 ;  /* 0x20000008ff2c7230 */ /* 0x120fe20000004100 */
[----:B------:R-:W-:Y:S01]  /*0aa0*/  ISETP.NE.AND P1, PT, R62, RZ, PT ;  /* 0x000000ff3e00720c */ /* 0x000fe20003f25270 */
[----:B------:R-:W-:Y:S01]  /*0ab0*/  HADD2.F32 R45, -RZ, R8.H1_H1 ;  /* 0x30000008ff2d7230 */ /* 0x000fe20000004100 */
[----:B------:R-:W-:Y:S01]  /*0ac0*/  BSSY.RECONVERGENT B0, `(.L_x_48) ;  /* 0x0000094000007945 */ /* 0x000fe20003800200 */
[--C-:B------:R-:W-:Y:S02]  /*0ad0*/  HADD2.F32 R8, -RZ, R9.reuse.H0_H0 ;  /* 0x20000009ff087230 */ /* 0x100fe40000004100 */
[----:B01----:R-:W-:Y:S02]  /*0ae0*/  HADD2.F32 R46, -RZ, R9.H1_H1 ;  /* 0x30000009ff2e7230 */ /* 0x003fe40000004100 */
[--C-:B------:R-:W-:Y:S02]  /*0af0*/  HADD2.F32 R9, -RZ, R10.reuse.H0_H0 ;  /* 0x2000000aff097230 */ /* 0x100fe40000004100 */
[----:B------:R-:W-:-:S02]  /*0b00*/  HADD2.F32 R47, -RZ, R10.H1_H1 ;  /* 0x3000000aff2f7230 */ /* 0x000fc40000004100 */
[--C-:B------:R-:W-:Y:S02]  /*0b10*/  HADD2.F32 R10, -RZ, R11.reuse.H0_H0 ;  /* 0x2000000bff0a7230 */ /* 0x100fe40000004100 */
[----:B------:R-:W-:Y:S02]  /*0b20*/  HADD2.F32 R48, -RZ, R11.H1_H1 ;  /* 0x3000000bff307230 */ /* 0x000fe40000004100 */
[--C-:B------:R-:W-:Y:S02]  /*0b30*/  HADD2.F32 R11, -RZ, R24.reuse.H0_H0 ;  /* 0x20000018ff0b7230 */ /* 0x100fe40000004100 */
[----:B------:R-:W-:Y:S02]  /*0b40*/  HADD2.F32 R24, -RZ, R24.H1_H1 ;  /* 0x30000018ff187230 */ /* 0x000fe40000004100 */
[----:B------:R-:W-:Y:S02]  /*0b50*/  HADD2.F32 R61, -RZ, R16.H1_H1 ;  /* 0x30000010ff3d7230 */ /* 0x000fe40000004100 */
[----:B------:R-:W-:-:S02]  /*0b60*/  HADD2.F32 R60, -RZ, R28.H1_H1 ;  /* 0x3000001cff3c7230 */ /* 0x000fc40000004100 */
[----:B------:R-:W-:Y:S01]  /*0b70*/  FMUL.FTZ R24, R45, R24 ;  /* 0x000000182d187220 */ /* 0x000fe20000410000 */
[--C-:B------:R-:W-:Y:S02]  /*0b80*/  HADD2.F32 R49, -RZ, R25.reuse.H0_H0 ;  /* 0x20000019ff317230 */ /* 0x100fe40000004100 */
[----:B------:R-:W-:Y:S02]  /*0b90*/  HADD2.F32 R16, -RZ, R16.H0_H0 ;  /* 0x20000010ff107230 */ /* 0x000fe40000004100 */
[----:B------:R-:W-:Y:S01]  /*0ba0*/  FMUL.FTZ R61, R61, R60 ;  /* 0x0000003c3d3d7220 */ /* 0x000fe20000410000 */
[----:B------:R-:W-:Y:S02]  /*0bb0*/  HADD2.F32 R28, -RZ, R28.H0_H0 ;  /* 0x2000001cff1c7230 */ /* 0x000fe40000004100 */
[----:B------:R-:W-:Y:S01]  /*0bc0*/  FFMA.FTZ R45, R44, R11, R24 ;  /* 0x0000000b2c2d7223 */ /* 0x000fe20000010018 */
[----:B------:R-:W-:Y:S02]  /*0bd0*/  HADD2.F32 R50, -RZ, R25.H1_H1 ;  /* 0x30000019ff327230 */ /* 0x000fe40000004100 */
[----:B------:R-:W-:-:S02]  /*0be0*/  HADD2.F32 R11, -RZ, R17.H0_H0 ;  /* 0x20000011ff0b7230 */ /* 0x000fc40000004100 */
[----:B------:R-:W-:Y:S01]  /*0bf0*/  FFMA.FTZ R16, R16, R28, R61 ;  /* 0x0000001c10107223 */ /* 0x000fe2000001003d */
[----:B------:R-:W-:Y:S02]  /*0c00*/  HADD2.F32 R24, -RZ, R29.H0_H0 ;  /* 0x2000001dff187230 */ /* 0x000fe40000004100 */
[----:B------:R-:W-:Y:S01]  /*0c10*/  FFMA.FTZ R45, R8, R49, R45 ;  /* 0x00000031082d7223 */ /* 0x000fe2000001002d */
[--C-:B------:R-:W-:Y:S02]  /*0c20*/  HADD2.F32 R25, -RZ, R26.reuse.H0_H0 ;  /* 0x2000001aff197230 */ /* 0x100fe40000004100 */
[----:B------:R-:W-:Y:S02]  /*0c30*/  HADD2.F32 R17, -RZ, R17.H1_H1 ;  /* 0x30000011ff117230 */ /* 0x000fe40000004100 */
[----:B------:R-:W-:Y:S01]  /*0c40*/  FFMA.FTZ R16, R11, R24, R16 ;  /* 0x000000180b107223 */ /* 0x000fe20000010010 */
[----:B------:R-:W-:Y:S02]  /*0c50*/  HADD2.F32 R28, -RZ, R29.H1_H1 ;  /* 0x3000001dff1c7230 */ /* 0x000fe40000004100 */
[----:B------:R-:W-:Y:S01]  /*0c60*/  FFMA.FTZ R46, R46, R50, R45 ;  /* 0x000000322e2e7223 */ /* 0x000fe2000001002d */
[----:B------:R-:W-:-:S02]  /*0c70*/  HADD2.F32 R51, -RZ, R26.H1_H1 ;  /* 0x3000001aff337230 */ /* 0x000fc40000004100 */
[----:B------:R-:W-:Y:S02]  /*0c80*/  HADD2.F32 R8, -RZ, R18.H0_H0 ;  /* 0x20000012ff087230 */ /* 0x000fe40000004100 */
[----:B------:R-:W-:Y:S01]  /*0c90*/  FFMA.FTZ R17, R17, R28, R16 ;  /* 0x0000001c11117223 */ /* 0x000fe20000010010 */
[----:B------:R-:W-:Y:S02]  /*0ca0*/  HADD2.F32 R11, -RZ, R30.H0_H0 ;  /* 0x2000001eff0b7230 */ /* 0x000fe40000004100 */
[----:B------:R-:W-:Y:S01]  /*0cb0*/  FFMA.FTZ R46, R9, R25, R46 ;  /* 0x00000019092e7223 */ /* 0x000fe2000001002e */
[----:B------:R-:W-:Y:S02]  /*0cc0*/  HADD2.F32 R26, -RZ, R27.H0_H0 ;  /* 0x2000001bff1a7230 */ /* 0x000fe40000004100 */
[----:B------:R-:W-:Y:S02]  /*0cd0*/  HADD2.F32 R18, -RZ, R18.H1_H1 ;  /* 0x30000012ff127230 */ /* 0x000fe40000004100 */
[----:B------:R-:W-:Y:S01]  /*0ce0*/  FFMA.FTZ R17, R8, R11, R17 ;  /* 0x0000000b08117223 */ /* 0x000fe20000010011 */
[----:B------:R-:W-:-:S02]  /*0cf0*/  HADD2.F32 R9, -RZ, R30.H1_H1 ;  /* 0x3000001eff097230 */ /* 0x000fc40000004100 */
[----:B------:R-:W-:Y:S01]  /*0d00*/  FFMA.FTZ R47, R47, R51, R46 ;  /* 0x000000332f2f7223 */ /* 0x000fe2000001002e */
[----:B------:R-:W-:Y:S02]  /*0d10*/  HADD2.F32 R52, -RZ, R27.H1_H1 ;  /* 0x3000001bff347230 */ /* 0x000fe40000004100 */
[----:B------:R-:W-:Y:S02]  /*0d20*/  HADD2.F32 R8, -RZ, R19.H0_H0 ;  /* 0x20000013ff087230 */ /* 0x000fe40000004100 */
[----:B------:R-:W-:Y:S01]  /*0d30*/  FFMA.FTZ R9, R18, R9, R17 ;  /* 0x0000000912097223 */ /* 0x000fe20000010011 */
[----:B------:R-:W-:Y:S02]  /*0d40*/  HADD2.F32 R11, -RZ, R31.H0_H0 ;  /* 0x2000001fff0b7230 */ /* 0x000fe40000004100 */
[----:B------:R-:W-:Y:S01]  /*0d50*/  FFMA.FTZ R47, R10, R26, R47 ;  /* 0x0000001a0a2f7223 */ /* 0x000fe2000001002f */
[----:B------:R-:W-:Y:S01]  /*0d60*/  HADD2.F32 R27, -RZ, R12.H0_H0 ;  /* 0x2000000cff1b7230 */ /* 0x000fe20000004100 */
[----:B------:R-:W-:Y:S01]  /*0d70*/  IADD3 R18, PT, PT, R43, 0x1f, RZ ;  /* 0x0000001f2b127810 */ /* 0x000fe20007ffe0ff */
[----:B------:R-:W-:-:S02]  /*0d80*/  HADD2.F32 R56, -RZ, R36.H0_H0 ;  /* 0x20000024ff387230 */ /* 0x000fc40000004100 */
[----:B------:R-:W-:Y:S01]  /*0d90*/  FFMA.FTZ R16, R8, R11, R9 ;  /* 0x0000000b08107223 */ /* 0x000fe20000010009 */
[----:B------:R-:W-:Y:S02]  /*0da0*/  HADD2.F32 R19, -RZ, R19.H1_H1 ;  /* 0x30000013ff137230 */ /* 0x000fe40000004100 */
        /* <DEDUP_REMOVED lines=10> */
[----:B------:R-:W-:Y:S02]  /*0e50*/  HADD2.F32 R36, -RZ, R37.H0_H0 ;  /* 0x20000025ff247230 */ /* 0x000fe40000004100 */
[----:B------:R-:W-:Y:S01]  /*0e60*/  FFMA.FTZ R19, R8, R9, R19 ;  /* 0x0000000908137223 */ /* 0x000fe20000010013 */
[----:B------:R-:W-:Y:S02]  /*0e70*/  HADD2.F32 R20, -RZ, R20.H1_H1 ;  /* 0x30000014ff147230 */ /* 0x000fe40000004100 */
[----:B------:R-:W-:-:S02]  /*0e80*/  HADD2.F32 R11, -RZ, R32.H1_H1 ;  /* 0x30000020ff0b7230 */ /* 0x000fc40000004100 */
[----:B------:R-:W-:Y:S01]  /*0e90*/  FFMA.FTZ R53, R12, R36, R53 ;  /* 0x000000240c357223 */ /* 0x000fe20000010035 */
[----:B------:R-:W-:Y:S02]  /*0ea0*/  HADD2.F32 R54, -RZ, R13.H1_H1 ;  /* 0x3000000dff367230 */ /* 0x000fe40000004100 */
[----:B------:R-:W-:Y:S02]  /*0eb0*/  HADD2.F32 R58, -RZ, R37.H1_H1 ;  /* 0x30000025ff3a7230 */ /* 0x000fe40000004100 */
[----:B------:R-:W-:Y:S01]  /*0ec0*/  FFMA.FTZ R11, R20, R11, R19 ;  /* 0x0000000b140b7223 */ /* 0x000fe20000010013 */
[----:B------:R-:W-:Y:S01]  /*0ed0*/  HADD2.F32 R8, -RZ, R21.H0_H0 ;  /* 0x20000015ff087230 */ /* 0x000fe20000004100 */
[----:B------:R-:W-:Y:S01]  /*0ee0*/  SHF.R.S32.HI R20, RZ, 0x1f, R3 ;  /* 0x0000001fff147819 */ /* 0x000fe20000011403 */
[----:B------:R-:W-:Y:S02]  /*0ef0*/  HADD2.F32 R9, -RZ, R33.H0_H0 ;  /* 0x20000021ff097230 */ /* 0x000fe40000004100 */
[----:B------:R-:W-:Y:S01]  /*0f00*/  FFMA.FTZ R54, R54, R58, R53 ;  /* 0x0000003a36367223 */ /* 0x000fe20000010035 */
[----:B------:R-:W-:-:S02]  /*0f10*/  HADD2.F32 R13, -RZ, R14.H0_H0 ;  /* 0x2000000eff0d7230 */ /* 0x000fc40000004100 */
[----:B------:R-:W-:Y:S02]  /*0f20*/  HADD2.F32 R37, -RZ, R38.H0_H0 ;  /* 0x20000026ff257230 */ /* 0x000fe40000004100 */
[----:B------:R-:W-:Y:S01]  /*0f30*/  FFMA.FTZ R12, R8, R9, R11 ;  /* 0x00000009080c7223 */ /* 0x000fe2000001000b */
[----:B------:R-:W-:Y:S02]  /*0f40*/  HADD2.F32 R21, -RZ, R21.H1_H1 ;  /* 0x30000015ff157230 */ /* 0x000fe40000004100 */
[----:B------:R-:W-:Y:S02]  /*0f50*/  HADD2.F32 R10, -RZ, R33.H1_H1 ;  /* 0x30000021ff0a7230 */ /* 0x000fe40000004100 */
[----:B------:R-:W-:Y:S01]  /*0f60*/  FFMA.FTZ R54, R13, R37, R54 ;  /* 0x000000250d367223 */ /* 0x000fe20000010036 */
[----:B------:R-:W-:Y:S02]  /*0f70*/  HADD2.F32 R55, -RZ, R14.H1_H1 ;  /* 0x3000000eff377230 */ /* 0x000fe40000004100 */
[----:B------:R-:W-:-:S02]  /*0f80*/  HADD2.F32 R59, -RZ, R38.H1_H1 ;  /* 0x30000026ff3b7230 */ /* 0x000fc40000004100 */
[----:B------:R-:W-:Y:S01]  /*0f90*/  FFMA.FTZ R21, R21, R10, R12 ;  /* 0x0000000a15157223 */ /* 0x000fe2000001000c */
[----:B------:R-:W-:Y:S02]  /*0fa0*/  HADD2.F32 R8, -RZ, R22.H0_H0 ;  /* 0x20000016ff087230 */ /* 0x000fe40000004100 */
[----:B------:R-:W-:Y:S02]  /*0fb0*/  HADD2.F32 R9, -RZ, R34.H0_H0 ;  /* 0x20000022ff097230 */ /* 0x000fe40000004100 */
[----:B------:R-:W-:Y:S01]  /*0fc0*/  FFMA.FTZ R55, R55, R59, R54 ;  /* 0x0000003b37377223 */ /* 0x000fe20000010036 */
[----:B------:R-:W-:Y:S02]  /*0fd0*/  HADD2.F32 R14, -RZ, R15.H0_H0 ;  /* 0x2000000fff0e7230 */ /* 0x000fe40000004100 */
[----:B------:R-:W-:Y:S02]  /*0fe0*/  HADD2.F32 R38, -RZ, R39.H0_H0 ;  /* 0x20000027ff267230 */ /* 0x000fe40000004100 */
[----:B------:R-:W-:Y:S01]  /*0ff0*/  FFMA.FTZ R21, R8, R9, R21 ;  /* 0x0000000908157223 */ /* 0x000fe20000010015 */
[----:B------:R-:W-:-:S02]  /*1000*/  HADD2.F32 R22, -RZ, R22.H1_H1 ;  /* 0x30000016ff167230 */ /* 0x000fc40000004100 */
[----:B------:R-:W-:Y:S02]  /*1010*/  HADD2.F32 R11, -RZ, R34.H1_H1 ;  /* 0x30000022ff0b7230 */ /* 0x000fe40000004100 */
[----:B------:R-:W-:Y:S01]  /*1020*/  FFMA.FTZ R14, R14, R38, R55 ;  /* 0x000000260e0e7223 */ /* 0x000fe20000010037 */
[----:B------:R-:W-:Y:S02]  /*1030*/  HADD2.F32 R15, -RZ, R15.H1_H1 ;  /* 0x3000000fff0f7230 */ /* 0x000fe40000004100 */
[----:B------:R-:W-:Y:S02]  /*1040*/  HADD2.F32 R39, -RZ, R39.H1_H1 ;  /* 0x30000027ff277230 */ /* 0x000fe40000004100 */
[----:B------:R-:W-:Y:S01]  /*1050*/  FFMA.FTZ R11, R22, R11, R21 ;  /* 0x0000000b160b7223 */ /* 0x000fe20000010015 */
[----:B------:R-:W-:Y:S02]  /*1060*/  HADD2.F32 R8, -RZ, R23.H0_H0 ;  /* 0x20000017ff087230 */ /* 0x000fe40000004100 */
[----:B------:R-:W-:-:S02]  /*1070*/  HADD2.F32 R9, -RZ, R35.H0_H0 ;  /* 0x20000023ff097230 */ /* 0x000fc40000004100 */
[----:B------:R-:W-:Y:S01]  /*1080*/  FFMA.FTZ R14, R15, R39, R14 ;  /* 0x000000270f0e7223 */ /* 0x000fe2000001000e */
[----:B------:R-:W-:Y:S02]  /*1090*/  HADD2.F32 R23, -RZ, R23.H1_H1 ;  /* 0x30000017ff177230 */ /* 0x000fe40000004100 */
[----:B------:R-:W-:Y:S02]  /*10a0*/  HADD2.F32 R10, -RZ, R35.H1_H1 ;  /* 0x30000023ff0a7230 */ /* 0x000fe40000004100 */
[----:B------:R-:W-:Y:S02]  /*10b0*/  FFMA.FTZ R8, R8, R9, R11 ;  /* 0x0000000908087223 */ /* 0x000fe4000001000b */
[----:B------:R-:W0:Y:S02]  /*10c0*/  SHFL.BFLY PT, R9, R14, 0x8, 0x1f ;  /* 0x0d001f000e097f89 */ /* 0x000e2400000e0000 */
[----:B------:R-:W-:-:S05]  /*10d0*/  FFMA.FTZ R10, R23, R10, R8 ;  /* 0x0000000a170a7223 */ /* 0x000fca0000010008 */
[----:B------:R-:W1:Y:S01]  /*10e0*/  SHFL.BFLY PT, R11, R10, 0x8, 0x1f ;  /* 0x0d001f000a0b7f89 */ /* 0x000e6200000e0000 */
[----:B0-----:R-:W-:-:S05]  /*10f0*/  FADD.FTZ R9, R14, R9 ;  /* 0x000000090e097221 */ /* 0x001fca0000010000 */
[----:B------:R-:W0:Y:S01]  /*1100*/  SHFL.BFLY PT, R8, R9, 0x4, 0x1f ;  /* 0x0c801f0009087f89 */ /* 0x000e2200000e0000 */
[----:B-1----:R-:W-:-:S05]  /*1110*/  FADD.FTZ R12, R10, R11 ;  /* 0x0000000b0a0c7221 */ /* 0x002fca0000010000 */
[----:B------:R-:W1:Y:S01]  /*1120*/  SHFL.BFLY PT, R11, R12, 0x4, 0x1f ;  /* 0x0c801f000c0b7f89 */ /* 0x000e6200000e0000 */
[----:B0-----:R-:W-:Y:S01]  /*1130*/  FADD.FTZ R8, R9, R8 ;  /* 0x0000000809087221 */ /* 0x001fe20000010000 */
[----:B-1----:R-:W-:Y:S01]  /*1140*/  FADD.FTZ R15, R12, R11 ;  /* 0x0000000b0c0f7221 */ /* 0x002fe20000010000 */
[----:B------:R-:W-:-:S03]  /*1150*/  SHF.L.U32 R12, R0, 0xd, RZ ;  /* 0x0000000d000c7819 */ /* 0x000fc600000006ff */
[----:B------:R-:W0:Y:S04]  /*1160*/  SHFL.BFLY PT, R11, R8, 0x2, 0x1f ;  /* 0x0c401f00080b7f89 */ /* 0x000e2800000e0000 */
[----:B------:R-:W1:Y:S01]  /*1170*/  SHFL.BFLY PT, R16, R15, 0x2, 0x1f ;  /* 0x0c401f000f107f89 */ /* 0x000e6200000e0000 */
[----:B0-----:R-:W-:Y:S01]  /*1180*/  FADD.FTZ R13, R8, R11 ;  /* 0x0000000b080d7221 */ /* 0x001fe20000010000 */
[----:B------:R-:W-:Y:S01]  /*1190*/  SHF.R.S32.HI R11, RZ, 0x1f, R18 ;  /* 0x0000001fff0b7819 */ /* 0x000fe20000011412 */
[----:B------:R-:W0:Y:S01]  /*11a0*/  LDC.64 R8, c[0x0][0x448] ;  /* 0x00011200ff087b82 */ /* 0x000e220000000a00 */
[----:B-1----:R-:W-:Y:S02]  /*11b0*/  FADD.FTZ R16, R15, R16 ;  /* 0x000000100f107221 */ /* 0x002fe40000010000 */
[----:B------:R-:W-:Y:S01]  /*11c0*/  LEA.HI R11, R11, R18, RZ, 0x5 ;  /* 0x000000120b0b7211 */ /* 0x000fe200078f28ff */
[----:B------:R-:W1:Y:S01]  /*11d0*/  SHFL.BFLY PT, R14, R13, 0x1, 0x1f ;  /* 0x0c201f000d0e7f89 */ /* 0x000e6200000e0000 */
[----:B------:R-:W-:-:S02]  /*11e0*/  SHF.L.U32 R15, R4, 0x2, RZ ;  /* 0x00000002040f7819 */ /* 0x000fc400000006ff */
[----:B------:R-:W-:Y:S01]  /*11f0*/  LOP3.LUT R11, R11, 0xffffffe0, RZ, 0xc0, !PT ;  /* 0xffffffe00b0b7812 */ /* 0x000fe200078ec0ff */
[----:B------:R-:W2:Y:S01]  /*1200*/  SHFL.BFLY PT, R17, R16, 0x1, 0x1f ;  /* 0x0c201f0010117f89 */ /* 0x000ea200000e0000 */
[----:B------:R-:W-:Y:S02]  /*1210*/  LOP3.LUT R12, R15, R12, RZ, 0xfc, !PT ;  /* 0x0000000c0f0c7212 */ /* 0x000fe400078efcff */
[----:B------:R-:W-:Y:S02]  /*1220*/  IADD3 R19, PT, PT, R5, R18, -R11 ;  /* 0x0000001205137210 */ /* 0x000fe40007ffe80b */
[----:B------:R-:W3:Y:S01]  /*1230*/  LDC.64 R10, c[0x0][0x440] ;  /* 0x00011000ff0a7b82 */ /* 0x000ee20000000a00 */
[----:B------:R-:W-:Y:S02]  /*1240*/  SHF.L.U32 R15, R3, 0x8, RZ ;  /* 0x00000008030f7819 */ /* 0x000fe400000006ff */
[----:B------:R-:W-:Y:S02]  /*1250*/  IADD3 R19, PT, PT, R18, -R19, RZ ;  /* 0x8000001312137210 */ /* 0x000fe40007ffe0ff */
[----:B------:R-:W-:-:S02]  /*1260*/  IADD3 R12, P2, PT, R15, R12, RZ ;  /* 0x0000000c0f0c7210 */ /* 0x000fc40007f5e0ff */
[----:B------:R-:W-:-:S04]  /*1270*/  ISETP.GE.AND P0, PT, R4, R19, PT ;  /* 0x000000130400720c */ /* 0x000fc80003f06270 */
[----:B------:R-:W-:Y:S01]  /*1280*/  ISETP.GT.U32.OR P0, PT, R4, 0x1f, P0 ;  /* 0x0000001f0400780c */ /* 0x000fe20000704470 */
[----:B-1----:R-:W-:Y:S01]  /*1290*/  FADD.FTZ R18, R13, R14 ;  /* 0x0000000e0d127221 */ /* 0x002fe20000010000 */
[----:B------:R-:W-:Y:S01]  /*12a0*/  LEA.HI.X.SX32 R13, R15, RZ, 0x1, P2 ;  /* 0x000000ff0f0d7211 */ /* 0x000fe200010f0eff */
[----:B--2---:R-:W-:Y:S01]  /*12b0*/  FADD.FTZ R19, R16, R17 ;  /* 0x0000001110137221 */ /* 0x004fe20000010000 */
[----:B------:R-:W-:Y:S09]  /*12c0*/  @P1 BRA `(.L_x_49) ;  /* 0x00000000004c1947 */ /* 0x000ff20003800000 */
[----:B------:R-:W1:Y:S01]  /*12d0*/  LDC.64 R16, c[0x0][0x3e8] ;  /* 0x0000fa00ff107b82 */ /* 0x000e620000000a00 */
[----:B------:R-:W2:Y:S01]  /*12e0*/  LDCU.64 UR8, c[0x0][0x3f0] ;  /* 0x00007e00ff0877ac */ /* 0x000ea20008000a00 */
[----:B------:R-:W-:Y:S02]  /*12f0*/  IADD3 R14, P1, PT, R5, R3, RZ ;  /* 0x00000003050e7210 */ /* 0x000fe40007f3e0ff */
[----:B------:R-:W-:Y:S01]  /*1300*/  ISETP.GE.AND P2, PT, R41, R6, PT ;  /* 0x000000062900720c */ /* 0x000fe20003f46270 */
[----:B------:R-:W4:Y:S01]  /*1310*/  LDCU.64 UR10, c[0x0][0x3d0] ;  /* 0x00007a00ff0a77ac */ /* 0x000f220008000a00 */
[----:B------:R-:W-:-:S03]  /*1320*/  IADD3.X R15, PT, PT, RZ, R20, RZ, P1, !PT ;  /* 0x00000014ff0f7210 */ /* 0x000fc60000ffe4ff */
[----:B-1----:R-:W-:-:S04]  /*1330*/  IMAD.WIDE.U32 R14, R16, UR6, R14 ;  /* 0x00000006100e7c25 */ /* 0x002fc8000f8e000e */
[----:B------:R-:W-:Y:S01]  /*1340*/  IMAD R15, R17, UR6, R15 ;  /* 0x00000006110f7c24 */ /* 0x000fe2000f8e020f */
[----:B------:R-:W-:Y:S01]  /*1350*/  FSEL R17, R18, RZ, !P2 ;  /* 0x000000ff12117208 */ /* 0x000fe20005000000 */
[----:B--2---:R-:W-:-:S04]  /*1360*/  IMAD.WIDE.U32 R14, R7, UR8, R14 ;  /* 0x00000008070e7c25 */ /* 0x004fc8000f8e000e */
[----:B------:R-:W-:Y:S01]  /*1370*/  IMAD R16, R7, UR9, R15 ;  /* 0x0000000907107c24 */ /* 0x000fe2000f8e020f */
[----:B------:R-:W-:-:S04]  /*1380*/  IADD3 R15, P1, PT, R41, R14, RZ ;  /* 0x0000000e290f7210 */ /* 0x000fc80007f3e0ff */
[----:B------:R-:W-:Y:S02]  /*1390*/  IADD3.X R16, PT, PT, RZ, R16, RZ, P1, !PT ;  /* 0x00000010ff107210 */ /* 0x000fe40000ffe4ff */
[C---:B----4-:R-:W-:Y:S02]  /*13a0*/  LEA R14, P3, R15.reuse, UR10, 0x2 ;  /* 0x0000000a0f0e7c11 */ /* 0x050fe4000f8610ff */
[----:B------:R-:W-:Y:S02]  /*13b0*/  ISETP.GE.AND P1, PT, R42, R6, PT ;  /* 0x000000062a00720c */ /* 0x000fe40003f26270 */
[----:B------:R-:W-:Y:S02]  /*13c0*/  LEA.HI.X R15, R15, UR11, R16, 0x2, P3 ;  /* 0x0000000b0f0f7c11 */ /* 0x000fe400098f1410 */
[----:B------:R-:W-:-:S03]  /*13d0*/  FSEL R19, R19, RZ, !P1 ;  /* 0x000000ff13137208 */ /* 0x000fc60004800000 */
[----:B------:R1:W-:Y:S04]  /*13e0*/  STG.E desc[UR4][R14.64], R17 ;  /* 0x000000110e007986 */ /* 0x0003e8000c101904 */
[----:B------:R1:W-:Y:S02]  /*13f0*/  STG.E desc[UR4][R14.64+0x40], R19 ;  /* 0x000040130e007986 */ /* 0x0003e4000c101904 */
.L_x_49:
[----:B------:R-:W-:Y:S05]  /*1400*/  BSYNC.RECONVERGENT B0 ;  /* 0x0000000000007941 */ /* 0x000fea0003800200 */
.L_x_48:
[----:B------:R-:W-:Y:S04]  /*1410*/  BSSY.RECONVERGENT B0, `(.L_x_50) ;  /* 0x0000012000007945 */ /* 0x000fe80003800200 */
[----:B------:R-:W-:Y:S05]  /*1420*/  @P0 BRA `(.L_x_51) ;  /* 0x0000000000400947 */ /* 0x000fea0003800000 */
[----:B-1----:R-:W1:Y:S01]  /*1430*/  LDC.64 R16, c[0x0][0x418] ;  /* 0x00010600ff107b82 */ /* 0x002e620000000a00 */
[----:B------:R-:W-:Y:S01]  /*1440*/  IADD3 R14, PT, PT, R5, R4, RZ ;  /* 0x00000004050e7210 */ /* 0x000fe20007ffe0ff */
[----:B------:R-:W2:Y:S03]  /*1450*/  LDCU.64 UR8, c[0x0][0x420] ;  /* 0x00008400ff0877ac */ /* 0x000ea60008000a00 */
[----:B------:R-:W-:Y:S01]  /*1460*/  IADD3 R14, P0, PT, R14, R3, RZ ;  /* 0x000000030e0e7210 */ /* 0x000fe20007f1e0ff */
[C---:B------:R-:W-:Y:S02]  /*1470*/  FMUL.FTZ R3, R40.reuse, 1.4426950216293334961 ;  /* 0x3fb8aa3b28037820 */ /* 0x040fe40000410000 */
[----:B------:R-:W4:Y:S01]  /*1480*/  LDC.64 R18, c[0x0][0x410] ;  /* 0x00010400ff127b82 */ /* 0x000f220000000a00 */
[----:B------:R-:W-:Y:S02]  /*1490*/  IADD3.X R15, PT, PT, RZ, R20, RZ, P0, !PT ;  /* 0x00000014ff0f7210 */ /* 0x000fe400007fe4ff */
[----:B------:R-:W-:-:S04]  /*14a0*/  FSETP.NEU.FTZ.AND P0, PT, R40, -INF , PT ;  /* 0xff8000002800780b */ /* 0x000fc80003f1d000 */
[----:B------:R-:W-:Y:S01]  /*14b0*/  FSEL R3, R3, RZ, P0 ;  /* 0x000000ff03037208 */ /* 0x000fe20000000000 */
[----:B-1----:R-:W-:-:S04]  /*14c0*/  IMAD.WIDE.U32 R14, R16, UR6, R14 ;  /* 0x00000006100e7c25 */ /* 0x002fc8000f8e000e */
[----:B------:R-:W-:Y:S02]  /*14d0*/  IMAD R15, R17, UR6, R15 ;  /* 0x00000006110f7c24 */ /* 0x000fe4000f8e020f */
[----:B--2---:R-:W-:-:S04]  /*14e0*/  IMAD.WIDE.U32 R14, R7, UR8, R14 ;  /* 0x00000008070e7c25 */ /* 0x004fc8000f8e000e */
[----:B------:R-:W-:Y:S01]  /*14f0*/  IMAD R5, R7, UR9, R15 ;  /* 0x0000000907057c24 */ /* 0x000fe2000f8e020f */
[----:B----4-:R-:W-:-:S04]  /*1500*/  LEA R16, P1, R14, R18, 0x2 ;  /* 0x000000120e107211 */ /* 0x010fc800078210ff */
[----:B------:R-:W-:-:S05]  /*1510*/  LEA.HI.X R17, R14, R19, R5, 0x2, P1 ;  /* 0x000000130e117211 */ /* 0x000fca00008f1405 */
[----:B------:R2:W-:Y:S04]  /*1520*/  STG.E desc[UR4][R16.64], R3 ;  /* 0x0000000310007986 */ /* 0x0005e8000c101904 */
.L_x_51:
[----:B------:R-:W-:Y:S05]  /*1530*/  BSYNC.RECONVERGENT B0 ;  /* 0x0000000000007941 */ /* 0x000fea0003800200 */
.L_x_50:
[----:B------:R-:W4:Y:S01]  /*1540*/  LDCU.64 UR10, c[0x0][0x458] ;  /* 0x00008b00ff0a77ac */ /* 0x000f220008000a00 */
[----:B---3--:R-:W-:Y:S01]  /*1550*/  IMAD.WIDE.U32 R12, R10, UR6, R12 ;  /* 0x000000060a0c7c25 */ /* 0x008fe2000f8e000c */
[----:B------:R-:W3:Y:S03]  /*1560*/  LDCU.64 UR8, c[0x0][0x428] ;  /* 0x00008500ff0877ac */ /* 0x000ee60008000a00 */
[----:B------:R-:W-:Y:S02]  /*1570*/  IMAD R13, R11, UR6, R13 ;  /* 0x000000060b0d7c24 */ /* 0x000fe4000f8e020d */
[----:B0-----:R-:W-:-:S04]  /*1580*/  IMAD.WIDE.U32 R10, R7, R8, R12 ;  /* 0x00000008070a7225 */ /* 0x001fc800078e000c */
[----:B------:R-:W-:Y:S01]  /*1590*/  IMAD R9, R7, R9, R11 ;  /* 0x0000000907097224 */ /* 0x000fe200078e020b */
[----:B----4-:R-:W-:-:S04]  /*15a0*/  ISETP.NE.U32.AND P0, PT, RZ, UR10, PT ;  /* 0x0000000aff007c0c */ /* 0x010fc8000bf05070 */
[----:B------:R-:W-:Y:S02]  /*15b0*/  ISETP.NE.AND.EX P0, PT, RZ, UR11, PT, P0 ;  /* 0x0000000bff007c0c */ /* 0x000fe4000bf05300 */
[----:B---3--:R-:W-:Y:S02]  /*15c0*/  LEA R6, P1, R10, UR8, 0x2 ;  /* 0x000000080a067c11 */ /* 0x008fe4000f8210ff */
        /* <DEDUP_REMOVED lines=11> */
[----:B--2---:R-:W2:Y:S01]  /*1680*/  LDC R3, c[0x0][0x390] ;  /* 0x0000e400ff037b82 */ /* 0x004ea20000000800 */
[----:B------:R-:W3:Y:S07]  /*1690*/  LDCU UR7, c[0x0][0x450] ;  /* 0x00008a00ff0777ac */ /* 0x000eee0008000800 */
[----:B------:R-:W4:Y:S01]  /*16a0*/  LDC.64 R4, c[0x0][0x458] ;  /* 0x00011600ff047b82 */ /* 0x000f220000000a00 */
[----:B---3--:R-:W-:-:S04]  /*16b0*/  IMAD R0, R0, UR7, R2 ;  /* 0x0000000700007c24 */ /* 0x008fc8000f8e0202 */
[----:B--2---:R-:W-:-:S04]  /*16c0*/  IMAD R3, R0, R3, UR6 ;  /* 0x0000000600037e24 */ /* 0x004fc8000f8e0203 */
[----:B----4-:R-:W-:-:S05]  /*16d0*/  IMAD.WIDE R2, R3, 0x4, R4 ;  /* 0x0000000403027825 */ /* 0x010fca00078e0204 */
[----:B------:R-:W-:Y:S01]  /*16e0*/  STG.E desc[UR4][R2.64], RZ ;  /* 0x000000ff02007986 */ /* 0x000fe2000c101904 */
[----:B------:R-:W-:Y:S05]  /*16f0*/  EXIT ;  /* 0x000000000000794d */ /* 0x000fea0003800000 */
.L_x_52:
        /* <DEDUP_REMOVED lines=16> */
.L_x_144:


//--------------------- .text._ZN7cutlass13device_kernelIN5flash19enable_sm80_to_sm89INS1_16FlashAttnBwdSm80INS1_25CollectiveMainloopBwdSm80ILi1ELi1EN4cute5tupleIJNS5_1CILi64EEES8_NS7_ILi256EEEEEENS_6half_tEfNS_4arch4Sm80ELb0ELb0ELb0ELb0ELb0ELb0ELb0ELb0ELi2ELi4ELi2ELi2ELb0EEENS1_21CollectiveEpilogueBwdISA_SB_SD_Li256ELb0ELb0ELi4EEENS1_19SingleTileSchedulerILb0ELb0ELb0ELi64EEEEEEEEEvNT_6ParamsE --------------------------
	.section	.text._ZN7cutlass13device_kernelIN5flash19enable_sm80_to_sm89INS1_16FlashAttnBwdSm80INS1_25CollectiveMainloopBwdSm80ILi1ELi1EN4cute5tupleIJNS5_1CILi64EEES8_NS7_ILi256EEEEEENS_6half_tEfNS_4arch4Sm80ELb0ELb0ELb0ELb0ELb0ELb0ELb0ELb0ELi2ELi4ELi2ELi2ELb0EEENS1_21CollectiveEpilogueBwdISA_SB_SD_Li256ELb0ELb0ELi4EEENS1_19SingleTileSchedulerILb0ELb0ELb0ELi64EEEEEEEEEvNT_6ParamsE,"ax",@progbits
	.align	128
.text._ZN7cutlass13device_kernelIN5flash19enable_sm80_to_sm89INS1_16FlashAttnBwdSm80INS1_25CollectiveMainloopBwdSm80ILi1ELi1EN4cute5tupleIJNS5_1CILi64EEES8_NS7_ILi256EEEEEENS_6half_tEfNS_4arch4Sm80ELb0ELb0ELb0ELb0ELb0ELb0ELb0ELb0ELi2ELi4ELi2ELi2ELb0EEENS1_21CollectiveEpilogueBwdISA_SB_SD_Li256ELb0ELb0ELi4EEENS1_19SingleTileSchedulerILb0ELb0ELb0ELi64EEEEEEEEEvNT_6ParamsE:
        .type           _ZN7cutlass13device_kernelIN5flash19enable_sm80_to_sm89INS1_16FlashAttnBwdSm80INS1_25CollectiveMainloopBwdSm80ILi1ELi1EN4cute5tupleIJNS5_1CILi64EEES8_NS7_ILi256EEEEEENS_6half_tEfNS_4arch4Sm80ELb0ELb0ELb0ELb0ELb0ELb0ELb0ELb0ELi2ELi4ELi2ELi2ELb0EEENS1_21CollectiveEpilogueBwdISA_SB_SD_Li256ELb0ELb0ELi4EEENS1_19SingleTileSchedulerILb0ELb0ELb0ELi64EEEEEEEEEvNT_6ParamsE,@function
        .size           _ZN7cutlass13device_kernelIN5flash19enable_sm80_to_sm89INS1_16FlashAttnBwdSm80INS1_25CollectiveMainloopBwdSm80ILi1ELi1EN4cute5tupleIJNS5_1CILi64EEES8_NS7_ILi256EEEEEENS_6half_tEfNS_4arch4Sm80ELb0ELb0ELb0ELb0ELb0ELb0ELb0ELb0ELi2ELi4ELi2ELi2ELb0EEENS1_21CollectiveEpilogueBwdISA_SB_SD_Li256ELb0ELb0ELi4EEENS1_19SingleTileSchedulerILb0ELb0ELb0ELi64EEEEEEEEEvNT_6ParamsE,(.L_x_145 - _ZN7cutlass13device_kernelIN5flash19enable_sm80_to_sm89INS1_16FlashAttnBwdSm80INS1_25CollectiveMainloopBwdSm80ILi1ELi1EN4cute5tupleIJNS5_1CILi64EEES8_NS7_ILi256EEEEEENS_6half_tEfNS_4arch4Sm80ELb0ELb0ELb0ELb0ELb0ELb0ELb0ELb0ELi2ELi4ELi2ELi2ELb0EEENS1_21CollectiveEpilogueBwdISA_SB_SD_Li256ELb0ELb0ELi4EEENS1_19SingleTileSchedulerILb0ELb0ELb0ELi64EEEEEEEEEvNT_6ParamsE)
        .other          _ZN7cutlass13device_kernelIN5flash19enable_sm80_to_sm89INS1_16FlashAttnBwdSm80INS1_25CollectiveMainloopBwdSm80ILi1ELi1EN4cute5tupleIJNS5_1CILi64EEES8_NS7_ILi256EEEEEENS_6half_tEfNS_4arch4Sm80ELb0ELb0ELb0ELb0ELb0ELb0ELb0ELb0ELi2ELi4ELi2ELi2ELb0EEENS1_21CollectiveEpilogueBwdISA_SB_SD_Li256ELb0ELb0ELi4EEENS1_19SingleTileSchedulerILb0ELb0ELb0ELi64EEEEEEEEEvNT_6ParamsE,@"STO_CUDA_ENTRY STV_DEFAULT"
_ZN7cutlass13device_kernelIN5flash19enable_sm80_to_sm89INS1_16FlashAttnBwdSm80INS1_25CollectiveMainloopBwdSm80ILi1ELi1EN4cute5tupleIJNS5_1CILi64EEES8_NS7_ILi256EEEEEENS_6half_tEfNS_4arch4Sm80ELb0ELb0ELb0ELb0ELb0ELb0ELb0ELb0ELi2ELi4ELi2ELi2ELb0EEENS1_21CollectiveEpilogueBwdISA_SB_SD_Li256ELb0ELb0ELi4EEENS1_19SingleTileSchedulerILb0ELb0ELb0ELi64EEEEEEEEEvNT_6ParamsE:
[----:B------:R-:W-:Y:S01]  /*0000*/  LDC R1, c[0x0][0x37c] ;  /* 0x0000df00ff017b82 */ /* 0x000fe20000000800 */
[----:B------:R-:W-:Y:S05]  /*0010*/  EXIT ;  /* 0x000000000000794d */ /* 0x000fea0003800000 */
.L_x_53:
        /* <DEDUP_REMOVED lines=14> */
.L_x_145:


//--------------------- .text._ZN7cutlass13device_kernelIN5flash19enable_sm80_to_sm89INS1_16FlashAttnBwdSm80INS1_25CollectiveMainloopBwdSm80ILi1ELi1EN4cute5tupleIJNS5_1CILi64EEES8_NS7_ILi256EEEEEENS_6half_tEfNS_4arch4Sm80ELb0ELb0ELb0ELb0ELb0ELb0ELb0ELb0ELi2ELi4ELi2ELi2ELb0EEENS1_24CollectiveEpilogueBwdGQAISA_fSD_Li256ELb0ELb0EEENS1_19SingleTileSchedulerILb0ELb0ELb0ELi64EEEEEEEEEvNT_6ParamsE --------------------------
	.section	.text._ZN7cutlass13device_kernelIN5flash19enable_sm80_to_sm89INS1_16FlashAttnBwdSm80INS1_25CollectiveMainloopBwdSm80ILi1ELi1EN4cute5tupleIJNS5_1CILi64EEES8_NS7_ILi256EEEEEENS_6half_tEfNS_4arch4Sm80ELb0ELb0ELb0ELb0ELb0ELb0ELb0ELb0ELi2ELi4ELi2ELi2ELb0EEENS1_24CollectiveEpilogueBwdGQAISA_fSD_Li256ELb0ELb0EEENS1_19SingleTileSchedulerILb0ELb0ELb0ELi64EEEEEEEEEvNT_6ParamsE,"ax",@progbits
	.align	128
.text._ZN7cutlass13device_kernelIN5flash19enable_sm80_to_sm89INS1_16FlashAttnBwdSm80INS1_25CollectiveMainloopBwdSm80ILi1ELi1EN4cute5tupleIJNS5_1CILi64EEES8_NS7_ILi256EEEEEENS_6half_tEfNS_4arch4Sm80ELb0ELb0ELb0ELb0ELb0ELb0ELb0ELb0ELi2ELi4ELi2ELi2ELb0EEENS1_24CollectiveEpilogueBwdGQAISA_fSD_Li256ELb0ELb0EEENS1_19SingleTileSchedulerILb0ELb0ELb0ELi64EEEEEEEEEvNT_6ParamsE:
        .type           _ZN7cutlass13device_kernelIN5flash19enable_sm80_to_sm89INS1_16FlashAttnBwdSm80INS1_25CollectiveMainloopBwdSm80ILi1ELi1EN4cute5tupleIJNS5_1CILi64EEES8_NS7_ILi256EEEEEENS_6half_tEfNS_4arch4Sm80ELb0ELb0ELb0ELb0ELb0ELb0ELb0ELb0ELi2ELi4ELi2ELi2ELb0EEENS1_24CollectiveEpilogueBwdGQAISA_fSD_Li256ELb0ELb0EEENS1_19SingleTileSchedulerILb0ELb0ELb0ELi64EEEEEEEEEvNT_6ParamsE,@function
        .size           _ZN7cutlass13device_kernelIN5flash19enable_sm80_to_sm89INS1_16FlashAttnBwdSm80INS1_25CollectiveMainloopBwdSm80ILi1ELi1EN4cute5tupleIJNS5_1CILi64EEES8_NS7_ILi256EEEEEENS_6half_tEfNS_4arch4Sm80ELb0ELb0ELb0ELb0ELb0ELb0ELb0ELb0ELi2ELi4ELi2ELi2ELb0EEENS1_24CollectiveEpilogueBwdGQAISA_fSD_Li256ELb0ELb0EEENS1_19SingleTileSchedulerILb0ELb0ELb0ELi64EEEEEEEEEvNT_6ParamsE,(.L_x_146 - _ZN7cutlass13device_kernelIN5flash19enable_sm80_to_sm89INS1_16FlashAttnBwdSm80INS1_25CollectiveMainloopBwdSm80ILi1ELi1EN4cute5tupleIJNS5_1CILi64EEES8_NS7_ILi256EEEEEENS_6half_tEfNS_4arch4Sm80ELb0ELb0ELb0ELb0ELb0ELb0ELb0ELb0ELi2ELi4ELi2ELi2ELb0EEENS1_24CollectiveEpilogueBwdGQAISA_fSD_Li256ELb0ELb0EEENS1_19SingleTileSchedulerILb0ELb0ELb0ELi64EEEEEEEEEvNT_6ParamsE)
        .other          _ZN7cutlass13device_kernelIN5flash19enable_sm80_to_sm89INS1_16FlashAttnBwdSm80INS1_25CollectiveMainloopBwdSm80ILi1ELi1EN4cute5tupleIJNS5_1CILi64EEES8_NS7_ILi256EEEEEENS_6half_tEfNS_4arch4Sm80ELb0ELb0ELb0ELb0ELb0ELb0ELb0ELb0ELi2ELi4ELi2ELi2ELb0EEENS1_24CollectiveEpilogueBwdGQAISA_fSD_Li256ELb0ELb0EEENS1_19SingleTileSchedulerILb0ELb0ELb0ELi64EEEEEEEEEvNT_6ParamsE,@"STO_CUDA_ENTRY STV_DEFAULT"
_ZN7cutlass13device_kernelIN5flash19enable_sm80_to_sm89INS1_16FlashAttnBwdSm80INS1_25CollectiveMainloopBwdSm80ILi1ELi1EN4cute5tupleIJNS5_1CILi64EEES8_NS7_ILi256EEEEEENS_6half_tEfNS_4arch4Sm80ELb0ELb0ELb0ELb0ELb0ELb0ELb0ELb0ELi2ELi4ELi2ELi2ELb0EEENS1_24CollectiveEpilogueBwdGQAISA_fSD_Li256ELb0ELb0EEENS1_19SingleTileSchedulerILb0ELb0ELb0ELi64EEEEEEEEEvNT_6ParamsE:
[----:B------:R-:W-:Y:S01]  /*0000*/  LDC R1, c[0x0][0x37c] ;  /* 0x0000df00ff017b82 */ /* 0x000fe20000000800 */
[----:B------:R-:W-:Y:S05]  /*0010*/  EXIT ;  /* 0x000000000000794d */ /* 0x000fea0003800000 */
.L_x_54:
        /* <DEDUP_REMOVED lines=14> */
.L_x_146:


//--------------------- .text._ZN7cutlass13device_kernelIN5flash19enable_sm80_to_sm89INS1_16FlashAttnBwdSm80INS1_25CollectiveMainloopBwdSm80ILi1ELi1EN4cute5tupleIJNS5_1CILi64EEES8_NS7_ILi256EEEEEENS_6half_tEfNS_4arch4Sm80ELb0ELb0ELb0ELb1ELb0ELb0ELb0ELb0ELi2ELi4ELi2ELi2ELb0EEENS1_21CollectiveEpilogueBwdISA_SB_SD_Li256ELb1ELb0ELi4EEENS1_19SingleTileSchedulerILb1ELb0ELb0ELi64EEEEEEEEEvNT_6ParamsE --------------------------
	.section	.text._ZN7cutlass13device_kernelIN5flash19enable_sm80_to_sm89INS1_16FlashAttnBwdSm80INS1_25CollectiveMainloopBwdSm80ILi1ELi1EN4cute5tupleIJNS5_1CILi64EEES8_NS7_ILi256EEEEEENS_6half_tEfNS_4arch4Sm80ELb0ELb0ELb0ELb1ELb0ELb0ELb0ELb0ELi2ELi4ELi2ELi2ELb0EEENS1_21CollectiveEpilogueBwdISA_SB_SD_Li256ELb1ELb0ELi4EEENS1_19SingleTileSchedulerILb1ELb0ELb0ELi64EEEEEEEEEvNT_6ParamsE,"ax",@progbits
	.align	128
.text._ZN7cutlass13device_kernelIN5flash19enable_sm80_to_sm89INS1_16FlashAttnBwdSm80INS1_25CollectiveMainloopBwdSm80ILi1ELi1EN4cute5tupleIJNS5_1CILi64EEES8_NS7_ILi256EEEEEENS_6half_tEfNS_4arch4Sm80ELb0ELb0ELb0ELb1ELb0ELb0ELb0ELb0ELi2ELi4ELi2ELi2ELb0EEENS1_21CollectiveEpilogueBwdISA_SB_SD_Li256ELb1ELb0ELi4EEENS1_19SingleTileSchedulerILb1ELb0ELb0ELi64EEEEEEEEEvNT_6ParamsE:
        .type           _ZN7cutlass13device_kernelIN5flash19enable_sm80_to_sm89INS1_16FlashAttnBwdSm80INS1_25CollectiveMainloopBwdSm80ILi1ELi1EN4cute5tupleIJNS5_1CILi64EEES8_NS7_ILi256EEEEEENS_6half_tEfNS_4arch4Sm80ELb0ELb0ELb0ELb1ELb0ELb0ELb0ELb0ELi2ELi4ELi2ELi2ELb0EEENS1_21CollectiveEpilogueBwdISA_SB_SD_Li256ELb1ELb0ELi4EEENS1_19SingleTileSchedulerILb1ELb0ELb0ELi64EEEEEEEEEvNT_6ParamsE,@function
        .size           _ZN7cutlass13device_kernelIN5flash19enable_sm80_to_sm89INS1_16FlashAttnBwdSm80INS1_25CollectiveMainloopBwdSm80ILi1ELi1EN4cute5tupleIJNS5_1CILi64EEES8_NS7_ILi256EEEEEENS_6half_tEfNS_4arch4Sm80ELb0ELb0ELb0ELb1ELb0ELb0ELb0ELb0ELi2ELi4ELi2ELi2ELb0EEENS1_21CollectiveEpilogueBwdISA_SB_SD_Li256ELb1ELb0ELi4EEENS1_19SingleTileSchedulerILb1ELb0ELb0ELi64EEEEEEEEEvNT_6ParamsE,(.L_x_147 - _ZN7cutlass13device_kernelIN5flash19enable_sm80_to_sm89INS1_16FlashAttnBwdSm80INS1_25CollectiveMainloopBwdSm80ILi1ELi1EN4cute5tupleIJNS5_1CILi64EEES8_NS7_ILi256EEEEEENS_6half_tEfNS_4arch4Sm80ELb0ELb0ELb0ELb1ELb0ELb0ELb0ELb0ELi2ELi4ELi2ELi2ELb0EEENS1_21CollectiveEpilogueBwdISA_SB_SD_Li256ELb1ELb0ELi4EEENS1_19SingleTileSchedulerILb1ELb0ELb0ELi64EEEEEEEEEvNT_6ParamsE)
        .other          _ZN7cutlass13device_kernelIN5flash19enable_sm80_to_sm89INS1_16FlashAttnBwdSm80INS1_25CollectiveMainloopBwdSm80ILi1ELi1EN4cute5tupleIJNS5_1CILi64EEES8_NS7_ILi256EEEEEENS_6half_tEfNS_4arch4Sm80ELb0ELb0ELb0ELb1ELb0ELb0ELb0ELb0ELi2ELi4ELi2ELi2ELb0EEENS1_21CollectiveEpilogueBwdISA_SB_SD_Li256ELb1ELb0ELi4EEENS1_19SingleTileSchedulerILb1ELb0ELb0ELi64EEEEEEEEEvNT_6ParamsE,@"STO_CUDA_ENTRY STV_DEFAULT"
_ZN7cutlass13device_kernelIN5flash19enable_sm80_to_sm89INS1_16FlashAttnBwdSm80INS1_25CollectiveMainloopBwdSm80ILi1ELi1EN4cute5tupleIJNS5_1CILi64EEES8_NS7_ILi256EEEEEENS_6half_tEfNS_4arch4Sm80ELb0ELb0ELb0ELb1ELb0ELb0ELb0ELb0ELi2ELi4ELi2ELi2ELb0EEENS1_21CollectiveEpilogueBwdISA_SB_SD_Li256ELb1ELb0ELi4EEENS1_19SingleTileSchedulerILb1ELb0ELb0ELi64EEEEEEEEEvNT_6ParamsE:
[----:B------:R-:W-:Y:S01]  /*0000*/  LDC R1, c[0x0][0x37c] ;  /* 0x0000df00ff017b82 */ /* 0x000fe20000000800 */
[----:B------:R-:W-:Y:S05]  /*0010*/  EXIT ;  /* 0x000000000000794d */ /* 0x000fea0003800000 */
.L_x_55:
        /* <DEDUP_REMOVED lines=14> */
.L_x_147:


//--------------------- .text._ZN7cutlass13device_kernelIN5flash19enable_sm80_to_sm89INS1_16FlashAttnBwdSm80INS1_25CollectiveMainloopBwdSm80ILi1ELi1EN4cute5tupleIJNS5_1CILi64EEES8_NS7_ILi256EEEEEENS_6half_tEfNS_4arch4Sm80ELb0ELb0ELb0ELb1ELb0ELb0ELb0ELb0ELi2ELi4ELi2ELi2ELb0EEENS1_24CollectiveEpilogueBwdGQAISA_fSD_Li256ELb1ELb0EEENS1_19SingleTileSchedulerILb1ELb0ELb0ELi64EEEEEEEEEvNT_6ParamsE --------------------------
	.section	.text._ZN7cutlass13device_kernelIN5flash19enable_sm80_to_sm89INS1_16FlashAttnBwdSm80INS1_25CollectiveMainloopBwdSm80ILi1ELi1EN4cute5tupleIJNS5_1CILi64EEES8_NS7_ILi256EEEEEENS_6half_tEfNS_4arch4Sm80ELb0ELb0ELb0ELb1ELb0ELb0ELb0ELb0ELi2ELi4ELi2ELi2ELb0EEENS1_24CollectiveEpilogueBwdGQAISA_fSD_Li256ELb1ELb0EEENS1_19SingleTileSchedulerILb1ELb0ELb0ELi64EEEEEEEEEvNT_6ParamsE,"ax",@progbits
	.align	128
.text._ZN7cutlass13device_kernelIN5flash19enable_sm80_to_sm89INS1_16FlashAttnBwdSm80INS1_25CollectiveMainloopBwdSm80ILi1ELi1EN4cute5tupleIJNS5_1CILi64EEES8_NS7_ILi256EEEEEENS_6half_tEfNS_4arch4Sm80ELb0ELb0ELb0ELb1ELb0ELb0ELb0ELb0ELi2ELi4ELi2ELi2ELb0EEENS1_24CollectiveEpilogueBwdGQAISA_fSD_Li256ELb1ELb0EEENS1_19SingleTileSchedulerILb1ELb0ELb0ELi64EEEEEEEEEvNT_6ParamsE:
        .type           _ZN7cutlass13device_kernelIN5flash19enable_sm80_to_sm89INS1_16FlashAttnBwdSm80INS1_25CollectiveMainloopBwdSm80ILi1ELi1EN4cute5tupleIJNS5_1CILi64EEES8_NS7_ILi256EEEEEENS_6half_tEfNS_4arch4Sm80ELb0ELb0ELb0ELb1ELb0ELb0ELb0ELb0ELi2ELi4ELi2ELi2ELb0EEENS1_24CollectiveEpilogueBwdGQAISA_fSD_Li256ELb1ELb0EEENS1_19SingleTileSchedulerILb1ELb0ELb0ELi64EEEEEEEEEvNT_6ParamsE,@function
        .size           _ZN7cutlass13device_kernelIN5flash19enable_sm80_to_sm89INS1_16FlashAttnBwdSm80INS1_25CollectiveMainloopBwdSm80ILi1ELi1EN4cute5tupleIJNS5_1CILi64EEES8_NS7_ILi256EEEEEENS_6half_tEfNS_4arch4Sm80ELb0ELb0ELb0ELb1ELb0ELb0ELb0ELb0ELi2ELi4ELi2ELi2ELb0EEENS1_24CollectiveEpilogueBwdGQAISA_fSD_Li256ELb1ELb0EEENS1_19SingleTileSchedulerILb1ELb0ELb0ELi64EEEEEEEEEvNT_6ParamsE,(.L_x_148 - _ZN7cutlass13device_kernelIN5flash19enable_sm80_to_sm89INS1_16FlashAttnBwdSm80INS1_25CollectiveMainloopBwdSm80ILi1ELi1EN4cute5tupleIJNS5_1CILi64EEES8_NS7_ILi256EEEEEENS_6half_tEfNS_4arch4Sm80ELb0ELb0ELb0ELb1ELb0ELb0ELb0ELb0ELi2ELi4ELi2ELi2ELb0EEENS1_24CollectiveEpilogueBwdGQAISA_fSD_Li256ELb1ELb0EEENS1_19SingleTileSchedulerILb1ELb0ELb0ELi64EEEEEEEEEvNT_6ParamsE)
        .other          _ZN7cutlass13device_kernelIN5flash19enable_sm80_to_sm89INS1_16FlashAttnBwdSm80INS1_25CollectiveMainloopBwdSm80ILi1ELi1EN4cute5tupleIJNS5_1CILi64EEES8_NS7_ILi256EEEEEENS_6half_tEfNS_4arch4Sm80ELb0ELb0ELb0ELb1ELb0ELb0ELb0ELb0ELi2ELi4ELi2ELi2ELb0EEENS1_24CollectiveEpilogueBwdGQAISA_fSD_Li256ELb1ELb0EEENS1_19SingleTileSchedulerILb1ELb0ELb0ELi64EEEEEEEEEvNT_6ParamsE,@"STO_CUDA_ENTRY STV_DEFAULT"
_ZN7cutlass13device_kernelIN5flash19enable_sm80_to_sm89INS1_16FlashAttnBwdSm80INS1_25CollectiveMainloopBwdSm80ILi1ELi1EN4cute5tupleIJNS5_1CILi64EEES8_NS7_ILi256EEEEEENS_6half_tEfNS_4arch4Sm80ELb0ELb0ELb0ELb1ELb0ELb0ELb0ELb0ELi2ELi4ELi2ELi2ELb0EEENS1_24CollectiveEpilogueBwdGQAISA_fSD_Li256ELb1ELb0EEENS1_19SingleTileSchedulerILb1ELb0ELb0ELi64EEEEEEEEEvNT_6ParamsE:
[----:B------:R-:W-:Y:S01]  /*0000*/  LDC R1, c[0x0][0x37c] ;  /* 0x0000df00ff017b82 */ /* 0x000fe20000000800 */
[----:B------:R-:W-:Y:S05]  /*0010*/  EXIT ;  /* 0x000000000000794d */ /* 0x000fea0003800000 */
.L_x_56:
        /* <DEDUP_REMOVED lines=14> */
.L_x_148:


//--------------------- .text._ZN7cutlass13device_kernelIN5flash19enable_sm80_to_sm89INS1_16FlashAttnBwdSm80INS1_25CollectiveMainloopBwdSm80ILi1ELi1EN4cute5tupleIJNS5_1CILi64EEES8_NS7_ILi256EEEEEENS_6half_tEfNS_4arch4Sm80ELb0ELb1ELb0ELb0ELb0ELb0ELb0ELb0ELi2ELi4ELi2ELi2ELb0EEENS1_21CollectiveEpilogueBwdISA_SB_SD_Li256ELb0ELb0ELi4EEENS1_19SingleTileSchedulerILb0ELb0ELb0ELi64EEEEEEEEEvNT_6ParamsE --------------------------
	.section	.text._ZN7cutlass13device_kernelIN5flash19enable_sm80_to_sm89INS1_16FlashAttnBwdSm80INS1_25CollectiveMainloopBwdSm80ILi1ELi1EN4cute5tupleIJNS5_1CILi64EEES8_NS7_ILi256EEEEEENS_6half_tEfNS_4arch4Sm80ELb0ELb1ELb0ELb0ELb0ELb0ELb0ELb0ELi2ELi4ELi2ELi2ELb0EEENS1_21CollectiveEpilogueBwdISA_SB_SD_Li256ELb0ELb0ELi4EEENS1_19SingleTileSchedulerILb0ELb0ELb0ELi64EEEEEEEEEvNT_6ParamsE,"ax",@progbits
	.align	128
.text._ZN7cutlass13device_kernelIN5flash19enable_sm80_to_sm89INS1_16FlashAttnBwdSm80INS1_25CollectiveMainloopBwdSm80ILi1ELi1EN4cute5tupleIJNS5_1CILi64EEES8_NS7_ILi256EEEEEENS_6half_tEfNS_4arch4Sm80ELb0ELb1ELb0ELb0ELb0ELb0ELb0ELb0ELi2ELi4ELi2ELi2ELb0EEENS1_21CollectiveEpilogueBwdISA_SB_SD_Li256ELb0ELb0ELi4EEENS1_19SingleTileSchedulerILb0ELb0ELb0ELi64EEEEEEEEEvNT_6ParamsE:
        .type           _ZN7cutlass13device_kernelIN5flash19enable_sm80_to_sm89INS1_16FlashAttnBwdSm80INS1_25CollectiveMainloopBwdSm80ILi1ELi1EN4cute5tupleIJNS5_1CILi64EEES8_NS7_ILi256EEEEEENS_6half_tEfNS_4arch4Sm80ELb0ELb1ELb0ELb0ELb0ELb0ELb0ELb0ELi2ELi4ELi2ELi2ELb0EEENS1_21CollectiveEpilogueBwdISA_SB_SD_Li256ELb0ELb0ELi4EEENS1_19SingleTileSchedulerILb0ELb0ELb0ELi64EEEEEEEEEvNT_6ParamsE,@function
        .size           _ZN7cutlass13device_kernelIN5flash19enable_sm80_to_sm89INS1_16FlashAttnBwdSm80INS1_25CollectiveMainloopBwdSm80ILi1ELi1EN4cute5tupleIJNS5_1CILi64EEES8_NS7_ILi256EEEEEENS_6half_tEfNS_4arch4Sm80ELb0ELb1ELb0ELb0ELb0ELb0ELb0ELb0ELi2ELi4ELi2ELi2ELb0EEENS1_21CollectiveEpilogueBwdISA_SB_SD_Li256ELb0ELb0ELi4EEENS1_19SingleTileSchedulerILb0ELb0ELb0ELi64EEEEEEEEEvNT_6ParamsE,(.L_x_149 - _ZN7cutlass13device_kernelIN5flash19enable_sm80_to_sm89INS1_16FlashAttnBwdSm80INS1_25CollectiveMainloopBwdSm80ILi1ELi1EN4cute5tupleIJNS5_1CILi64EEES8_NS7_ILi256EEEEEENS_6half_tEfNS_4arch4Sm80ELb0ELb1ELb0ELb0ELb0ELb0ELb0ELb0ELi2ELi4ELi2ELi2ELb0EEENS1_21CollectiveEpilogueBwdISA_SB_SD_Li256ELb0ELb0ELi4EEENS1_19SingleTileSchedulerILb0ELb0ELb0ELi64EEEEEEEEEvNT_6ParamsE)
        .other          _ZN7cutlass13device_kernelIN5flash19enable_sm80_to_sm89INS1_16FlashAttnBwdSm80INS1_25CollectiveMainloopBwdSm80ILi1ELi1EN4cute5tupleIJNS5_1CILi64EEES8_NS7_ILi256EEEEEENS_6half_tEfNS_4arch4Sm80ELb0ELb1ELb0ELb0ELb0ELb0ELb0ELb0ELi2ELi4ELi2ELi2ELb0EEENS1_21CollectiveEpilogueBwdISA_SB_SD_Li256ELb0ELb0ELi4EEENS1_19SingleTileSchedulerILb0ELb0ELb0ELi64EEEEEEEEEvNT_6ParamsE,@"STO_CUDA_ENTRY STV_DEFAULT"
_ZN7cutlass13device_kernelIN5flash19enable_sm80_to_sm89INS1_16FlashAttnBwdSm80INS1_25CollectiveMainloopBwdSm80ILi1ELi1EN4cute5tupleIJNS5_1CILi64EEES8_NS7_ILi256EEEEEENS_6half_tEfNS_4arch4Sm80ELb0ELb1ELb0ELb0ELb0ELb0ELb0ELb0ELi2ELi4ELi2ELi2ELb0EEENS1_21CollectiveEpilogueBwdISA_SB_SD_Li256ELb0ELb0ELi4EEENS1_19SingleTileSchedulerILb0ELb0ELb0ELi64EEEEEEEEEvNT_6ParamsE:
[----:B------:R-:W-:Y:S01]  /*0000*/  LDC R1, c[0x0][0x37c] ;  /* 0x0000df00ff017b82 */ /* 0x000fe20000000800 */
[----:B------:R-:W-:Y:S05]  /*0010*/  EXIT ;  /* 0x000000000000794d */ /* 0x000fea0003800000 */
.L_x_57:
        /* <DEDUP_REMOVED lines=14> */
.L_x_149:


//--------------------- .text._ZN7cutlass13device_kernelIN5flash19enable_sm80_to_sm89INS1_16FlashAttnBwdSm80INS1_25CollectiveMainloopBwdSm80ILi1ELi1EN4cute5tupleIJNS5_1CILi64EEES8_NS7_ILi256EEEEEENS_6half_tEfNS_4arch4Sm80ELb0ELb1ELb0ELb0ELb0ELb0ELb0ELb0ELi2ELi4ELi2ELi2ELb0EEENS1_24CollectiveEpilogueBwdGQAISA_fSD_Li256ELb0ELb0EEENS1_19SingleTileSchedulerILb0ELb0ELb0ELi64EEEEEEEEEvNT_6ParamsE --------------------------
	.section	.text._ZN7cutlass13device_kernelIN5flash19enable_sm80_to_sm89INS1_16FlashAttnBwdSm80INS1_25CollectiveMainloopBwdSm80ILi1ELi1EN4cute5tupleIJNS5_1CILi64EEES8_NS7_ILi256EEEEEENS_6half_tEfNS_4arch4Sm80ELb0ELb1ELb0ELb0ELb0ELb0ELb0ELb0ELi2ELi4ELi2ELi2ELb0EEENS1_24CollectiveEpilogueBwdGQAISA_fSD_Li256ELb0ELb0EEENS1_19SingleTileSchedulerILb0ELb0ELb0ELi64EEEEEEEEEvNT_6ParamsE,"ax",@progbits
	.align	128
.text._ZN7cutlass13device_kernelIN5flash19enable_sm80_to_sm89INS1_16FlashAttnBwdSm80INS1_25CollectiveMainloopBwdSm80ILi1ELi1EN4cute5tupleIJNS5_1CILi64EEES8_NS7_ILi256EEEEEENS_6half_tEfNS_4arch4Sm80ELb0ELb1ELb0ELb0ELb0ELb0ELb0ELb0ELi2ELi4ELi2ELi2ELb0EEENS1_24CollectiveEpilogueBwdGQAISA_fSD_Li256ELb0ELb0EEENS1_19SingleTileSchedulerILb0ELb0ELb0ELi64EEEEEEEEEvNT_6ParamsE:
        .type           _ZN7cutlass13device_kernelIN5flash19enable_sm80_to_sm89INS1_16FlashAttnBwdSm80INS1_25CollectiveMainloopBwdSm80ILi1ELi1EN4cute5tupleIJNS5_1CILi64EEES8_NS7_ILi256EEEEEENS_6half_tEfNS_4arch4Sm80ELb0ELb1ELb0ELb0ELb0ELb0ELb0ELb0ELi2ELi4ELi2ELi2ELb0EEENS1_24CollectiveEpilogueBwdGQAISA_fSD_Li256ELb0ELb0EEENS1_19SingleTileSchedulerILb0ELb0ELb0ELi64EEEEEEEEEvNT_6ParamsE,@function
        .size           _ZN7cutlass13device_kernelIN5flash19enable_sm80_to_sm89INS1_16FlashAttnBwdSm80INS1_25CollectiveMainloopBwdSm80ILi1ELi1EN4cute5tupleIJNS5_1CILi64EEES8_NS7_ILi256EEEEEENS_6half_tEfNS_4arch4Sm80ELb0ELb1ELb0ELb0ELb0ELb0ELb0ELb0ELi2ELi4ELi2ELi2ELb0EEENS1_24CollectiveEpilogueBwdGQAISA_fSD_Li256ELb0ELb0EEENS1_19SingleTileSchedulerILb0ELb0ELb0ELi64EEEEEEEEEvNT_6ParamsE,(.L_x_150 - _ZN7cutlass13device_kernelIN5flash19enable_sm80_to_sm89INS1_16FlashAttnBwdSm80INS1_25CollectiveMainloopBwdSm80ILi1ELi1EN4cute5tupleIJNS5_1CILi64EEES8_NS7_ILi256EEEEEENS_6half_tEfNS_4arch4Sm80ELb0ELb1ELb0ELb0ELb0ELb0ELb0ELb0ELi2ELi4ELi2ELi2ELb0EEENS1_24CollectiveEpilogueBwdGQAISA_fSD_Li256ELb0ELb0EEENS1_19SingleTileSchedulerILb0ELb0ELb0ELi64EEEEEEEEEvNT_6ParamsE)
        .other          _ZN7cutlass13device_kernelIN5flash19enable_sm80_to_sm89INS1_16FlashAttnBwdSm80INS1_25CollectiveMainloopBwdSm80ILi1ELi1EN4cute5tupleIJNS5_1CILi64EEES8_NS7_ILi256EEEEEENS_6half_tEfNS_4arch4Sm80ELb0ELb1ELb0ELb0ELb0ELb0ELb0ELb0ELi2ELi4ELi2ELi2ELb0EEENS1_24CollectiveEpilogueBwdGQAISA_fSD_Li256ELb0ELb0EEENS1_19SingleTileSchedulerILb0ELb0ELb0ELi64EEEEEEEEEvNT_6ParamsE,@"STO_CUDA_ENTRY STV_DEFAULT"
_ZN7cutlass13device_kernelIN5flash19enable_sm80_to_sm89INS1_16FlashAttnBwdSm80INS1_25CollectiveMainloopBwdSm80ILi1ELi1EN4cute5tupleIJNS5_1CILi64EEES8_NS7_ILi256EEEEEENS_6half_tEfNS_4arch4Sm80ELb0ELb1ELb0ELb0ELb0ELb0ELb0ELb0ELi2ELi4ELi2ELi2ELb0EEENS1_24CollectiveEpilogueBwdGQAISA_fSD_Li256ELb0ELb0EEENS1_19SingleTileSchedulerILb0ELb0ELb0ELi64EEEEEEEEEvNT_6ParamsE:
[----:B------:R-:W-:Y:S01]  /*0000*/  LDC R1, c[0x0][0x37c] ;  /* 0x0000df00ff017b82 */ /* 0x000fe20000000800 */
[----:B------:R-:W-:Y:S05]  /*0010*/  EXIT ;  /* 0x000000000000794d */ /* 0x000fea0003800000 */
.L_x_58:
        /* <DEDUP_REMOVED lines=14> */
.L_x_150:


//--------------------- .text._ZN7cutlass13device_kernelIN5flash19enable_sm80_to_sm89INS1_16FlashAttnBwdSm80INS1_25CollectiveMainloopBwdSm80ILi1ELi1EN4cute5tupleIJNS5_1CILi64EEES8_NS7_ILi256EEEEEENS_6half_tEfNS_4arch4Sm80ELb0ELb1ELb0ELb1ELb0ELb0ELb0ELb0ELi2ELi4ELi2ELi2ELb0EEENS1_21CollectiveEpilogueBwdISA_SB_SD_Li256ELb1ELb0ELi4EEENS1_19SingleTileSchedulerILb1ELb0ELb0ELi64EEEEEEEEEvNT_6ParamsE --------------------------
	.section	.text._ZN7cutlass13device_kernelIN5flash19enable_sm80_to_sm89INS1_16FlashAttnBwdSm80INS1_25CollectiveMainloopBwdSm80ILi1ELi1EN4cute5tupleIJNS5_1CILi64EEES8_NS7_ILi256EEEEEENS_6half_tEfNS_4arch4Sm80ELb0ELb1ELb0ELb1ELb0ELb0ELb0ELb0ELi2ELi4ELi2ELi2ELb0EEENS1_21CollectiveEpilogueBwdISA_SB_SD_Li256ELb1ELb0ELi4EEENS1_19SingleTileSchedulerILb1ELb0ELb0ELi64EEEEEEEEEvNT_6ParamsE,"ax",@progbits
	.align	128
.text._ZN7cutlass13device_kernelIN5flash19enable_sm80_to_sm89INS1_16FlashAttnBwdSm80INS1_25CollectiveMainloopBwdSm80ILi1ELi1EN4cute5tupleIJNS5_1CILi64EEES8_NS7_ILi256EEEEEENS_6half_tEfNS_4arch4Sm80ELb0ELb1ELb0ELb1ELb0ELb0ELb0ELb0ELi2ELi4ELi2ELi2ELb0EEENS1_21CollectiveEpilogueBwdISA_SB_SD_Li256ELb1ELb0ELi4EEENS1_19SingleTileSchedulerILb1ELb0ELb0ELi64EEEEEEEEEvNT_6ParamsE:
        .type           _ZN7cutlass13device_kernelIN5flash19enable_sm80_to_sm89INS1_16FlashAttnBwdSm80INS1_25CollectiveMainloopBwdSm80ILi1ELi1EN4cute5tupleIJNS5_1CILi64EEES8_NS7_ILi256EEEEEENS_6half_tEfNS_4arch4Sm80ELb0ELb1ELb0ELb1ELb0ELb0ELb0ELb0ELi2ELi4ELi2ELi2ELb0EEENS1_21CollectiveEpilogueBwdISA_SB_SD_Li256ELb1ELb0ELi4EEENS1_19SingleTileSchedulerILb1ELb0ELb0ELi64EEEEEEEEEvNT_6ParamsE,@function
        .size           _ZN7cutlass13device_kernelIN5flash19enable_sm80_to_sm89INS1_16FlashAttnBwdSm80INS1_25CollectiveMainloopBwdSm80ILi1ELi1EN4cute5tupleIJNS5_1CILi64EEES8_NS7_ILi256EEEEEENS_6half_tEfNS_4arch4Sm80ELb0ELb1ELb0ELb1ELb0ELb0ELb0ELb0ELi2ELi4ELi2ELi2ELb0EEENS1_21CollectiveEpilogueBwdISA_SB_SD_Li256ELb1ELb0ELi4EEENS1_19SingleTileSchedulerILb1ELb0ELb0ELi64EEEEEEEEEvNT_6ParamsE,(.L_x_151 - _ZN7cutlass13device_kernelIN5flash19enable_sm80_to_sm89INS1_16FlashAttnBwdSm80INS1_25CollectiveMainloopBwdSm80ILi1ELi1EN4cute5tupleIJNS5_1CILi64EEES8_NS7_ILi256EEEEEENS_6half_tEfNS_4arch4Sm80ELb0ELb1ELb0ELb1ELb0ELb0ELb0ELb0ELi2ELi4ELi2ELi2ELb0EEENS1_21CollectiveEpilogueBwdISA_SB_SD_Li256ELb1ELb0ELi4EEENS1_19SingleTileSchedulerILb1ELb0ELb0ELi64EEEEEEEEEvNT_6ParamsE)
        .other          _ZN7cutlass13device_kernelIN5flash19enable_sm80_to_sm89INS1_16FlashAttnBwdSm80INS1_25CollectiveMainloopBwdSm80ILi1ELi1EN4cute5tupleIJNS5_1CILi64EEES8_NS7_ILi256EEEEEENS_6half_tEfNS_4arch4Sm80ELb0ELb1ELb0ELb1ELb0ELb0ELb0ELb0ELi2ELi4ELi2ELi2ELb0EEENS1_21CollectiveEpilogueBwdISA_SB_SD_Li256ELb1ELb0ELi4EEENS1_19SingleTileSchedulerILb1ELb0ELb0ELi64EEEEEEEEEvNT_6ParamsE,@"STO_CUDA_ENTRY STV_DEFAULT"
_ZN7cutlass13device_kernelIN5flash19enable_sm80_to_sm89INS1_16FlashAttnBwdSm80INS1_25CollectiveMainloopBwdSm80ILi1ELi1EN4cute5tupleIJNS5_1CILi64EEES8_NS7_ILi256EEEEEENS_6half_tEfNS_4arch4Sm80ELb0ELb1ELb0ELb1ELb0ELb0ELb0ELb0ELi2ELi4ELi2ELi2ELb0EEENS1_21CollectiveEpilogueBwdISA_SB_SD_Li256ELb1ELb0ELi4EEENS1_19SingleTileSchedulerILb1ELb0ELb0ELi64EEEEEEEEEvNT_6ParamsE:
[----:B------:R-:W-:Y:S01]  /*0000*/  LDC R1, c[0x0][0x37c] ;  /* 0x0000df00ff017b82 */ /* 0x000fe20000000800 */
[----:B------:R-:W-:Y:S05]  /*0010*/  EXIT ;  /* 0x000000000000794d */ /* 0x000fea0003800000 */
.L_x_59:
        /* <DEDUP_REMOVED lines=14> */
.L_x_151:


//--------------------- .text._ZN7cutlass13device_kernelIN5flash19enable_sm80_to_sm89INS1_16FlashAttnBwdSm80INS1_25CollectiveMainloopBwdSm80ILi1ELi1EN4cute5tupleIJNS5_1CILi64EEES8_NS7_ILi256EEEEEENS_6half_tEfNS_4arch4Sm80ELb0ELb1ELb0ELb1ELb0ELb0ELb0ELb0ELi2ELi4ELi2ELi2ELb0EEENS1_24CollectiveEpilogueBwdGQAISA_fSD_Li256ELb1ELb0EEENS1_19SingleTileSchedulerILb1ELb0ELb0ELi64EEEEEEEEEvNT_6ParamsE --------------------------
	.section	.text._ZN7cutlass13device_kernelIN5flash19enable_sm80_to_sm89INS1_16FlashAttnBwdSm80INS1_25CollectiveMainloopBwdSm80ILi1ELi1EN4cute5tupleIJNS5_1CILi64EEES8_NS7_ILi256EEEEEENS_6half_tEfNS_4arch4Sm80ELb0ELb1ELb0ELb1ELb0ELb0ELb0ELb0ELi2ELi4ELi2ELi2ELb0EEENS1_24CollectiveEpilogueBwdGQAISA_fSD_Li256ELb1ELb0EEENS1_19SingleTileSchedulerILb1ELb0ELb0ELi64EEEEEEEEEvNT_6ParamsE,"ax",@progbits
	.align	128
.text._ZN7cutlass13device_kernelIN5flash19enable_sm80_to_sm89INS1_16FlashAttnBwdSm80INS1_25CollectiveMainloopBwdSm80ILi1ELi1EN4cute5tupleIJNS5_1CILi64EEES8_NS7_ILi256EEEEEENS_6half_tEfNS_4arch4Sm80ELb0ELb1ELb0ELb1ELb0ELb0ELb0ELb0ELi2ELi4ELi2ELi2ELb0EEENS1_24CollectiveEpilogueBwdGQAISA_fSD_Li256ELb1ELb0EEENS1_19SingleTileSchedulerILb1ELb0ELb0ELi64EEEEEEEEEvNT_6ParamsE:
        .type           _ZN7cutlass13device_kernelIN5flash19enable_sm80_to_sm89INS1_16FlashAttnBwdSm80INS1_25CollectiveMainloopBwdSm80ILi1ELi1EN4cute5tupleIJNS5_1CILi64EEES8_NS7_ILi256EEEEEENS_6half_tEfNS_4arch4Sm80ELb0ELb1ELb0ELb1ELb0ELb0ELb0ELb0ELi2ELi4ELi2ELi2ELb0EEENS1_24CollectiveEpilogueBwdGQAISA_fSD_Li256ELb1ELb0EEENS1_19SingleTileSchedulerILb1ELb0ELb0ELi64EEEEEEEEEvNT_6ParamsE,@function
        .size           _ZN7cutlass13device_kernelIN5flash19enable_sm80_to_sm89INS1_16FlashAttnBwdSm80INS1_25CollectiveMainloopBwdSm80ILi1ELi1EN4cute5tupleIJNS5_1CILi64EEES8_NS7_ILi256EEEEEENS_6half_tEfNS_4arch4Sm80ELb0ELb1ELb0ELb1ELb0ELb0ELb0ELb0ELi2ELi4ELi2ELi2ELb0EEENS1_24CollectiveEpilogueBwdGQAISA_fSD_Li256ELb1ELb0EEENS1_19SingleTileSchedulerILb1ELb0ELb0ELi64EEEEEEEEEvNT_6ParamsE,(.L_x_152 - _ZN7cutlass13device_kernelIN5flash19enable_sm80_to_sm89INS1_16FlashAttnBwdSm80INS1_25CollectiveMainloopBwdSm80ILi1ELi1EN4cute5tupleIJNS5_1CILi64EEES8_NS7_ILi256EEEEEENS_6half_tEfNS_4arch4Sm80ELb0ELb1ELb0ELb1ELb0ELb0ELb0ELb0ELi2ELi4ELi2ELi2ELb0EEENS1_24CollectiveEpilogueBwdGQAISA_fSD_Li256ELb1ELb0EEENS1_19SingleTileSchedulerILb1ELb0ELb0ELi64EEEEEEEEEvNT_6ParamsE)
        .other          _ZN7cutlass13device_kernelIN5flash19enable_sm80_to_sm89INS1_16FlashAttnBwdSm80INS1_25CollectiveMainloopBwdSm80ILi1ELi1EN4cute5tupleIJNS5_1CILi64EEES8_NS7_ILi256EEEEEENS_6half_tEfNS_4arch4Sm80ELb0ELb1ELb0ELb1ELb0ELb0ELb0ELb0ELi2ELi4ELi2ELi2ELb0EEENS1_24CollectiveEpilogueBwdGQAISA_fSD_Li256ELb1ELb0EEENS1_19SingleTileSchedulerILb1ELb0ELb0ELi64EEEEEEEEEvNT_6ParamsE,@"STO_CUDA_ENTRY STV_DEFAULT"
_ZN7cutlass13device_kernelIN5flash19enable_sm80_to_sm89INS1_16FlashAttnBwdSm80INS1_25CollectiveMainloopBwdSm80ILi1ELi1EN4cute5tupleIJNS5_1CILi64EEES8_NS7_ILi256EEEEEENS_6half_tEfNS_4arch4Sm80ELb0ELb1ELb0ELb1ELb0ELb0ELb0ELb0ELi2ELi4ELi2ELi2ELb0EEENS1_24CollectiveEpilogueBwdGQAISA_fSD_Li256ELb1ELb0EEENS1_19SingleTileSchedulerILb1ELb0ELb0ELi64EEEEEEEEEvNT_6ParamsE:
[----:B------:R-:W-:Y:S01]  /*0000*/  LDC R1, c[0x0][0x37c] ;  /* 0x0000df00ff017b82 */ /* 0x000fe20000000800 */
[----:B------:R-:W-:Y:S05]  /*0010*/  EXIT ;  /* 0x000000000000794d */ /* 0x000fea0003800000 */
.L_x_60:
        /* <DEDUP_REMOVED lines=14> */
.L_x_152:


//--------------------- .text._ZN7cutlass13device_kernelIN5flash19enable_sm80_to_sm89INS1_16FlashAttnBwdSm80INS1_25CollectiveMainloopBwdSm80ILi1ELi1EN4cute5tupleIJNS5_1CILi64EEES8_NS7_ILi256EEEEEENS_6half_tEfNS_4arch4Sm80ELb1ELb0ELb0ELb0ELb0ELb0ELb0ELb0ELi2ELi4ELi2ELi2ELb0EEENS1_21CollectiveEpilogueBwdISA_SB_SD_Li256ELb0ELb0ELi4EEENS1_25SingleTileBwdLPTSchedulerILb0ELi64ELb0EEEEEEEEEvNT_6ParamsE --------------------------
	.section	.text._ZN7cutlass13device_kernelIN5flash19enable_sm80_to_sm89INS1_16FlashAttnBwdSm80INS1_25CollectiveMainloopBwdSm80ILi1ELi1EN4cute5tupleIJNS5_1CILi64EEES8_NS7_ILi256EEEEEENS_6half_tEfNS_4arch4Sm80ELb1ELb0ELb0ELb0ELb0ELb0ELb0ELb0ELi2ELi4ELi2ELi2ELb0EEENS1_21CollectiveEpilogueBwdISA_SB_SD_Li256ELb0ELb0ELi4EEENS1_25SingleTileBwdLPTSchedulerILb0ELi64ELb0EEEEEEEEEvNT_6ParamsE,"ax",@progbits
	.align	128
.text._ZN7cutlass13device_kernelIN5flash19enable_sm80_to_sm89INS1_16FlashAttnBwdSm80INS1_25CollectiveMainloopBwdSm80ILi1ELi1EN4cute5tupleIJNS5_1CILi64EEES8_NS7_ILi256EEEEEENS_6half_tEfNS_4arch4Sm80ELb1ELb0ELb0ELb0ELb0ELb0ELb0ELb0ELi2ELi4ELi2ELi2ELb0EEENS1_21CollectiveEpilogueBwdISA_SB_SD_Li256ELb0ELb0ELi4EEENS1_25SingleTileBwdLPTSchedulerILb0ELi64ELb0EEEEEEEEEvNT_6ParamsE:
        .type           _ZN7cutlass13device_kernelIN5flash19enable_sm80_to_sm89INS1_16FlashAttnBwdSm80INS1_25CollectiveMainloopBwdSm80ILi1ELi1EN4cute5tupleIJNS5_1CILi64EEES8_NS7_ILi256EEEEEENS_6half_tEfNS_4arch4Sm80ELb1ELb0ELb0ELb0ELb0ELb0ELb0ELb0ELi2ELi4ELi2ELi2ELb0EEENS1_21CollectiveEpilogueBwdISA_SB_SD_Li256ELb0ELb0ELi4EEENS1_25SingleTileBwdLPTSchedulerILb0ELi64ELb0EEEEEEEEEvNT_6ParamsE,@function
        .size           _ZN7cutlass13device_kernelIN5flash19enable_sm80_to_sm89INS1_16FlashAttnBwdSm80INS1_25CollectiveMainloopBwdSm80ILi1ELi1EN4cute5tupleIJNS5_1CILi64EEES8_NS7_ILi256EEEEEENS_6half_tEfNS_4arch4Sm80ELb1ELb0ELb0ELb0ELb0ELb0ELb0ELb0ELi2ELi4ELi2ELi2ELb0EEENS1_21CollectiveEpilogueBwdISA_SB_SD_Li256ELb0ELb0ELi4EEENS1_25SingleTileBwdLPTSchedulerILb0ELi64ELb0EEEEEEEEEvNT_6ParamsE,(.L_x_153 - _ZN7cutlass13device_kernelIN5flash19enable_sm80_to_sm89INS1_16FlashAttnBwdSm80INS1_25CollectiveMainloopBwdSm80ILi1ELi1EN4cute5tupleIJNS5_1CILi64EEES8_NS7_ILi256EEEEEENS_6half_tEfNS_4arch4Sm80ELb1ELb0ELb0ELb0ELb0ELb0ELb0ELb0ELi2ELi4ELi2ELi2ELb0EEENS1_21CollectiveEpilogueBwdISA_SB_SD_Li256ELb0ELb0ELi4EEENS1_25SingleTileBwdLPTSchedulerILb0ELi64ELb0EEEEEEEEEvNT_6ParamsE)
        .other          _ZN7cutlass13device_kernelIN5flash19enable_sm80_to_sm89INS1_16FlashAttnBwdSm80INS1_25CollectiveMainloopBwdSm80ILi1ELi1EN4cute5tupleIJNS5_1CILi64EEES8_NS7_ILi256EEEEEENS_6half_tEfNS_4arch4Sm80ELb1ELb0ELb0ELb0ELb0ELb0ELb0ELb0ELi2ELi4ELi2ELi2ELb0EEENS1_21CollectiveEpilogueBwdISA_SB_SD_Li256ELb0ELb0ELi4EEENS1_25SingleTileBwdLPTSchedulerILb0ELi64ELb0EEEEEEEEEvNT_6ParamsE,@"STO_CUDA_ENTRY STV_DEFAULT"
_ZN7cutlass13device_kernelIN5flash19enable_sm80_to_sm89INS1_16FlashAttnBwdSm80INS1_25CollectiveMainloopBwdSm80ILi1ELi1EN4cute5tupleIJNS5_1CILi64EEES8_NS7_ILi256EEEEEENS_6half_tEfNS_4arch4Sm80ELb1ELb0ELb0ELb0ELb0ELb0ELb0ELb0ELi2ELi4ELi2ELi2ELb0EEENS1_21CollectiveEpilogueBwdISA_SB_SD_Li256ELb0ELb0ELi4EEENS1_25SingleTileBwdLPTSchedulerILb0ELi64ELb0EEEEEEEEEvNT_6ParamsE:
[----:B------:R-:W-:Y:S01]  /*0000*/  LDC R1, c[0x0][0x37c] ;  /* 0x0000df00ff017b82 */ /* 0x000fe20000000800 */
[----:B------:R-:W-:Y:S05]  /*0010*/  EXIT ;  /* 0x000000000000794d */ /* 0x000fea0003800000 */
.L_x_61:
        /* <DEDUP_REMOVED lines=14> */
.L_x_153:


//--------------------- .text._ZN7cutlass13device_kernelIN5flash19enable_sm80_to_sm89INS1_16FlashAttnBwdSm80INS1_25CollectiveMainloopBwdSm80ILi1ELi1EN4cute5tupleIJNS5_1CILi64EEES8_NS7_ILi256EEEEEENS_6half_tEfNS_4arch4Sm80ELb1ELb0ELb0ELb0ELb0ELb0ELb0ELb0ELi2ELi4ELi2ELi2ELb0EEENS1_24CollectiveEpilogueBwdGQAISA_fSD_Li256ELb0ELb0EEENS1_25SingleTileBwdLPTSchedulerILb0ELi64ELb0EEEEEEEEEvNT_6ParamsE --------------------------
	.section	.text._ZN7cutlass13device_kernelIN5flash19enable_sm80_to_sm89INS1_16FlashAttnBwdSm80INS1_25CollectiveMainloopBwdSm80ILi1ELi1EN4cute5tupleIJNS5_1CILi64EEES8_NS7_ILi256EEEEEENS_6half_tEfNS_4arch4Sm80ELb1ELb0ELb0ELb0ELb0ELb0ELb0ELb0ELi2ELi4ELi2ELi2ELb0EEENS1_24CollectiveEpilogueBwdGQAISA_fSD_Li256ELb0ELb0EEENS1_25SingleTileBwdLPTSchedulerILb0ELi64ELb0EEEEEEEEEvNT_6ParamsE,"ax",@progbits
	.align	128
.text._ZN7cutlass13device_kernelIN5flash19enable_sm80_to_sm89INS1_16FlashAttnBwdSm80INS1_25CollectiveMainloopBwdSm80ILi1ELi1EN4cute5tupleIJNS5_1CILi64EEES8_NS7_ILi256EEEEEENS_6half_tEfNS_4arch4Sm80ELb1ELb0ELb0ELb0ELb0ELb0ELb0ELb0ELi2ELi4ELi2ELi2ELb0EEENS1_24CollectiveEpilogueBwdGQAISA_fSD_Li256ELb0ELb0EEENS1_25SingleTileBwdLPTSchedulerILb0ELi64ELb0EEEEEEEEEvNT_6ParamsE:
        .type           _ZN7cutlass13device_kernelIN5flash19enable_sm80_to_sm89INS1_16FlashAttnBwdSm80INS1_25CollectiveMainloopBwdSm80ILi1ELi1EN4cute5tupleIJNS5_1CILi64EEES8_NS7_ILi256EEEEEENS_6half_tEfNS_4arch4Sm80ELb1ELb0ELb0ELb0ELb0ELb0ELb0ELb0ELi2ELi4ELi2ELi2ELb0EEENS1_24CollectiveEpilogueBwdGQAISA_fSD_Li256ELb0ELb0EEENS1_25SingleTileBwdLPTSchedulerILb0ELi64ELb0EEEEEEEEEvNT_6ParamsE,@function
        .size           _ZN7cutlass13device_kernelIN5flash19enable_sm80_to_sm89INS1_16FlashAttnBwdSm80INS1_25CollectiveMainloopBwdSm80ILi1ELi1EN4cute5tupleIJNS5_1CILi64EEES8_NS7_ILi256EEEEEENS_6half_tEfNS_4arch4Sm80ELb1ELb0ELb0ELb0ELb0ELb0ELb0ELb0ELi2ELi4ELi2ELi2ELb0EEENS1_24CollectiveEpilogueBwdGQAISA_fSD_Li256ELb0ELb0EEENS1_25SingleTileBwdLPTSchedulerILb0ELi64ELb0EEEEEEEEEvNT_6ParamsE,(.L_x_154 - _ZN7cutlass13device_kernelIN5flash19enable_sm80_to_sm89INS1_16FlashAttnBwdSm80INS1_25CollectiveMainloopBwdSm80ILi1ELi1EN4cute5tupleIJNS5_1CILi64EEES8_NS7_ILi256EEEEEENS_6half_tEfNS_4arch4Sm80ELb1ELb0ELb0ELb0ELb0ELb0ELb0ELb0ELi2ELi4ELi2ELi2ELb0EEENS1_24CollectiveEpilogueBwdGQAISA_fSD_Li256ELb0ELb0EEENS1_25SingleTileBwdLPTSchedulerILb0ELi64ELb0EEEEEEEEEvNT_6ParamsE)
        .other          _ZN7cutlass13device_kernelIN5flash19enable_sm80_to_sm89INS1_16FlashAttnBwdSm80INS1_25CollectiveMainloopBwdSm80ILi1ELi1EN4cute5tupleIJNS5_1CILi64EEES8_NS7_ILi256EEEEEENS_6half_tEfNS_4arch4Sm80ELb1ELb0ELb0ELb0ELb0ELb0ELb0ELb0ELi2ELi4ELi2ELi2ELb0EEENS1_24CollectiveEpilogueBwdGQAISA_fSD_Li256ELb0ELb0EEENS1_25SingleTileBwdLPTSchedulerILb0ELi64ELb0EEEEEEEEEvNT_6ParamsE,@"STO_CUDA_ENTRY STV_DEFAULT"
_ZN7cutlass13device_kernelIN5flash19enable_sm80_to_sm89INS1_16FlashAttnBwdSm80INS1_25CollectiveMainloopBwdSm80ILi1ELi1EN4cute5tupleIJNS5_1CILi64EEES8_NS7_ILi256EEEEEENS_6half_tEfNS_4arch4Sm80ELb1ELb0ELb0ELb0ELb0ELb0ELb0ELb0ELi2ELi4ELi2ELi2ELb0EEENS1_24CollectiveEpilogueBwdGQAISA_fSD_Li256ELb0ELb0EEENS1_25SingleTileBwdLPTSchedulerILb0ELi64ELb0EEEEEEEEEvNT_6ParamsE:
[----:B------:R-:W-:Y:S01]  /*0000*/  LDC R1, c[0x0][0x37c] ;  /* 0x0000df00ff017b82 */ /* 0x000fe20000000800 */
[----:B------:R-:W-:Y:S05]  /*0010*/  EXIT ;  /* 0x000000000000794d */ /* 0x000fea0003800000 */
.L_x_62:
        /* <DEDUP_REMOVED lines=14> */
.L_x_154:


//--------------------- .text._ZN7cutlass13device_kernelIN5flash22FlashAttnBwdPreprocessIN4cute5tupleIJNS3_1CILi64EEENS5_ILi256EEEEEENS_6half_tEfNS_4arch4Sm80ELb1ELb0EEEEEvNT_6ParamsE --------------------------
	.section	.text._ZN7cutlass13device_kernelIN5flash22FlashAttnBwdPreprocessIN4cute5tupleIJNS3_1CILi64EEENS5_ILi256EEEEEENS_6half_tEfNS_4arch4Sm80ELb1ELb0EEEEEvNT_6ParamsE,"ax",@progbits
	.align	128
.text._ZN7cutlass13device_kernelIN5flash22FlashAttnBwdPreprocessIN4cute5tupleIJNS3_1CILi64EEENS5_ILi256EEEEEENS_6half_tEfNS_4arch4Sm80ELb1ELb0EEEEEvNT_6ParamsE:
        .type           _ZN7cutlass13device_kernelIN5flash22FlashAttnBwdPreprocessIN4cute5tupleIJNS3_1CILi64EEENS5_ILi256EEEEEENS_6half_tEfNS_4arch4Sm80ELb1ELb0EEEEEvNT_6ParamsE,@function
        .size           _ZN7cutlass13device_kernelIN5flash22FlashAttnBwdPreprocessIN4cute5tupleIJNS3_1CILi64EEENS5_ILi256EEEEEENS_6half_tEfNS_4arch4Sm80ELb1ELb0EEEEEvNT_6ParamsE,(.L_x_155 - _ZN7cutlass13device_kernelIN5flash22FlashAttnBwdPreprocessIN4cute5tupleIJNS3_1CILi64EEENS5_ILi256EEEEEENS_6half_tEfNS_4arch4Sm80ELb1ELb0EEEEEvNT_6ParamsE)
        .other          _ZN7cutlass13device_kernelIN5flash22FlashAttnBwdPreprocessIN4cute5tupleIJNS3_1CILi64EEENS5_ILi256EEEEEENS_6half_tEfNS_4arch4Sm80ELb1ELb0EEEEEvNT_6ParamsE,@"STO_CUDA_ENTRY STV_DEFAULT"
_ZN7cutlass13device_kernelIN5flash22FlashAttnBwdPreprocessIN4cute5tupleIJNS3_1CILi64EEENS5_ILi256EEEEEENS_6half_tEfNS_4arch4Sm80ELb1ELb0EEEEEvNT_6ParamsE:
[----:B------:R-:W-:Y:S08]  /*0000*/  LDC R1, c[0x0][0x37c] ;  /* 0x0000df00ff017b82 */ /* 0x000ff00000000800 */
[----:B------:R-:W0:Y:S01]  /*0010*/  S2UR UR12, SR_CTAID.X ;  /* 0x00000000000c79c3 */ /* 0x000e220000002500 */
[----:B------:R-:W1:Y:S01]  /*0020*/  S2R R73, SR_TID.X ;  /* 0x0000000000497919 */ /* 0x000e620000002100 */
[----:B------:R-:W2:Y:S01]  /*0030*/  LDCU UR6, c[0x0][0x388] ;  /* 0x00007100ff0677ac */ /* 0x000ea20008000800 */
[----:B------:R-:W-:Y:S01]  /*0040*/  MOV R96, 0x7f800000 ;  /* 0x7f80000000607802 */ /* 0x000fe20000000f00 */
[----:B------:R-:W3:Y:S01]  /*0050*/  S2R R0, SR_CTAID.Z ;  /* 0x0000000000007919 */ /* 0x000ee20000002700 */
[----:B------:R-:W4:Y:S03]  /*0060*/  LDCU.64 UR10, c[0x0][0x358] ;  /* 0x00006b00ff0a77ac */ /* 0x000f260008000a00 */
[----:B------:R-:W4:Y:S08]  /*0070*/  S2UR UR13, SR_CTAID.Y ;  /* 0x00000000000d79c3 */ /* 0x000f300000002600 */
[----:B------:R-:W4:Y:S01]  /*0080*/  LDC.64 R4, c[0x0][0x400] ;  /* 0x00010000ff047b82 */ /* 0x000f220000000a00 */
[----:B0-----:R-:W-:-:S07]  /*0090*/  USHF.L.U32 UR4, UR12, 0x6, URZ ;  /* 0x000000060c047899 */ /* 0x001fce00080006ff */
[----:B------:R-:W3:Y:S01]  /*00a0*/  LDC.64 R6, c[0x0][0x408] ;  /* 0x00010200ff067b82 */ /* 0x000ee20000000a00 */
[----:B--2---:R-:W-:-:S07]  /*00b0*/  UIADD3 UR5, UPT, UPT, -UR4, UR6, URZ ;  /* 0x0000000604057290 */ /* 0x004fce000fffe1ff */
[----:B------:R-:W0:Y:S01]  /*00c0*/  LDC.64 R10, c[0x0][0x3a0] ;  /* 0x0000e800ff0a7b82 */ /* 0x000e220000000a00 */
[----:B-1----:R-:W-:-:S04]  /*00d0*/  ISETP.GE.AND P0, PT, R73, UR5, PT ;  /* 0x0000000549007c0c */ /* 0x002fc8000bf06270 */
[----:B------:R-:W-:-:S03]  /*00e0*/  ISETP.GT.U32.OR P0, PT, R73, 0x3f, P0 ;  /* 0x0000003f4900780c */ /* 0x000fc60000704470 */
[----:B------:R-:W1:Y:S08]  /*00f0*/  LDC.64 R12, c[0x0][0x3c0] ;  /* 0x0000f000ff0c7b82 */ /* 0x000e700000000a00 */
[----:B------:R-:W2:Y:S02]  /*0100*/  LDC.64 R18, c[0x0][0x3a8] ;  /* 0x0000ea00ff127b82 */ /* 0x000ea40000000a00 */
[----:B------:R-:W-:-:S02]  /*0110*/  @!P0 IADD3 R2, PT, PT, R73, UR4, RZ ;  /* 0x0000000449028c10 */ /* 0x000fc4000fffe0ff */
[----:B------:R-:W-:-:S04]  /*0120*/  @!P0 MOV R3, RZ ;  /* 0x000000ff00038202 */ /* 0x000fc80000000f00 */
[----:B------:R-:W0:Y:S01]  /*0130*/  @!P0 LDC.64 R8, c[0x0][0x3f8] ;  /* 0x0000fe00ff088b82 */ /* 0x000e220000000a00 */
[----:B----4-:R-:W-:-:S04]  /*0140*/  @!P0 IMAD.WIDE.U32 R2, R4, UR13, R2 ;  /* 0x0000000d04028c25 */ /* 0x010fc8000f8e0002 */
[----:B------:R-:W-:-:S03]  /*0150*/  @!P0 IMAD R3, R5, UR13, R3 ;  /* 0x0000000d05038c24 */ /* 0x000fc6000f8e0203 */
[----:B------:R-:W4:Y:S01]  /*0160*/  LDC.64 R66, c[0x0][0x3c8] ;  /* 0x0000f200ff427b82 */ /* 0x000f220000000a00 */
[----:B---3--:R-:W-:-:S04]  /*0170*/  @!P0 IMAD.WIDE.U32 R2, R0, R6, R2 ;  /* 0x0000000600028225 */ /* 0x008fc800078e0002 */
[----:B------:R-:W-:Y:S01]  /*0180*/  @!P0 IMAD R3, R0, R7, R3 ;  /* 0x0000000700038224 */ /* 0x000fe200078e0203 */
[----:B0-----:R-:W-:-:S04]  /*0190*/  @!P0 LEA R4, P1, R2, R8, 0x2 ;  /* 0x0000000802048211 */ /* 0x001fc800078210ff */
[----:B------:R-:W-:Y:S02]  /*01a0*/  @!P0 LEA.HI.X R5, R2, R9, R3, 0x2, P1 ;  /* 0x0000000902058211 */ /* 0x000fe400008f1403 */
[----:B------:R-:W-:Y:S02]  /*01b0*/  SHF.L.U32 R2, R73, 0x3, RZ ;  /* 0x0000000349027819 */ /* 0x000fe400000006ff */
[----:B------:R-:W-:Y:S01]  /*01c0*/  SHF.R.U32.HI R73, RZ, 0x4, R73 ;  /* 0x00000004ff497819 */ /* 0x000fe20000011649 */
[----:B------:R-:W-:Y:S01]  /*01d0*/  HFMA2 R3, -RZ, RZ, 0, 0 ;  /* 0x00000000ff037431 */ /* 0x000fe200000001ff */
[----:B------:R-:W-:Y:S01]  /*01e0*/  LOP3.LUT R2, R2, 0x78, RZ, 0xc0, !PT ;  /* 0x0000007802027812 */ /* 0x000fe200078ec0ff */
[----:B------:R0:W5:Y:S01]  /*01f0*/  @!P0 LDG.E R96, desc[UR10][R4.64] ;  /* 0x0000000a04608981 */ /* 0x000162000c1e1900 */
[----:B------:R-:W-:Y:S01]  /*0200*/  ISETP.GE.AND P3, PT, R73, UR5, PT ;  /* 0x0000000549007c0c */ /* 0x000fe2000bf66270 */
[----:B------:R-:W-:Y:S01]  /*0210*/  UIMAD.WIDE.U32 UR8, UR12, 0x40, URZ ;  /* 0x000000400c0878a5 */ /* 0x000fe2000f8e00ff */
[----:B------:R-:W-:Y:S01]  /*0220*/  BSSY.RECONVERGENT B0, `(.L_x_63) ;  /* 0x0000030000007945 */ /* 0x000fe20003800200 */
[----:B------:R-:W-:Y:S01]  /*0230*/  IMAD.WIDE.U32 R6, R10, UR13, R2 ;  /* 0x0000000d0a067c25 */ /* 0x000fe2000f8e0002 */
[----:B------:R-:W-:-:S02]  /*0240*/  CS2R R68, SRZ ;  /* 0x0000000000447805 */ /* 0x000fc4000001ff00 */
[----:B------:R-:W-:Y:S02]  /*0250*/  CS2R R70, SRZ ;  /* 0x0000000000467805 */ /* 0x000fe4000001ff00 */
[----:B------:R-:W-:Y:S01]  /*0260*/  CS2R R48, SRZ ;  /* 0x0000000000307805 */ /* 0x000fe2000001ff00 */
[----:B-1----:R-:W-:Y:S01]  /*0270*/  IMAD.WIDE.U32 R8, R12, UR13, R2 ;  /* 0x0000000d0c087c25 */ /* 0x002fe2000f8e0002 */
[----:B------:R-:W-:Y:S02]  /*0280*/  CS2R R50, SRZ ;  /* 0x0000000000327805 */ /* 0x000fe4000001ff00 */
[----:B0-----:R-:W-:Y:S02]  /*0290*/  IADD3 R4, PT, PT, R73, 0x10, RZ ;  /* 0x0000001049047810 */ /* 0x001fe40007ffe0ff */
[----:B------:R-:W-:Y:S01]  /*02a0*/  CS2R R60, SRZ ;  /* 0x00000000003c7805 */ /* 0x000fe2000001ff00 */
[----:B------:R-:W-:Y:S01]  /*02b0*/  IMAD R7, R11, UR13, R7 ;  /* 0x0000000d0b077c24 */ /* 0x000fe2000f8e0207 */
[----:B------:R-:W-:Y:S01]  /*02c0*/  IADD3 R5, PT, PT, R73, 0x30, RZ ;  /* 0x0000003049057810 */ /* 0x000fe20007ffe0ff */
[----:B------:R-:W-:Y:S01]  /*02d0*/  IMAD R9, R13, UR13, R9 ;  /* 0x0000000d0d097c24 */ /* 0x000fe2000f8e0209 */
[----:B------:R-:W-:Y:S01]  /*02e0*/  ISETP.GE.AND P0, PT, R4, UR5, PT ;  /* 0x0000000504007c0c */ /* 0x000fe2000bf06270 */
[----:B--2---:R-:W-:Y:S01]  /*02f0*/  IMAD.WIDE.U32 R10, R0, R18, R6 ;  /* 0x00000012000a7225 */ /* 0x004fe200078e0006 */
[----:B------:R-:W-:-:S02]  /*0300*/  IADD3 R4, PT, PT, R73, 0x20, RZ ;  /* 0x0000002049047810 */ /* 0x000fc40007ffe0ff */
[----:B------:R-:W-:Y:S02]  /*0310*/  CS2R R62, SRZ ;  /* 0x00000000003e7805 */ /* 0x000fe4000001ff00 */
[----:B------:R-:W-:Y:S01]  /*0320*/  ISETP.GE.AND P2, PT, R5, UR5, PT ;  /* 0x0000000505007c0c */ /* 0x000fe2000bf46270 */
[----:B----4-:R-:W-:Y:S01]  /*0330*/  IMAD.WIDE.U32 R64, R0, R66, R8 ;  /* 0x0000004200407225 */ /* 0x010fe200078e0008 */
[----:B------:R-:W-:Y:S02]  /*0340*/  ISETP.GE.AND P1, PT, R4, UR5, PT ;  /* 0x0000000504007c0c */ /* 0x000fe4000bf26270 */
[----:B------:R-:W-:Y:S02]  /*0350*/  CS2R R40, SRZ ;  /* 0x0000000000287805 */ /* 0x000fe4000001ff00 */
[----:B------:R-:W-:Y:S01]  /*0360*/  CS2R R42, SRZ ;  /* 0x00000000002a7805 */ /* 0x000fe2000001ff00 */
[C---:B------:R-:W-:Y:S01]  /*0370*/  IMAD R19, R0.reuse, R19, R11 ;  /* 0x0000001300137224 */ /* 0x040fe200078e020b */
[----:B------:R-:W-:Y:S01]  /*0380*/  CS2R R12, SRZ ;  /* 0x00000000000c7805 */ /* 0x000fe2000001ff00 */
[----:B------:R-:W-:Y:S01]  /*0390*/  IMAD R67, R0, R67, R65 ;  /* 0x0000004300437224 */ /* 0x000fe200078e0241 */
[----:B------:R-:W-:-:S02]  /*03a0*/  CS2R R14, SRZ ;  /* 0x00000000000e7805 */ /* 0x000fc4000001ff00 */
[----:B------:R-:W-:Y:S02]  /*03b0*/  CS2R R32, SRZ ;  /* 0x0000000000207805 */ /* 0x000fe4000001ff00 */
[----:B------:R-:W-:Y:S02]  /*03c0*/  CS2R R34, SRZ ;  /* 0x0000000000227805 */ /* 0x000fe4000001ff00 */
[----:B------:R-:W-:Y:S02]  /*03d0*/  CS2R R4, SRZ ;  /* 0x0000000000047805 */ /* 0x000fe4000001ff00 */
[----:B------:R-:W-:Y:S02]  /*03e0*/  CS2R R6, SRZ ;  /* 0x0000000000067805 */ /* 0x000fe4000001ff00 */
[----:B------:R-:W-:Y:S02]  /*03f0*/  CS2R R24, SRZ ;  /* 0x0000000000187805 */ /* 0x000fe4000001ff00 */
[----:B------:R-:W-:-:S02]  /*0400*/  CS2R R26, SRZ ;  /* 0x00000000001a7805 */ /* 0x000fc4000001ff00 */
[----:B------:R-:W-:Y:S02]  /*0410*/  LOP3.LUT R73, R73, UR8, RZ, 0xfc, !PT ;  /* 0x0000000849497c12 */ /* 0x000fe4000f8efcff */
[----:B------:R-:W-:Y:S01]  /*0420*/  LOP3.LUT R78, R2, 0x80, RZ, 0xfc, !PT ;  /* 0x00000080024e7812 */ /* 0x000fe200078efcff */
[----:B------:R-:W-:Y:S06]  /*0430*/  @P3 BRA `(.L_x_64) ;  /* 0x0000000000383947 */ /* 0x000fec0003800000 */
[----:B------:R-:W0:Y:S01]  /*0440*/  LDC.64 R20, c[0x0][0x398] ;  /* 0x0000e600ff147b82 */ /* 0x000e220000000a00 */
[----:B------:R-:W1:Y:S01]  /*0450*/  LDCU UR4, c[0x0][0x38c] ;  /* 0x00007180ff0477ac */ /* 0x000e620008000800 */
[----:B------:R-:W-:Y:S01]  /*0460*/  MOV R18, R10 ;  /* 0x0000000a00127202 */ /* 0x000fe20000000f00 */
[----:B------:R-:W2:Y:S01]  /*0470*/  LDCU.64 UR14, c[0x0][0x380] ;  /* 0x00007000ff0e77ac */ /* 0x000ea20008000a00 */
[----:B-1----:R-:W-:Y:S02]  /*0480*/  ISETP.GE.AND P4, PT, R2, UR4, PT ;  /* 0x0000000402007c0c */ /* 0x002fe4000bf86270 */
[----:B------:R-:W-:Y:S01]  /*0490*/  ISETP.GE.AND P5, PT, R78, UR4, PT ;  /* 0x000000044e007c0c */ /* 0x000fe2000bfa6270 */
[----:B0-----:R-:W-:Y:S02]  /*04a0*/  IMAD R8, R20, UR9, RZ ;  /* 0x0000000914087c24 */ /* 0x001fe4000f8e02ff */
[----:B------:R-:W-:-:S04]  /*04b0*/  IMAD.WIDE.U32 R16, R73, R20, R18 ;  /* 0x0000001449107225 */ /* 0x000fc800078e0012 */
[----:B------:R-:W-:Y:S01]  /*04c0*/  IMAD R9, R73, R21, R8 ;  /* 0x0000001549097224 */ /* 0x000fe200078e0208 */
[----:B--2---:R-:W-:-:S04]  /*04d0*/  LEA R8, P6, R16, UR14, 0x1 ;  /* 0x0000000e10087c11 */ /* 0x004fc8000f8c08ff */
[----:B------:R-:W-:-:S04]  /*04e0*/  IADD3 R9, PT, PT, R17, R9, RZ ;  /* 0x0000000911097210 */ /* 0x000fc80007ffe0ff */
[----:B------:R-:W-:-:S05]  /*04f0*/  LEA.HI.X R9, R16, UR15, R9, 0x1, P6 ;  /* 0x0000000f10097c11 */ /* 0x000fca000b0f0c09 */
[----:B------:R0:W5:Y:S04]  /*0500*/  @!P4 LDG.E.128 R68, desc[UR10][R8.64] ;  /* 0x0000000a0844c981 */ /* 0x000168000c1e1d00 */
[----:B------:R0:W5:Y:S02]  /*0510*/  @!P5 LDG.E.128 R48, desc[UR10][R8.64+0x100] ;  /* 0x0001000a0830d981 */ /* 0x000164000c1e1d00 */
.L_x_64:
[----:B------:R-:W-:Y:S05]  /*0520*/  BSYNC.RECONVERGENT B0 ;  /* 0x0000000000007941 */ /* 0x000fea0003800200 */
.L_x_63:
[----:B------:R-:W-:Y:S04]  /*0530*/  BSSY.RECONVERGENT B0, `(.L_x_65) ;  /* 0x0000013000007945 */ /* 0x000fe80003800200 */
[----:B------:R-:W-:Y:S05]  /*0540*/  @P0 BRA `(.L_x_66) ;  /* 0x0000000000440947 */ /* 0x000fea0003800000 */
[----:B------:R-:W1:Y:S01]  /*0550*/  LDCU.64 UR14, c[0x0][0x398] ;  /* 0x00007300ff0e77ac */ /* 0x000e620008000a00 */
[----:B0-----:R-:W-:Y:S02]  /*0560*/  IADD3 R9, P4, PT, R73, 0x10, RZ ;  /* 0x0000001049097810 */ /* 0x001fe40007f9e0ff */
[----:B------:R-:W-:Y:S01]  /*0570*/  MOV R16, R10 ;  /* 0x0000000a00107202 */ /* 0x000fe20000000f00 */
[----:B------:R-:W0:Y:S01]  /*0580*/  LDCU UR4, c[0x0][0x38c] ;  /* 0x00007180ff0477ac */ /* 0x000e220008000800 */
[----:B------:R-:W-:Y:S02]  /*0590*/  IADD3.X R8, PT, PT, RZ, UR9, RZ, P4, !PT ;  /* 0x00000009ff087c10 */ /* 0x000fe4000a7fe4ff */
[----:B------:R-:W-:Y:S01]  /*05a0*/  MOV R17, R19 ;  /* 0x0000001300117202 */ /* 0x000fe20000000f00 */
[----:B------:R-:W2:Y:S02]  /*05b0*/  LDCU.64 UR16, c[0x0][0x380] ;  /* 0x00007000ff1077ac */ /* 0x000ea40008000a00 */
[----:B-1----:R-:W-:-:S02]  /*05c0*/  IMAD R8, R8, UR14, RZ ;  /* 0x0000000e08087c24 */ /* 0x002fc4000f8e02ff */
[----:B------:R-:W-:Y:S01]  /*05d0*/  IMAD.WIDE.U32 R16, R9, UR14, R16 ;  /* 0x0000000e09107c25 */ /* 0x000fe2000f8e0010 */
[----:B0-----:R-:W-:-:S03]  /*05e0*/  ISETP.GE.AND P5, PT, R2, UR4, PT ;  /* 0x0000000402007c0c */ /* 0x001fc6000bfa6270 */
[----:B------:R-:W-:Y:S01]  /*05f0*/  IMAD R9, R9, UR15, R8 ;  /* 0x0000000f09097c24 */ /* 0x000fe2000f8e0208 */
[----:B------:R-:W-:Y:S02]  /*0600*/  ISETP.GE.AND P6, PT, R78, UR4, PT ;  /* 0x000000044e007c0c */ /* 0x000fe4000bfc6270 */
[----:B--2---:R-:W-:Y:S02]  /*0610*/  LEA R8, P4, R16, UR16, 0x1 ;  /* 0x0000001010087c11 */ /* 0x004fe4000f8808ff */
[----:B------:R-:W-:-:S04]  /*0620*/  IADD3 R9, PT, PT, R17, R9, RZ ;  /* 0x0000000911097210 */ /* 0x000fc80007ffe0ff */
[----:B------:R-:W-:-:S05]  /*0630*/  LEA.HI.X R9, R16, UR17, R9, 0x1, P4 ;  /* 0x0000001110097c11 */ /* 0x000fca000a0f0c09 */
[----:B------:R1:W5:Y:S04]  /*0640*/  @!P5 LDG.E.128 R60, desc[UR10][R8.64] ;  /* 0x0000000a083cd981 */ /* 0x000368000c1e1d00 */
[----:B------:R1:W5:Y:S02]  /*0650*/  @!P6 LDG.E.128 R40, desc[UR10][R8.64+0x100] ;  /* 0x0001000a0828e981 */ /* 0x000364000c1e1d00 */
.L_x_66:
[----:B------:R-:W-:Y:S05]  /*0660*/  BSYNC.RECONVERGENT B0 ;  /* 0x0000000000007941 */ /* 0x000fea0003800200 */
.L_x_65:
[----:B------:R-:W-:Y:S04]  /*0670*/  BSSY.RECONVERGENT B0, `(.L_x_67) ;  /* 0x0000013000007945 */ /* 0x000fe80003800200 */
[----:B------:R-:W-:Y:S05]  /*0680*/  @P1 BRA `(.L_x_68) ;  /* 0x0000000000441947 */ /* 0x000fea0003800000 */
[----:B------:R-:W2:Y:S01]  /*0690*/  LDCU.64 UR14, c[0x0][0x398] ;  /* 0x00007300ff0e77ac */ /* 0x000ea20008000a00 */
[----:B01----:R-:W-:Y:S02]  /*06a0*/  IADD3 R9, P4, PT, R73, 0x20, RZ ;  /* 0x0000002049097810 */ /* 0x003fe40007f9e0ff */
[----:B------:R-:W-:Y:S01]  /*06b0*/  MOV R16, R10 ;  /* 0x0000000a00107202 */ /* 0x000fe20000000f00 */
[----:B------:R-:W0:Y:S01]  /*06c0*/  LDCU UR4, c[0x0][0x38c] ;  /* 0x00007180ff0477ac */ /* 0x000e220008000800 */
[----:B------:R-:W-:Y:S02]  /*06d0*/  IADD3.X R8, PT, PT, RZ, UR9, RZ, P4, !PT ;  /* 0x00000009ff087c10 */ /* 0x000fe4000a7fe4ff */
[----:B------:R-:W-:Y:S01]  /*06e0*/  MOV R17, R19 ;  /* 0x0000001300117202 */ /* 0x000fe20000000f00 */
[----:B------:R-:W1:Y:S02]  /*06f0*/  LDCU.64 UR16, c[0x0][0x380] ;  /* 0x00007000ff1077ac */ /* 0x000e640008000a00 */
[----:B--2---:R-:W-:-:S02]  /*0700*/  IMAD R8, R8, UR14, RZ ;  /* 0x0000000e08087c24 */ /* 0x004fc4000f8e02ff */
[----:B------:R-:W-:Y:S01]  /*0710*/  IMAD.WIDE.U32 R16, R9, UR14, R16 ;  /* 0x0000000e09107c25 */ /* 0x000fe2000f8e0010 */
[----:B0-----:R-:W-:-:S03]  /*0720*/  ISETP.GE.AND P5, PT, R2, UR4, PT ;  /* 0x0000000402007c0c */ /* 0x001fc6000bfa6270 */
[----:B------:R-:W-:Y:S01]  /*0730*/  IMAD R9, R9, UR15, R8 ;  /* 0x0000000f09097c24 */ /* 0x000fe2000f8e0208 */
[----:B------:R-:W-:Y:S02]  /*0740*/  ISETP.GE.AND P6, PT, R78, UR4, PT ;  /* 0x000000044e007c0c */ /* 0x000fe4000bfc6270 */
[----:B-1----:R-:W-:Y:S02]  /*0750*/  LEA R8, P4, R16, UR16, 0x1 ;  /* 0x0000001010087c11 */ /* 0x002fe4000f8808ff */
[----:B------:R-:W-:-:S04]  /*0760*/  IADD3 R9, PT, PT, R17, R9, RZ ;  /* 0x0000000911097210 */ /* 0x000fc80007ffe0ff */
[----:B------:R-:W-:-:S05]  /*0770*/  LEA.HI.X R9, R16, UR17, R9, 0x1, P4 ;  /* 0x0000001110097c11 */ /* 0x000fca000a0f0c09 */
[----:B------:R2:W5:Y:S04]  /*0780*/  @!P5 LDG.E.128 R12, desc[UR10][R8.64] ;  /* 0x0000000a080cd981 */ /* 0x000568000c1e1d00 */
[----:B------:R2:W5:Y:S02]  /*0790*/  @!P6 LDG.E.128 R32, desc[UR10][R8.64+0x100] ;  /* 0x0001000a0820e981 */ /* 0x000564000c1e1d00 */
.L_x_68:
[----:B------:R-:W-:Y:S05]  /*07a0*/  BSYNC.RECONVERGENT B0 ;  /* 0x0000000000007941 */ /* 0x000fea0003800200 */
.L_x_67:
[----:B------:R-:W-:Y:S04]  /*07b0*/  BSSY.RECONVERGENT B0, `(.L_x_69) ;  /* 0x0000012000007945 */ /* 0x000fe80003800200 */
[----:B------:R-:W-:Y:S05]  /*07c0*/  @P2 BRA `(.L_x_70) ;  /* 0x0000000000402947 */ /* 0x000fea0003800000 */
[----:B------:R-:W3:Y:S01]  /*07d0*/  LDCU.64 UR14, c[0x0][0x398] ;  /* 0x00007300ff0e77ac */ /* 0x000ee20008000a00 */
[----:B012---:R-:W-:Y:S02]  /*07e0*/  IADD3 R9, P4, PT, R73, 0x30, RZ ;  /* 0x0000003049097810 */ /* 0x007fe40007f9e0ff */
[----:B------:R-:W-:Y:S01]  /*07f0*/  MOV R11, R19 ;  /* 0x00000013000b7202 */ /* 0x000fe20000000f00 */
[----:B------:R-:W0:Y:S01]  /*0800*/  LDCU UR4, c[0x0][0x38c] ;  /* 0x00007180ff0477ac */ /* 0x000e220008000800 */
[----:B------:R-:W-:Y:S01]  /*0810*/  IADD3.X R8, PT, PT, RZ, UR9, RZ, P4, !PT ;  /* 0x00000009ff087c10 */ /* 0x000fe2000a7fe4ff */
[----:B------:R-:W1:Y:S04]  /*0820*/  LDCU.64 UR16, c[0x0][0x380] ;  /* 0x00007000ff1077ac */ /* 0x000e680008000a00 */
[----:B---3--:R-:W-:-:S02]  /*0830*/  IMAD R8, R8, UR14, RZ ;  /* 0x0000000e08087c24 */ /* 0x008fc4000f8e02ff */
        /* <DEDUP_REMOVED lines=9> */
.L_x_70:
[----:B------:R-:W-:Y:S05]  /*08d0*/  BSYNC.RECONVERGENT B0 ;  /* 0x0000000000007941 */ /* 0x000fea0003800200 */
.L_x_69:
[----:B------:R-:W-:Y:S01]  /*08e0*/  BSSY.RECONVERGENT B0, `(.L_x_71) ;  /* 0x0000020000007945 */ /* 0x000fe20003800200 */
[----:B------:R-:W-:Y:S02]  /*08f0*/  CS2R R16, SRZ ;  /* 0x0000000000107805 */ /* 0x000fe4000001ff00 */
[----:B------:R-:W-:Y:S02]  /*0900*/  CS2R R18, SRZ ;  /* 0x0000000000127805 */ /* 0x000fe4000001ff00 */
[----:B------:R-:W-:Y:S02]  /*0910*/  CS2R R52, SRZ ;  /* 0x0000000000347805 */ /* 0x000fe4000001ff00 */
[----:B------:R-:W-:Y:S02]  /*0920*/  CS2R R54, SRZ ;  /* 0x0000000000367805 */ /* 0x000fe4000001ff00 */
[----:B------:R-:W-:Y:S02]  /*0930*/  CS2R R56, SRZ ;  /* 0x0000000000387805 */ /* 0x000fe4000001ff00 */
[----:B------:R-:W-:-:S02]  /*0940*/  CS2R R58, SRZ ;  /* 0x00000000003a7805 */ /* 0x000fc4000001ff00 */
[----:B------:R-:W-:Y:S02]  /*0950*/  CS2R R44, SRZ ;  /* 0x00000000002c7805 */ /* 0x000fe4000001ff00 */
[----:B------:R-:W-:Y:S02]  /*0960*/  CS2R R46, SRZ ;  /* 0x00000000002e7805 */ /* 0x000fe4000001ff00 */
[----:B0123--:R-:W-:Y:S02]  /*0970*/  CS2R R8, SRZ ;  /* 0x0000000000087805 */ /* 0x00ffe4000001ff00 */
[----:B------:R-:W-:Y:S02]  /*0980*/  CS2R R10, SRZ ;  /* 0x00000000000a7805 */ /* 0x000fe4000001ff00 */
[----:B------:R-:W-:Y:S02]  /*0990*/  CS2R R36, SRZ ;  /* 0x0000000000247805 */ /* 0x000fe4000001ff00 */
[----:B------:R-:W-:-:S02]  /*09a0*/  CS2R R38, SRZ ;  /* 0x0000000000267805 */ /* 0x000fc4000001ff00 */
[----:B------:R-:W-:Y:S02]  /*09b0*/  CS2R R20, SRZ ;  /* 0x0000000000147805 */ /* 0x000fe4000001ff00 */
[----:B------:R-:W-:Y:S02]  /*09c0*/  CS2R R22, SRZ ;  /* 0x0000000000167805 */ /* 0x000fe4000001ff00 */
[----:B------:R-:W-:Y:S02]  /*09d0*/  CS2R R28, SRZ ;  /* 0x00000000001c7805 */ /* 0x000fe4000001ff00 */
[----:B------:R-:W-:Y:S01]  /*09e0*/  CS2R R30, SRZ ;  /* 0x00000000001e7805 */ /* 0x000fe2000001ff00 */
[----:B------:R-:W-:Y:S06]  /*09f0*/  @P3 BRA `(.L_x_72) ;  /* 0x0000000000383947 */ /* 0x000fec0003800000 */
[----:B------:R-:W0:Y:S01]  /*0a00*/  LDC.64 R74, c[0x0][0x3b8] ;  /* 0x0000ee00ff4a7b82 */ /* 0x000e220000000a00 */
[----:B------:R-:W1:Y:S01]  /*0a10*/  LDCU UR4, c[0x0][0x38c] ;  /* 0x00007180ff0477ac */ /* 0x000e620008000800 */
[----:B------:R-:W-:-:S06]  /*0a20*/  MOV R66, R64 ;  /* 0x0000004000427202 */ /* 0x000fcc0000000f00 */
[----:B------:R-:W2:Y:S01]  /*0a30*/  LDC.64 R80, c[0x0][0x3b0] ;  /* 0x0000ec00ff507b82 */ /* 0x000ea20000000a00 */
[----:B-1----:R-:W-:Y:S02]  /*0a40*/  ISETP.GE.AND P4, PT, R2, UR4, PT ;  /* 0x0000000402007c0c */ /* 0x002fe4000bf86270 */
[----:B------:R-:W-:Y:S01]  /*0a50*/  ISETP.GE.AND P5, PT, R78, UR4, PT ;  /* 0x000000044e007c0c */ /* 0x000fe2000bfa6270 */
[----:B0-----:R-:W-:Y:S02]  /*0a60*/  IMAD R72, R74, UR9, RZ ;  /* 0x000000094a487c24 */ /* 0x001fe4000f8e02ff */
[----:B------:R-:W-:-:S04]  /*0a70*/  IMAD.WIDE.U32 R76, R73, R74, R66 ;  /* 0x0000004a494c7225 */ /* 0x000fc800078e0042 */
[----:B------:R-:W-:Y:S01]  /*0a80*/  IMAD R75, R73, R75, R72 ;  /* 0x0000004b494b7224 */ /* 0x000fe200078e0248 */
[----:B--2---:R-:W-:-:S04]  /*0a90*/  LEA R74, P3, R76, R80, 0x1 ;  /* 0x000000504c4a7211 */ /* 0x004fc800078608ff */
[----:B------:R-:W-:-:S04]  /*0aa0*/  IADD3 R72, PT, PT, R77, R75, RZ ;  /* 0x0000004b4d487210 */ /* 0x000fc80007ffe0ff */
[----:B------:R-:W-:-:S05]  /*0ab0*/  LEA.HI.X R75, R76, R81, R72, 0x1, P3 ;  /* 0x000000514c4b7211 */ /* 0x000fca00018f0c48 */
[----:B------:R0:W5:Y:S04]  /*0ac0*/  @!P4 LDG.E.128 R16, desc[UR10][R74.64] ;  /* 0x0000000a4a10c981 */ /* 0x000168000c1e1d00 */
[----:B------:R0:W5:Y:S02]  /*0ad0*/  @!P5 LDG.E.128 R52, desc[UR10][R74.64+0x100] ;  /* 0x0001000a4a34d981 */ /* 0x000164000c1e1d00 */
.L_x_72:
[----:B------:R-:W-:Y:S05]  /*0ae0*/  BSYNC.RECONVERGENT B0 ;  /* 0x0000000000007941 */ /* 0x000fea0003800200 */
.L_x_71:
[----:B------:R-:W-:Y:S04]  /*0af0*/  BSSY.RECONVERGENT B0, `(.L_x_73) ;  /* 0x0000012000007945 */ /* 0x000fe80003800200 */
[----:B------:R-:W-:Y:S05]  /*0b00*/  @P0 BRA `(.L_x_74) ;  /* 0x0000000000400947 */ /* 0x000fea0003800000 */
[----:B------:R-:W1:Y:S01]  /*0b10*/  LDCU.128 UR16, c[0x0][0x3b0] ;  /* 0x00007600ff1077ac */ /* 0x000e620008000c00 */
[----:B0-----:R-:W-:Y:S02]  /*0b20*/  IADD3 R75, P0, PT, R73, 0x10, RZ ;  /* 0x00000010494b7810 */ /* 0x001fe40007f1e0ff */
[----:B------:R-:W-:Y:S01]  /*0b30*/  MOV R76, R64 ;  /* 0x00000040004c7202 */ /* 0x000fe20000000f00 */
[----:B------:R-:W0:Y:S01]  /*0b40*/  LDCU UR4, c[0x0][0x38c] ;  /* 0x00007180ff0477ac */ /* 0x000e220008000800 */
[----:B------:R-:W-:Y:S02]  /*0b50*/  IADD3.X R72, PT, PT, RZ, UR9, RZ, P0, !PT ;  /* 0x00000009ff487c10 */ /* 0x000fe400087fe4ff */
        /* <DEDUP_REMOVED lines=11> */
.L_x_74:
[----:B------:R-:W-:Y:S05]  /*0c10*/  BSYNC.RECONVERGENT B0 ;  /* 0x0000000000007941 */ /* 0x000fea0003800200 */
.L_x_73:
[----:B------:R-:W-:Y:S04]  /*0c20*/  BSSY.RECONVERGENT B0, `(.L_x_75) ;  /* 0x0000012000007945 */ /* 0x000fe80003800200 */
[----:B------:R-:W-:Y:S05]  /*0c30*/  @P1 BRA `(.L_x_76) ;  /* 0x0000000000401947 */ /* 0x000fea0003800000 */
[----:B------:R-:W2:Y:S01]  /*0c40*/  LDCU.128 UR16, c[0x0][0x3b0] ;  /* 0x00007600ff1077ac */ /* 0x000ea20008000c00 */
[----:B01----:R-:W-:Y:S02]  /*0c50*/  IADD3 R75, P0, PT, R73, 0x20, RZ ;  /* 0x00000020494b7810 */ /* 0x003fe40007f1e0ff */
[----:B------:R-:W-:Y:S01]  /*0c60*/  MOV R76, R64 ;  /* 0x00000040004c7202 */ /* 0x000fe20000000f00 */
[----:B------:R-:W0:Y:S01]  /*0c70*/  LDCU UR4, c[0x0][0x38c] ;  /* 0x00007180ff0477ac */ /* 0x000e220008000800 */
[----:B------:R-:W-:Y:S02]  /*0c80*/  IADD3.X R72, PT, PT, RZ, UR9, RZ, P0, !PT ;  /* 0x00000009ff487c10 */ /* 0x000fe400087fe4ff */
[----:B------:R-:W-:-:S03]  /*0c90*/  MOV R77, R67 ;  /* 0x00000043004d7202 */ /* 0x000fc60000000f00 */
[----:B--2---:R-:W-:Y:S02]  /*0ca0*/  IMAD R72, R72, UR18, RZ ;  /* 0x0000001248487c24 */ /* 0x004fe4000f8e02ff */
        /* <DEDUP_REMOVED lines=9> */
.L_x_76:
[----:B------:R-:W-:Y:S05]  /*0d40*/  BSYNC.RECONVERGENT B0 ;  /* 0x0000000000007941 */ /* 0x000fea0003800200 */
.L_x_75:
[----:B------:R-:W-:Y:S04]  /*0d50*/  BSSY.RECONVERGENT B0, `(.L_x_77) ;  /* 0x0000011000007945 */ /* 0x000fe80003800200 */
[----:B------:R-:W-:Y:S05]  /*0d60*/  @P2 BRA `(.L_x_78) ;  /* 0x00000000003c2947 */ /* 0x000fea0003800000 */
[----:B------:R-:W3:Y:S01]  /*0d70*/  LDCU.128 UR16, c[0x0][0x3b0] ;  /* 0x00007600ff1077ac */ /* 0x000ee20008000c00 */
[----:B------:R-:W-:Y:S02]  /*0d80*/  IADD3 R73, P0, PT, R73, 0x30, RZ ;  /* 0x0000003049497810 */ /* 0x000fe40007f1e0ff */
[----:B------:R-:W-:Y:S01]  /*0d90*/  MOV R65, R67 ;  /* 0x0000004300417202 */ /* 0x000fe20000000f00 */
[----:B------:R-:W4:Y:S01]  /*0da0*/  LDCU UR4, c[0x0][0x38c] ;  /* 0x00007180ff0477ac */ /* 0x000f220008000800 */
[----:B------:R-:W-:-:S05]  /*0db0*/  IADD3.X R3, PT, PT, RZ, UR9, RZ, P0, !PT ;  /* 0x00000009ff037c10 */ /* 0x000fca00087fe4ff */
[----:B---3--:R-:W-:Y:S02]  /*0dc0*/  IMAD R3, R3, UR18, RZ ;  /* 0x0000001203037c24 */ /* 0x008fe4000f8e02ff */
[----:B------:R-:W-:Y:S01]  /*0dd0*/  IMAD.WIDE.U32 R64, R73, UR18, R64 ;  /* 0x0000001249407c25 */ /* 0x000fe2000f8e0040 */
[----:B----4-:R-:W-:-:S03]  /*0de0*/  ISETP.GE.AND P1, PT, R2, UR4, PT ;  /* 0x0000000402007c0c */ /* 0x010fc6000bf26270 */
[----:B------:R-:W-:Y:S01]  /*0df0*/  IMAD R3, R73, UR19, R3 ;  /* 0x0000001349037c24 */ /* 0x000fe2000f8e0203 */
[----:B------:R-:W-:Y:S02]  /*0e00*/  ISETP.GE.AND P2, PT, R78, UR4, PT ;  /* 0x000000044e007c0c */ /* 0x000fe4000bf46270 */
[----:B------:R-:W-:Y:S02]  /*0e10*/  LEA R2, P0, R64, UR16, 0x1 ;  /* 0x0000001040027c11 */ /* 0x000fe4000f8008ff */
[----:B------:R-:W-:-:S04]  /*0e20*/  IADD3 R3, PT, PT, R65, R3, RZ ;  /* 0x0000000341037210 */ /* 0x000fc80007ffe0ff */
[----:B------:R-:W-:-:S05]  /*0e30*/  LEA.HI.X R3, R64, UR17, R3, 0x1, P0 ;  /* 0x0000001140037c11 */ /* 0x000fca00080f0c03 */
[----:B------:R3:W5:Y:S04]  /*0e40*/  @!P1 LDG.E.128 R20, desc[UR10][R2.64] ;  /* 0x0000000a02149981 */ /* 0x000768000c1e1d00 */
[----:B------:R3:W5:Y:S02]  /*0e50*/  @!P2 LDG.E.128 R28, desc[UR10][R2.64+0x100] ;  /* 0x0001000a021ca981 */ /* 0x000764000c1e1d00 */
.L_x_78:
[----:B------:R-:W-:Y:S05]  /*0e60*/  BSYNC.RECONVERGENT B0 ;  /* 0x0000000000007941 */ /* 0x000fea0003800200 */
.L_x_77:
[----:B-----5:R-:W-:Y:S01]  /*0e70*/  HADD2.F32 R82, -RZ, R60.H1_H1 ;  /* 0x3000003cff527230 */ /* 0x020fe20000004100 */
[----:B------:R-:W-:Y:S01]  /*0e80*/  USHF.L.U32 UR7, UR12, 0x6, URZ ;  /* 0x000000060c077899 */ /* 0x000fe200080006ff */
[----:B------:R-:W-:Y:S01]  /*0e90*/  HADD2.F32 R87, -RZ, R56.H1_H1 ;  /* 0x30000038ff577230 */ /* 0x000fe20000004100 */
[----:B------:R-:W-:Y:S01]  /*0ea0*/  BSSY.RECONVERGENT B0, `(.L_x_79) ;  /* 0x0000101000007945 */ /* 0x000fe20003800200 */
[--C-:B------:R-:W-:Y:S02]  /*0eb0*/  HADD2.F32 R66, -RZ, R68.reuse.H0_H0 ;  /* 0x20000044ff427230 */ /* 0x100fe40000004100 */
[----:B---3--:R-:W-:Y:S02]  /*0ec0*/  HADD2.F32 R2, -RZ, R68.H1_H1 ;  /* 0x30000044ff027230 */ /* 0x008fe40000004100 */
[----:B------:R-:W-:Y:S01]  /*0ed0*/  FMUL.FTZ R114, R82, R87 ;  /* 0x0000005752727220 */ /* 0x000fe20000410000 */
[--C-:B------:R-:W-:Y:S02]  /*0ee0*/  HADD2.F32 R83, -RZ, R55.reuse.H0_H0 ;  /* 0x20000037ff537230 */ /* 0x100fe40000004100 */
[----:B------:R-:W-:-:S02]  /*0ef0*/  HADD2.F32 R80, -RZ, R55.H1_H1 ;  /* 0x30000037ff507230 */ /* 0x000fc40000004100 */
[--C-:B------:R-:W-:Y:S02]  /*0f00*/  HADD2.F32 R68, -RZ, R71.reuse.H0_H0 ;  /* 0x20000047ff447230 */ /* 0x100fe40000004100 */
[----:B------:R-:W-:Y:S02]  /*0f10*/  HADD2.F32 R67, -RZ, R71.H1_H1 ;  /* 0x30000047ff437230 */ /* 0x000fe40000004100 */
[----:B------:R-:W-:Y:S02]  /*0f20*/  HADD2.F32 R55, -RZ, R60.H0_H0 ;  /* 0x2000003cff377230 */ /* 0x000fe40000004100 */
[----:B------:R-:W-:Y:S02]  /*0f30*/  HADD2.F32 R86, -RZ, R56.H0_H0 ;  /* 0x20000038ff567230 */ /* 0x000fe40000004100 */
[----:B------:R-:W-:Y:S02]  /*0f40*/  HADD2.F32 R100, -RZ, R12.H1_H1 ;  /* 0x3000000cff647230 */ /* 0x000fe40000004100 */
[----:B------:R-:W-:-:S02]  /*0f50*/  HADD2.F32 R113, -RZ, R8.H1_H1 ;  /* 0x30000008ff717230 */ /* 0x000fc40000004100 */
[----:B------:R-:W-:Y:S01]  /*0f60*/  FFMA.FTZ R55, R55, R86, R114 ;  /* 0x0000005637377223 */ /* 0x000fe20000010072 */
[----:B------:R-:W-:Y:S02]  /*0f70*/  HADD2.F32 R71, -RZ, R16.H1_H1 ;  /* 0x30000010ff477230 */ /* 0x000fe40000004100 */
[----:B------:R-:W-:Y:S02]  /*0f80*/  HADD2.F32 R82, -RZ, R4.H1_H1 ;  /* 0x30000004ff527230 */ /* 0x000fe40000004100 */
[----:B------:R-:W-:Y:S01]  /*0f90*/  FMUL.FTZ R100, R100, R113 ;  /* 0x0000007164647220 */ /* 0x000fe20000410000 */
[----:B------:R-:W-:Y:S02]  /*0fa0*/  HADD2.F32 R87, -RZ, R20.H1_H1 ;  /* 0x30000014ff577230 */ /* 0x000fe40000004100 */
[----:B------:R-:W-:Y:S01]  /*0fb0*/  FMUL.FTZ R115, R2, R71 ;  /* 0x0000004702737220 */ /* 0x000fe20000410000 */
[----:B------:R-:W-:Y:S02]  /*0fc0*/  HADD2.F32 R65, -RZ, R16.H0_H0 ;  /* 0x20000010ff417230 */ /* 0x000fe40000004100 */
[----:B------:R-:W-:-:S02]  /*0fd0*/  HADD2.F32 R99, -RZ, R47.H0_H0 ;  /* 0x2000002fff637230 */ /* 0x000fc40000004100 */
[----:B------:R-:W-:Y:S01]  /*0fe0*/  FMUL.FTZ R116, R82, R87 ;  /* 0x0000005752747220 */ /* 0x000fe20000410000 */
[----:B------:R-:W-:Y:S02]  /*0ff0*/  HADD2.F32 R98, -RZ, R47.H1_H1 ;  /* 0x3000002fff627230 */ /* 0x000fe40000004100 */
[----:B------:R-:W-:Y:S01]  /*1000*/  FFMA.FTZ R66, R66, R65, R115 ;  /* 0x0000004142427223 */ /* 0x000fe20000010073 */
[----:B------:R-:W-:Y:S02]  /*1010*/  HADD2.F32 R47, -RZ, R12.H0_H0 ;  /* 0x2000000cff2f7230 */ /* 0x000fe40000004100 */
[----:B------:R-:W-:Y:S02]  /*1020*/  HADD2.F32 R104, -RZ, R8.H0_H0 ;  /* 0x20000008ff687230 */ /* 0x000fe40000004100 */
[----:B------:R-:W-:Y:S02]  /*1030*/  HADD2.F32 R113, -RZ, R4.H0_H0 ;  /* 0x20000004ff717230 */ /* 0x000fe40000004100 */
[----:B------:R-:W-:-:S02]  /*1040*/  HADD2.F32 R114, -RZ, R20.H0_H0 ;  /* 0x20000014ff727230 */ /* 0x000fc40000004100 */
[----:B------:R-:W-:Y:S01]  /*1050*/  FFMA.FTZ R47, R47, R104, R100 ;  /* 0x000000682f2f7223 */ /* 0x000fe20000010064 */
[----:B------:R-:W-:Y:S02]  /*1060*/  HADD2.F32 R3, -RZ, R69.H0_H0 ;  /* 0x20000045ff037230 */ /* 0x000fe40000004100 */
[----:B------:R-:W-:Y:S02]  /*1070*/  HADD2.F32 R16, -RZ, R17.H0_H0 ;  /* 0x20000011ff107230 */ /* 0x000fe40000004100 */
[--C-:B------:R-:W-:Y:S02]  /*1080*/  HADD2.F32 R87, -RZ, R21.reuse.H0_H0 ;  /* 0x20000015ff577230 */ /* 0x100fe40000004100 */
[----:B------:R-:W-:Y:S02]  /*1090*/  HADD2.F32 R82, -RZ, R21.H1_H1 ;  /* 0x30000015ff527230 */ /* 0x000fe40000004100 */
[----:B------:R-:W-:Y:S01]  /*10a0*/  FFMA.FTZ R117, R3, R16, R66 ;  /* 0x0000001003757223 */ /* 0x000fe20000010042 */
[----:B------:R-:W-:-:S02]  /*10b0*/  HADD2.F32 R60, -RZ, R61.H0_H0 ;  /* 0x2000003dff3c7230 */ /* 0x000fc40000004100 */
[----:B------:R-:W-:Y:S02]  /*10c0*/  HADD2.F32 R89, -RZ, R57.H0_H0 ;  /* 0x20000039ff597230 */ /* 0x000fe40000004100 */
[----:B------:R-:W-:Y:S02]  /*10d0*/  HADD2.F32 R12, -RZ, R13.H0_H0 ;  /* 0x2000000dff0c7230 */ /* 0x000fe40000004100 */
[----:B------:R-:W-:Y:S02]  /*10e0*/  HADD2.F32 R103, -RZ, R9.H0_H0 ;  /* 0x20000009ff677230 */ /* 0x000fe40000004100 */
[----:B------:R-:W-:Y:S01]  /*10f0*/  FFMA.FTZ R66, R60, R89, R55 ;  /* 0x000000593c427223 */ /* 0x000fe20000010037 */
[----:B------:R-:W-:Y:S02]  /*1100*/  HADD2.F32 R4, -RZ, R5.H0_H0 ;  /* 0x20000005ff047230 */ /* 0x000fe40000004100 */
[--C-:B------:R-:W-:Y:S02]  /*1110*/  HADD2.F32 R21, -RZ, R23.reuse.H0_H0 ;  /* 0x20000017ff157230 */ /* 0x100fe40000004100 */
[----:B------:R-:W-:Y:S01]  /*1120*/  FFMA.FTZ R12, R12, R103, R47 ;  /* 0x000000670c0c7223 */ /* 0x000fe2000001002f */
[----:B------:R-:W-:-:S02]  /*1130*/  HADD2.F32 R86, -RZ, R23.H1_H1 ;  /* 0x30000017ff567230 */ /* 0x000fc40000004100 */
[----:B------:R-:W-:Y:S01]  /*1140*/  FFMA.FTZ R23, R113, R114, R116 ;  /* 0x0000007271177223 */ /* 0x000fe20000010074 */
[--C-:B------:R-:W-:Y:S02]  /*1150*/  HADD2.F32 R2, -RZ, R37.reuse.H0_H0 ;  /* 0x20000025ff027230 */ /* 0x100fe40000004100 */
[----:B------:R-:W-:Y:S02]  /*1160*/  HADD2.F32 R110, -RZ, R37.H1_H1 ;  /* 0x30000025ff6e7230 */ /* 0x000fe40000004100 */
[----:B------:R-:W-:Y:S01]  /*1170*/  FFMA.FTZ R4, R4, R87, R23 ;  /* 0x0000005704047223 */ /* 0x000fe20000010017 */
[--C-:B------:R-:W-:Y:S02]  /*1180*/  HADD2.F32 R37, -RZ, R39.reuse.H0_H0 ;  /* 0x20000027ff257230 */ /* 0x100fe40000004100 */
[----:B------:R-:W-:Y:S02]  /*1190*/  HADD2.F32 R112, -RZ, R39.H1_H1 ;  /* 0x30000027ff707230 */ /* 0x000fe40000004100 */
[----:B------:R-:W-:-:S02]  /*11a0*/  HADD2.F32 R64, -RZ, R69.H1_H1 ;  /* 0x30000045ff407230 */ /* 0x000fc40000004100 */
[----:B------:R-:W-:Y:S02]  /*11b0*/  HADD2.F32 R17, -RZ, R17.H1_H1 ;  /* 0x30000011ff117230 */ /* 0x000fe40000004100 */
[----:B------:R-:W-:Y:S02]  /*11c0*/  HADD2.F32 R61, -RZ, R61.H1_H1 ;  /* 0x3000003dff3d7230 */ /* 0x000fe40000004100 */
[----:B------:R-:W-:Y:S02]  /*11d0*/  HADD2.F32 R56, -RZ, R57.H1_H1 ;  /* 0x30000039ff387230 */ /* 0x000fe40000004100 */
[----:B------:R-:W-:Y:S01]  /*11e0*/  FFMA.FTZ R64, R64, R17, R117 ;  /* 0x0000001140407223 */ /* 0x000fe20000010075 */
[----:B------:R-:W-:Y:S02]  /*11f0*/  HADD2.F32 R101, -RZ, R13.H1_H1 ;  /* 0x3000000dff657230 */ /* 0x000fe40000004100 */
        /* <DEDUP_REMOVED lines=8> */
[----:B------:R-:W-:Y:S02]  /*1280*/  HADD2.F32 R57, -RZ, R58.H0_H0 ;  /* 0x2000003aff397230 */ /* 0x000fe40000004100 */
        /* <DEDUP_REMOVED lines=8> */
[----:B012---:R-:W-:-:S02]  /*1310*/  HADD2.F32 R75, -RZ, R18.H1_H1 ;  /* 0x30000012ff4b7230 */ /* 0x007fc40000004100 */
[----:B------:R-:W-:Y:S01]  /*1320*/  FFMA.FTZ R4, R5, R20, R4 ;  /* 0x0000001405047223 */ /* 0x000fe20000010004 */
[----:B------:R-:W-:Y:S02]  /*1330*/  HADD2.F32 R85, -RZ, R62.H1_H1 ;  /* 0x3000003eff557230 */ /* 0x000fe40000004100 */
[----:B------:R-:W-:Y:S02]  /*1340*/  HADD2.F32 R58, -RZ, R58.H1_H1 ;  /* 0x3000003aff3a7230 */ /* 0x000fe40000004100 */
[----:B------:R-:W-:Y:S01]  /*1350*/  FFMA.FTZ R69, R70, R75, R69 ;  /* 0x0000004b46457223 */ /* 0x000fe20000010045 */
[----:B------:R-:W-:Y:S02]  /*1360*/  HADD2.F32 R102, -RZ, R14.H1_H1 ;  /* 0x3000000eff667230 */ /* 0x000fe40000004100 */
[----:B------:R-:W-:Y:S02]  /*1370*/  HADD2.F32 R105, -RZ, R10.H1_H1 ;  /* 0x3000000aff697230 */ /* 0x000fe40000004100 */
[----:B------:R-:W-:Y:S01]  /*1380*/  FFMA.FTZ R85, R85, R58, R84 ;  /* 0x0000003a55557223 */ /* 0x000fe20000010054 */
[----:B------:R-:W-:-:S02]  /*1390*/  HADD2.F32 R65, -RZ, R6.H1_H1 ;  /* 0x30000006ff417230 */ /* 0x000fc40000004100 */
[----:B------:R-:W-:Y:S02]  /*13a0*/  HADD2.F32 R22, -RZ, R22.H1_H1 ;  /* 0x30000016ff167230 */ /* 0x000fe40000004100 */
[----:B------:R-:W-:Y:S01]  /*13b0*/  FFMA.FTZ R13, R102, R105, R13 ;  /* 0x00000069660d7223 */ /* 0x000fe2000001000d */
[----:B------:R-:W-:Y:S02]  /*13c0*/  HADD2.F32 R73, -RZ, R19.H0_H0 ;  /* 0x20000013ff497230 */ /* 0x000fe40000004100 */
[----:B------:R-:W-:Y:S02]  /*13d0*/  HADD2.F32 R62, -RZ, R63.H0_H0 ;  /* 0x2000003fff3e7230 */ /* 0x000fe40000004100 */
[----:B------:R-:W-:Y:S01]  /*13e0*/  FFMA.FTZ R65, R65, R22, R4 ;  /* 0x0000001641417223 */ /* 0x000fe20000010004 */
[----:B------:R-:W-:Y:S02]  /*13f0*/  HADD2.F32 R91, -RZ, R59.H0_H0 ;  /* 0x2000003bff5b7230 */ /* 0x000fe40000004100 */
[----:B------:R-:W-:Y:S01]  /*1400*/  FFMA.FTZ R68, R68, R73, R69 ;  /* 0x0000004944447223 */ /* 0x000fe20000010045 */
[----:B------:R-:W-:-:S02]  /*1410*/  HADD2.F32 R14, -RZ, R15.H0_H0 ;  /* 0x2000000fff0e7230 */ /* 0x000fc40000004100 */
[----:B------:R-:W-:Y:S02]  /*1420*/  HADD2.F32 R9, -RZ, R11.H0_H0 ;  /* 0x2000000bff097230 */ /* 0x000fe40000004100 */
[----:B------:R-:W-:Y:S01]  /*1430*/  FFMA.FTZ R62, R62, R91, R85 ;  /* 0x0000005b3e3e7223 */ /* 0x000fe20000010055 */
[----:B------:R-:W-:Y:S02]  /*1440*/  HADD2.F32 R6, -RZ, R7.H0_H0 ;  /* 0x20000007ff067230 */ /* 0x000fe40000004100 */
[----:B------:R-:W-:Y:S02]  /*1450*/  HADD2.F32 R74, -RZ, R19.H1_H1 ;  /* 0x30000013ff4a7230 */ /* 0x000fe40000004100 */
[----:B------:R-:W-:Y:S01]  /*1460*/  FFMA.FTZ R14, R14, R9, R13 ;  /* 0x000000090e0e7223 */ /* 0x000fe2000001000d */
[----:B------:R-:W-:Y:S02]  /*1470*/  HADD2.F32 R63, -RZ, R63.H1_H1 ;  /* 0x3000003fff3f7230 */ /* 0x000fe40000004100 */
[----:B------:R-:W-:Y:S01]  /*1480*/  FFMA.FTZ R6, R6, R21, R65 ;  /* 0x0000001506067223 */ /* 0x000fe20000010041 */
[----:B------:R-:W-:-:S02]  /*1490*/  HADD2.F32 R88, -RZ, R59.H1_H1 ;  /* 0x3000003bff587230 */ /* 0x000fc40000004100 */
[----:B------:R-:W-:Y:S01]  /*14a0*/  FFMA.FTZ R67, R67, R74, R68 ;  /* 0x0000004a43437223 */ /* 0x000fe20000010044 */
[----:B------:R-:W-:Y:S02]  /*14b0*/  HADD2.F32 R15, -RZ, R15.H1_H1 ;  /* 0x3000000fff0f7230 */ /* 0x000fe40000004100 */
[----:B------:R-:W-:Y:S02]  /*14c0*/  HADD2.F32 R108, -RZ, R11.H1_H1 ;  /* 0x3000000bff6c7230 */ /* 0x000fe40000004100 */
[----:B------:R-:W-:Y:S01]  /*14d0*/  FFMA.FTZ R62, R63, R88, R62 ;  /* 0x000000583f3e7223 */ /* 0x000fe2000001003e */
[----:B------:R-:W-:Y:S02]  /*14e0*/  HADD2.F32 R7, -RZ, R7.H1_H1 ;  /* 0x30000007ff077230 */ /* 0x000fe40000004100 */
[----:B------:R-:W-:Y:S02]  /*14f0*/  HADD2.F32 R18, -RZ, R48.H0_H0 ;  /* 0x20000030ff127230 */ /* 0x000fe40000004100 */
[----:B------:R-:W-:Y:S01]  /*1500*/  FFMA.FTZ R15, R15, R108, R14 ;  /* 0x0000006c0f0f7223 */ /* 0x000fe2000001000e */
[----:B------:R-:W-:-:S02]  /*1510*/  HADD2.F32 R79, -RZ, R52.H0_H0 ;  /* 0x20000034ff4f7230 */ /* 0x000fc40000004100 */
[----:B------:R-:W-:Y:S01]  /*1520*/  FFMA.FTZ R7, R7, R86, R6 ;  /* 0x0000005607077223 */ /* 0x000fe20000010006 */
[----:B------:R-:W-:Y:S01]  /*1530*/  HADD2.F32 R59, -RZ, R40.H0_H0 ;  /* 0x20000028ff3b7230 */ /* 0x000fe20000004100 */
[----:B------:R-:W0:Y:S01]  /*1540*/  S2R R14, SR_TID.X ;  /* 0x00000000000e7919 */ /* 0x000e220000002100 */
        /* <DEDUP_REMOVED lines=14> */
[----:B------:R-:W-:Y:S02]  /*1630*/  HADD2.F32 R32, -RZ, R32.H1_H1 ;  /* 0x30000020ff207230 */ /* 0x000fe40000004100 */
[----:B------:R-:W-:Y:S02]  /*1640*/  HADD2.F32 R111, -RZ, R36.H1_H1 ;  /* 0x30000024ff6f7230 */ /* 0x000fe40000004100 */
[----:B------:R-:W-:Y:S01]  /*1650*/  FFMA.FTZ R59, R90, R97, R59 ;  /* 0x000000615a3b7223 */ /* 0x000fe2000001003b */
[----:B------:R-:W-:Y:S02]  /*1660*/  HADD2.F32 R104, -RZ, R24.H1_H1 ;  /* 0x30000018ff687230 */ /* 0x000fe40000004100 */
        /* <DEDUP_REMOVED lines=52> */
[----:B------:R-:W-:Y:S01]  /*19b0*/  FFMA.FTZ R50, R50, R83, R77 ;  /* 0x0000005332327223 */ /* 0x000fe2000001004d */
        /* <DEDUP_REMOVED lines=9> */
[----:B------:R-:W-:Y:S02]  /*1a50*/  HADD2.F32 R27, -RZ, R27.H1_H1 ;  /* 0x3000001bff1b7230 */ /* 0x000fe40000004100 */
[----:B------:R-:W-:Y:S01]  /*1a60*/  FFMA.FTZ R42, R43, R98, R42 ;  /* 0x000000622b2a7223 */ /* 0x000fe2000001002a */
[----:B------:R-:W-:Y:S02]  /*1a70*/  HADD2.F32 R16, -RZ, R31.H1_H1 ;  /* 0x3000001fff107230 */ /* 0x000fe40000004100 */
[----:B------:R-:W-:Y:S01]  /*1a80*/  FFMA.FTZ R34, R35, R112, R34 ;  /* 0x0000007023227223 */ /* 0x000fe20000010022 */
[----:B------:R-:W1:Y:S02]  /*1a90*/  SHFL.BFLY PT, R3, R50, 0x8, 0x1f ;  /* 0x0d001f0032037f89 */ /* 0x000e6400000e0000 */
[----:B------:R-:W-:-:S02]  /*1aa0*/  FFMA.FTZ R16, R27, R16, R26 ;  /* 0x000000101b107223 */ /* 0x000fc4000001001a */
[----:B------:R-:W2:Y:S04]  /*1ab0*/  SHFL.BFLY PT, R5, R42, 0x8, 0x1f ;  /* 0x0d001f002a057f89 */ /* 0x000ea800000e0000 */
[----:B------:R-:W3:Y:S04]  /*1ac0*/  SHFL.BFLY PT, R7, R34, 0x8, 0x1f ;  /* 0x0d001f0022077f89 */ /* 0x000ee800000e0000 */
[----:B------:R-:W4:Y:S01]  /*1ad0*/  SHFL.BFLY PT, R9, R16, 0x8, 0x1f ;  /* 0x0d001f0010097f89 */ /* 0x000f2200000e0000 */
[----:B-1----:R-:W-:Y:S01]  /*1ae0*/  FADD.FTZ R3, R50, R3 ;  /* 0x0000000332037221 */ /* 0x002fe20000010000 */
[----:B--2---:R-:W-:-:S04]  /*1af0*/  FADD.FTZ R4, R42, R5 ;  /* 0x000000052a047221 */ /* 0x004fc80000010000 */
[----:B------:R-:W1:Y:S01]  /*1b00*/  SHFL.BFLY PT, R2, R3, 0x4, 0x1f ;  /* 0x0c801f0003027f89 */ /* 0x000e6200000e0000 */
[----:B---3--:R-:W-:-:S03]  /*1b10*/  FADD.FTZ R8, R34, R7 ;  /* 0x0000000722087221 */ /* 0x008fc60000010000 */
[----:B------:R-:W2:Y:S01]  /*1b20*/  SHFL.BFLY PT, R5, R4, 0x4, 0x1f ;  /* 0x0c801f0004057f89 */ /* 0x000ea200000e0000 */
[----:B----4-:R-:W-:-:S03]  /*1b30*/  FADD.FTZ R11, R16, R9 ;  /* 0x00000009100b7221 */ /* 0x010fc60000010000 */
        /* <DEDUP_REMOVED lines=13> */
[----:B0-----:R-:W-:Y:S01]  /*1c10*/  SHF.L.U32 R6, R14, 0x3, RZ ;  /* 0x000000030e067819 */ /* 0x001fe200000006ff */
[----:B---3--:R-:W-:Y:S02]  /*1c20*/  FADD.FTZ R10, R9, R10 ;  /* 0x0000000a090a7221 */ /* 0x008fe40000010000 */
[----:B------:R-:W0:Y:S01]  /*1c30*/  SHFL.BFLY PT, R8, R7, 0x1, 0x1f ;  /* 0x0c201f0007087f89 */ /* 0x000e2200000e0000 */
[----:B------:R-:W-:Y:S01]  /*1c40*/  LOP3.LUT P0, RZ, R6, 0x78, RZ, 0xc0, !PT ;  /* 0x0000007806ff7812 */ /* 0x000fe2000780c0ff */
[----:B----4-:R-:W-:Y:S02]  /*1c50*/  FADD.FTZ R11, R12, R3 ;  /* 0x000000030c0b7221 */ /* 0x010fe40000010000 */
[----:B------:R-:W2:Y:S04]  /*1c60*/  SHFL.BFLY PT, R3, R10, 0x1, 0x1f ;  /* 0x0c201f000a037f89 */ /* 0x000ea800000e0000 */
[----:B------:R-:W3:Y:S01]  /*1c70*/  SHFL.BFLY PT, R2, R11, 0x1, 0x1f ;  /* 0x0c201f000b027f89 */ /* 0x000ee200000e0000 */
[----:B-1----:R-:W-:Y:S01]  /*1c80*/  FADD.FTZ R6, R5, R4 ;  /* 0x0000000405067221 */ /* 0x002fe20000010000 */
[----:B0-----:R-:W-:Y:S01]  /*1c90*/  FADD.FTZ R8, R7, R8 ;  /* 0x0000000807087221 */ /* 0x001fe20000010000 */
[----:B--2---:R-:W-:Y:S01]  /*1ca0*/  FADD.FTZ R9, R10, R3 ;  /* 0x000000030a097221 */ /* 0x004fe20000010000 */
[----:B---3--:R-:W-:-:S02]  /*1cb0*/  FADD.FTZ R12, R11, R2 ;  /* 0x000000020b0c7221 */ /* 0x008fc40000010000 */
[----:B------:R-:W-:Y:S05]  /*1cc0*/  @P0 BRA `(.L_x_80) ;  /* 0x0000000000780947 */ /* 0x000fea0003800000 */
[----:B------:R-:W0:Y:S01]  /*1cd0*/  LDCU.64 UR8, c[0x0][0x3e8] ;  /* 0x00007d00ff0877ac */ /* 0x000e220008000a00 */
[----:B------:R-:W1:Y:S01]  /*1ce0*/  LDC.64 R4, c[0x0][0x3f0] ;  /* 0x0000fc00ff047b82 */ /* 0x000e620000000a00 */
[----:B------:R-:W-:Y:S01]  /*1cf0*/  SHF.R.U32.HI R7, RZ, 0x4, R14 ;  /* 0x00000004ff077819 */ /* 0x000fe2000001160e */
[----:B------:R-:W-:Y:S01]  /*1d00*/  UMOV UR4, UR7 ;  /* 0x0000000700047c82 */ /* 0x000fe20008000000 */
[----:B------:R-:W-:Y:S01]  /*1d10*/  UMOV UR5, URZ ;  /* 0x000000ff00057c82 */ /* 0x000fe20008000000 */
[----:B------:R-:W2:Y:S01]  /*1d20*/  LDCU.64 UR14, c[0x0][0x3d0] ;  /* 0x00007a00ff0e77ac */ /* 0x000ea20008000a00 */
[----:B------:R-:W-:Y:S01]  /*1d30*/  IADD3 R10, PT, PT, R7, 0x20, RZ ;  /* 0x00000020070a7810 */ /* 0x000fe20007ffe0ff */
[----:B0-----:R-:W-:Y:S02]  /*1d40*/  UIMAD.WIDE.U32 UR4, UR13, UR8, UR4 ;  /* 0x000000080d0472a5 */ /* 0x001fe4000f8e0004 */
[----:B------:R-:W-:Y:S02]  /*1d50*/  UIADD3 UR8, UPT, UPT, -UR7, UR6, URZ ;  /* 0x0000000607087290 */ /* 0x000fe4000fffe1ff */
[----:B------:R-:W-:-:S04]  /*1d60*/  UIMAD UR5, UR13, UR9, UR5 ;  /* 0x000000090d0572a4 */ /* 0x000fc8000f8e0205 */
[----:B------:R-:W-:Y:S02]  /*1d70*/  ISETP.GE.AND P3, PT, R7, UR8, PT ;  /* 0x0000000807007c0c */ /* 0x000fe4000bf66270 */
[----:B-1----:R-:W-:Y:S01]  /*1d80*/  IMAD.WIDE.U32 R2, R0, R4, UR4 ;  /* 0x0000000400027e25 */ /* 0x002fe2000f8e0004 */
[----:B------:R-:W-:-:S03]  /*1d90*/  ISETP.GE.AND P1, PT, R10, UR8, PT ;  /* 0x000000080a007c0c */ /* 0x000fc6000bf26270 */
[----:B------:R-:W-:Y:S01]  /*1da0*/  IMAD R4, R0, R5, R3 ;  /* 0x0000000500047224 */ /* 0x000fe200078e0203 */
[C---:B------:R-:W-:Y:S02]  /*1db0*/  IADD3 R3, P0, PT, R7.reuse, R2, RZ ;  /* 0x0000000207037210 */ /* 0x040fe40007f1e0ff */
[C---:B------:R-:W-:Y:S02]  /*1dc0*/  IADD3 R5, PT, PT, R7.reuse, 0x10, RZ ;  /* 0x0000001007057810 */ /* 0x040fe40007ffe0ff */
[----:B------:R-:W-:Y:S02]  /*1dd0*/  IADD3 R7, PT, PT, R7, 0x30, RZ ;  /* 0x0000003007077810 */ /* 0x000fe40007ffe0ff */
[----:B------:R-:W-:Y:S02]  /*1de0*/  IADD3.X R4, PT, PT, RZ, R4, RZ, P0, !PT ;  /* 0x00000004ff047210 */ /* 0x000fe400007fe4ff */
[----:B--2---:R-:W-:Y:S02]  /*1df0*/  LEA R2, P4, R3, UR14, 0x2 ;  /* 0x0000000e03027c11 */ /* 0x004fe4000f8810ff */
[----:B------:R-:W-:-:S02]  /*1e00*/  ISETP.GE.AND P2, PT, R5, UR8, PT ;  /* 0x0000000805007c0c */ /* 0x000fc4000bf46270 */
[----:B------:R-:W-:Y:S02]  /*1e10*/  ISETP.GE.AND P0, PT, R7, UR8, PT ;  /* 0x0000000807007c0c */ /* 0x000fe4000bf06270 */
[----:B------:R-:W-:Y:S02]  /*1e20*/  LEA.HI.X R3, R3, UR15, R4, 0x2, P4 ;  /* 0x0000000f03037c11 */ /* 0x000fe4000a0f1404 */
[----:B------:R-:W-:Y:S02]  /*1e30*/  FSEL R5, R6, RZ, !P3 ;  /* 0x000000ff06057208 */ /* 0x000fe40005800000 */
[----:B------:R-:W-:Y:S02]  /*1e40*/  FSEL R7, R8, RZ, !P2 ;  /* 0x000000ff08077208 */ /* 0x000fe40005000000 */
[----:B------:R-:W-:Y:S01]  /*1e50*/  FSEL R9, R9, RZ, !P1 ;  /* 0x000000ff09097208 */ /* 0x000fe20004800000 */
[----:B------:R0:W-:Y:S01]  /*1e60*/  STG.E desc[UR10][R2.64], R5 ;  /* 0x0000000502007986 */ /* 0x0001e2000c10190a */
[----:B------:R-:W-:-:S03]  /*1e70*/  FSEL R11, R12, RZ, !P0 ;  /* 0x000000ff0c0b7208 */ /* 0x000fc60004000000 */
[----:B------:R0:W-:Y:S04]  /*1e80*/  STG.E desc[UR10][R2.64+0x40], R7 ;  /* 0x0000400702007986 */ /* 0x0001e8000c10190a */
[----:B------:R0:W-:Y:S04]  /*1e90*/  STG.E desc[UR10][R2.64+0x80], R9 ;  /* 0x0000800902007986 */ /* 0x0001e8000c10190a */
[----:B------:R0:W-:Y:S02]  /*1ea0*/  STG.E desc[UR10][R2.64+0xc0], R11 ;  /* 0x0000c00b02007986 */ /* 0x0001e4000c10190a */
.L_x_80:
[----:B------:R-:W-:Y:S05]  /*1eb0*/  BSYNC.RECONVERGENT B0 ;  /* 0x0000000000007941 */ /* 0x000fea0003800200 */
.L_x_79:
[----:B------:R-:W-:Y:S01]  /*1ec0*/  UIADD3 UR4, UPT, UPT, UR6, 0x3f, URZ ;  /* 0x0000003f06047890 */ /* 0x000fe2000fffe0ff */
[----:B0-----:R-:W0:Y:S01]  /*1ed0*/  LDC.64 R10, c[0x0][0x440] ;  /* 0x00011000ff0a7b82 */ /* 0x001e220000000a00 */
[----:B------:R-:W-:Y:S02]  /*1ee0*/  BSSY.RECONVERGENT B0, `(.L_x_81) ;  /* 0x0000019000007945 */ /* 0x000fe40003800200 */
[----:B------:R-:W-:-:S04]  /*1ef0*/  USHF.R.S32.HI UR5, URZ, 0x1f, UR4 ;  /* 0x0000001fff057899 */ /* 0x000fc80008011404 */
[----:B------:R-:W-:Y:S01]  /*1f00*/  ULEA.HI UR5, UR5, UR4, URZ, 0x6 ;  /* 0x0000000405057291 */ /* 0x000fe2000f8f30ff */
[----:B------:R-:W1:Y:S03]  /*1f10*/  LDC.64 R12, c[0x0][0x448] ;  /* 0x00011200ff0c7b82 */ /* 0x000e660000000a00 */
[----:B------:R-:W-:-:S04]  /*1f20*/  ULOP3.LUT UR5, UR5, 0xffffffc0, URZ, 0xc0, !UPT ;  /* 0xffffffc005057892 */ /* 0x000fc8000f8ec0ff */
[----:B------:R-:W-:-:S04]  /*1f30*/  UIADD3 UR5, UPT, UPT, UR7, UR4, -UR5 ;  /* 0x0000000407057290 */ /* 0x000fc8000fffe805 */
[----:B------:R-:W-:-:S06]  /*1f40*/  UIADD3 UR5, UPT, UPT, UR4, -UR5, URZ ;  /* 0x8000000504057290 */ /* 0x000fcc000fffe0ff */
[----:B------:R-:W-:-:S04]  /*1f50*/  ISETP.GE.AND P0, PT, R14, UR5, PT ;  /* 0x000000050e007c0c */ /* 0x000fc8000bf06270 */
[----:B------:R-:W-:-:S13]  /*1f60*/  ISETP.GT.U32.OR P0, PT, R14, 0x3f, P0 ;  /* 0x0000003f0e00780c */ /* 0x000fda0000704470 */
[----:B------:R-:W-:Y:S05]  /*1f70*/  @P0 BRA `(.L_x_82) ;  /* 0x00000000003c0947 */ /* 0x000fea0003800000 */
[----:B------:R-:W2:Y:S01]  /*1f80*/  LDC.64 R4, c[0x0][0x418] ;  /* 0x00010600ff047b82 */ /* 0x000ea20000000a00 */
[----:B------:R-:W3:Y:S01]  /*1f90*/  LDCU.64 UR4, c[0x0][0x420] ;  /* 0x00008400ff0477ac */ /* 0x000ee20008000a00 */
[----:B------:R-:W-:Y:S01]  /*1fa0*/  IADD3 R2, PT, PT, R14, UR7, RZ ;  /* 0x000000070e027c10 */ /* 0x000fe2000fffe0ff */
[----:B------:R-:W-:Y:S02]  /*1fb0*/  HFMA2 R3, -RZ, RZ, 0, 0 ;  /* 0x00000000ff037431 */ /* 0x000fe400000001ff */
[C---:B------:R-:W-:Y:S01]  /*1fc0*/  FMUL.FTZ R6, R96.reuse, 1.4426950216293334961 ;  /* 0x3fb8aa3b60067820 */ /* 0x040fe20000410000 */
[----:B------:R-:W-:Y:S02]  /*1fd0*/  FSETP.NEU.FTZ.AND P0, PT, R96, -INF , PT ;  /* 0xff8000006000780b */ /* 0x000fe40003f1d000 */
[----:B------:R-:W4:Y:S01]  /*1fe0*/  LDC.64 R8, c[0x0][0x410] ;  /* 0x00010400ff087b82 */ /* 0x000f220000000a00 */
[----:B--2---:R-:W-:-:S04]  /*1ff0*/  IMAD.WIDE.U32 R2, R4, UR13, R2 ;  /* 0x0000000d04027c25 */ /* 0x004fc8000f8e0002 */
[----:B------:R-:W-:Y:S02]  /*2000*/  IMAD R3, R5, UR13, R3 ;  /* 0x0000000d05037c24 */ /* 0x000fe4000f8e0203 */
[----:B---3--:R-:W-:-:S04]  /*2010*/  IMAD.WIDE.U32 R2, R0, UR4, R2 ;  /* 0x0000000400027c25 */ /* 0x008fc8000f8e0002 */
[----:B------:R-:W-:Y:S01]  /*2020*/  IMAD R3, R0, UR5, R3 ;  /* 0x0000000500037c24 */ /* 0x000fe2000f8e0203 */
[----:B----4-:R-:W-:-:S04]  /*2030*/  LEA R4, P1, R2, R8, 0x2 ;  /* 0x0000000802047211 */ /* 0x010fc800078210ff */
[----:B------:R-:W-:Y:S02]  /*2040*/  LEA.HI.X R5, R2, R9, R3, 0x2, P1 ;  /* 0x0000000902057211 */ /* 0x000fe400008f1403 */
[----:B------:R-:W-:-:S05]  /*2050*/  FSEL R3, R6, RZ, P0 ;  /* 0x000000ff06037208 */ /* 0x000fca0000000000 */
[----:B------:R2:W-:Y:S02]  /*2060*/  STG.E desc[UR10][R4.64], R3 ;  /* 0x0000000304007986 */ /* 0x0005e4000c10190a */
.L_x_82:
[----:B------:R-:W-:Y:S05]  /*2070*/  BSYNC.RECONVERGENT B0 ;  /* 0x0000000000007941 */ /* 0x000fea0003800200 */
.L_x_81:
[----:B------:R-:W-:Y:S01]  /*2080*/  USHF.L.U32 UR4, UR12, 0xe, URZ ;  /* 0x0000000e0c047899 */ /* 0x000fe200080006ff */
[----:B------:R-:W-:Y:S01]  /*2090*/  SHF.L.U32 R2, R14, 0x2, RZ ;  /* 0x000000020e027819 */ /* 0x000fe200000006ff */
[----:B------:R-:W3:Y:S01]  /*20a0*/  LDCU.64 UR8, c[0x0][0x458] ;  /* 0x00008b00ff0877ac */ /* 0x000ee20008000a00 */
[----:B--2---:R-:W-:-:S03]  /*20b0*/  MOV R3, RZ ;  /* 0x000000ff00037202 */ /* 0x004fc60000000f00 */
[----:B------:R-:W-:-:S05]  /*20c0*/  LOP3.LUT R2, R2, UR4, RZ, 0xfc, !PT ;  /* 0x0000000402027c12 */ /* 0x000fca000f8efcff */
[----:B------:R-:W2:Y:S01]  /*20d0*/  LDCU.64 UR4, c[0x0][0x428] ;  /* 0x00008500ff0477ac */ /* 0x000ea20008000a00 */
[----:B0-----:R-:W-:-:S04]  /*20e0*/  IMAD.WIDE.U32 R2, R10, UR13, R2 ;  /* 0x0000000d0a027c25 */ /* 0x001fc8000f8e0002 */
[----:B------:R-:W-:Y:S01]  /*20f0*/  IMAD R3, R11, UR13, R3 ;  /* 0x0000000d0b037c24 */ /* 0x000fe2000f8e0203 */
[----:B---3--:R-:W-:Y:S01]  /*2100*/  ISETP.NE.U32.AND P0, PT, RZ, UR8, PT ;  /* 0x00000008ff007c0c */ /* 0x008fe2000bf05070 */
[----:B-1----:R-:W-:-:S03]  /*2110*/  IMAD.WIDE.U32 R2, R0, R12, R2 ;  /* 0x0000000c00027225 */ /* 0x002fc600078e0002 */
[----:B------:R-:W-:Y:S01]  /*2120*/  ISETP.NE.AND.EX P0, PT, RZ, UR9, PT, P0 ;  /* 0x00000009ff007c0c */ /* 0x000fe2000bf05300 */
[----:B------:R-:W-:-:S03]  /*2130*/  IMAD R3, R0, R13, R3 ;  /* 0x0000000d00037224 */ /* 0x000fc600078e0203 */
[----:B------:R-:W-:Y:S02]  /*2140*/  ISETP.NE.OR P0, PT, R14, RZ, !P0 ;  /* 0x000000ff0e00720c */ /* 0x000fe40004705670 */
[----:B--2---:R-:W-:-:S04]  /*2150*/  LEA R4, P1, R2, UR4, 0x2 ;  /* 0x0000000402047c11 */ /* 0x004fc8000f8210ff */
        /* <DEDUP_REMOVED lines=18> */
[----:B0-----:R-:W0:Y:S08]  /*2280*/  LDC R5, c[0x0][0x450] ;  /* 0x00011400ff057b82 */ /* 0x001e300000000800 */
[----:B------:R-:W1:Y:S08]  /*2290*/  LDC R7, c[0x0][0x390] ;  /* 0x0000e400ff077b82 */ /* 0x000e700000000800 */
[----:B------:R-:W2:Y:S01]  /*22a0*/  LDC.64 R2, c[0x0][0x458] ;  /* 0x00011600ff027b82 */ /* 0x000ea20000000a00 */
[----:B0-----:R-:W-:-:S04]  /*22b0*/  IMAD R0, R5, UR12, R0 ;  /* 0x0000000c05007c24 */ /* 0x001fc8000f8e0200 */
[----:B-1----:R-:W-:-:S04]  /*22c0*/  IMAD R5, R0, R7, UR13 ;  /* 0x0000000d00057e24 */ /* 0x002fc8000f8e0207 */
[----:B--2---:R-:W-:-:S05]  /*22d0*/  IMAD.WIDE R2, R5, 0x4, R2 ;  /* 0x0000000405027825 */ /* 0x004fca00078e0202 */
[----:B------:R-:W-:Y:S01]  /*22e0*/  STG.E desc[UR10][R2.64], RZ ;  /* 0x000000ff02007986 */ /* 0x000fe2000c10190a */
[----:B------:R-:W-:Y:S05]  /*22f0*/  EXIT ;  /* 0x000000000000794d */ /* 0x000fea0003800000 */
.L_x_83:
        /* <DEDUP_REMOVED lines=16> */
.L_x_155:


//--------------------- .text._ZN7cutlass13device_kernelIN5flash19enable_sm80_to_sm89INS1_16FlashAttnBwdSm80INS1_25CollectiveMainloopBwdSm80ILi1ELi1EN4cute5tupleIJNS5_1CILi64EEES8_NS7_ILi256EEEEEENS_6half_tEfNS_4arch4Sm80ELb1ELb0ELb0ELb1ELb0ELb0ELb0ELb0ELi2ELi4ELi2ELi2ELb0EEENS1_21CollectiveEpilogueBwdISA_SB_SD_Li256ELb1ELb0ELi4EEENS1_25SingleTileBwdLPTSchedulerILb1ELi64ELb0EEEEEEEEEvNT_6ParamsE --------------------------
	.section	.text._ZN7cutlass13device_kernelIN5flash19enable_sm80_to_sm89INS1_16FlashAttnBwdSm80INS1_25CollectiveMainloopBwdSm80ILi1ELi1EN4cute5tupleIJNS5_1CILi64EEES8_NS7_ILi256EEEEEENS_6half_tEfNS_4arch4Sm80ELb1ELb0ELb0ELb1ELb0ELb0ELb0ELb0ELi2ELi4ELi2ELi2ELb0EEENS1_21CollectiveEpilogueBwdISA_SB_SD_Li256ELb1ELb0ELi4EEENS1_25SingleTileBwdLPTSchedulerILb1ELi64ELb0EEEEEEEEEvNT_6ParamsE,"ax",@progbits
	.align	128
.text._ZN7cutlass13device_kernelIN5flash19enable_sm80_to_sm89INS1_16FlashAttnBwdSm80INS1_25CollectiveMainloopBwdSm80ILi1ELi1EN4cute5tupleIJNS5_1CILi64EEES8_NS7_ILi256EEEEEENS_6half_tEfNS_4arch4Sm80ELb1ELb0ELb0ELb1ELb0ELb0ELb0ELb0ELi2ELi4ELi2ELi2ELb0EEENS1_21CollectiveEpilogueBwdISA_SB_SD_Li256ELb1ELb0ELi4EEENS1_25SingleTileBwdLPTSchedulerILb1ELi64ELb0EEEEEEEEEvNT_6ParamsE:
        .type           _ZN7cutlass13device_kernelIN5flash19enable_sm80_to_sm89INS1_16FlashAttnBwdSm80INS1_25CollectiveMainloopBwdSm80ILi1ELi1EN4cute5tupleIJNS5_1CILi64EEES8_NS7_ILi256EEEEEENS_6half_tEfNS_4arch4Sm80ELb1ELb0ELb0ELb1ELb0ELb0ELb0ELb0ELi2ELi4ELi2ELi2ELb0EEENS1_21CollectiveEpilogueBwdISA_SB_SD_Li256ELb1ELb0ELi4EEENS1_25SingleTileBwdLPTSchedulerILb1ELi64ELb0EEEEEEEEEvNT_6ParamsE,@function
        .size           _ZN7cutlass13device_kernelIN5flash19enable_sm80_to_sm89INS1_16FlashAttnBwdSm80INS1_25CollectiveMainloopBwdSm80ILi1ELi1EN4cute5tupleIJNS5_1CILi64EEES8_NS7_ILi256EEEEEENS_6half_tEfNS_4arch4Sm80ELb1ELb0ELb0ELb1ELb0ELb0ELb0ELb0ELi2ELi4ELi2ELi2ELb0EEENS1_21CollectiveEpilogueBwdISA_SB_SD_Li256ELb1ELb0ELi4EEENS1_25SingleTileBwdLPTSchedulerILb1ELi64ELb0EEEEEEEEEvNT_6ParamsE,(.L_x_156 - _ZN7cutlass13device_kernelIN5flash19enable_sm80_to_sm89INS1_16FlashAttnBwdSm80INS1_25CollectiveMainloopBwdSm80ILi1ELi1EN4cute5tupleIJNS5_1CILi64EEES8_NS7_ILi256EEEEEENS_6half_tEfNS_4arch4Sm80ELb1ELb0ELb0ELb1ELb0ELb0ELb0ELb0ELi2ELi4ELi2ELi2ELb0EEENS1_21CollectiveEpilogueBwdISA_SB_SD_Li256ELb1ELb0ELi4EEENS1_25SingleTileBwdLPTSchedulerILb1ELi64ELb0EEEEEEEEEvNT_6ParamsE)
        .other          _ZN7cutlass13device_kernelIN5flash19enable_sm80_to_sm89INS1_16FlashAttnBwdSm80INS1_25CollectiveMainloopBwdSm80ILi1ELi1EN4cute5tupleIJNS5_1CILi64EEES8_NS7_ILi256EEEEEENS_6half_tEfNS_4arch4Sm80ELb1ELb0ELb0ELb1ELb0ELb0ELb0ELb0ELi2ELi4ELi2ELi2ELb0EEENS1_21CollectiveEpilogueBwdISA_SB_SD_Li256ELb1ELb0ELi4EEENS1_25SingleTileBwdLPTSchedulerILb1ELi64ELb0EEEEEEEEEvNT_6ParamsE,@"STO_CUDA_ENTRY STV_DEFAULT"
_ZN7cutlass13device_kernelIN5flash19enable_sm80_to_sm89INS1_16FlashAttnBwdSm80INS1_25CollectiveMainloopBwdSm80ILi1ELi1EN4cute5tupleIJNS5_1CILi64EEES8_NS7_ILi256EEEEEENS_6half_tEfNS_4arch4Sm80ELb1ELb0ELb0ELb1ELb0ELb0ELb0ELb0ELi2ELi4ELi2ELi2ELb0EEENS1_21CollectiveEpilogueBwdISA_SB_SD_Li256ELb1ELb0ELi4EEENS1_25SingleTileBwdLPTSchedulerILb1ELi64ELb0EEEEEEEEEvNT_6ParamsE:
[----:B------:R-:W-:Y:S01]  /*0000*/  LDC R1, c[0x0][0x37c] ;  /* 0x0000df00ff017b82 */ /* 0x000fe20000000800 */
[----:B------:R-:W-:Y:S05]  /*0010*/  EXIT ;  /* 0x000000000000794d */ /* 0x000fea0003800000 */
.L_x_84:
        /* <DEDUP_REMOVED lines=14> */
.L_x_156:


//--------------------- .text._ZN7cutlass13device_kernelIN5flash32FlashAttnBwdPostprocessConvertdQIN4cute5tupleIJNS3_1CILi64EEENS5_ILi256EEEEEENS_6half_tEfNS_4arch4Sm80ELi256ENS3_8TiledMMAINS3_8MMA_AtomIJNS3_28SM80_16x8x16_F32F16F16F32_TNEEEENS3_6LayoutINS4_IJNS5_ILi2EEENS5_ILi4EEENS5_ILi1EEEEEENS4_IJSJ_SH_NS5_ILi0EEEEEEEENS4_IJNS5_ILi32EEES6_NS5_ILi16EEEEEEEELb0EEEEEvNT_6ParamsE --------------------------
	.section	.text._ZN7cutlass13device_kernelIN5flash32FlashAttnBwdPostprocessConvertdQIN4cute5tupleIJNS3_1CILi64EEENS5_ILi256EEEEEENS_6half_tEfNS_4arch4Sm80ELi256ENS3_8TiledMMAINS3_8MMA_AtomIJNS3_28SM80_16x8x16_F32F16F16F32_TNEEEENS3_6LayoutINS4_IJNS5_ILi2EEENS5_ILi4EEENS5_ILi1EEEEEENS4_IJSJ_SH_NS5_ILi0EEEEEEEENS4_IJNS5_ILi32EEES6_NS5_ILi16EEEEEEEELb0EEEEEvNT_6ParamsE,"ax",@progbits
	.align	128
.text._ZN7cutlass13device_kernelIN5flash32FlashAttnBwdPostprocessConvertdQIN4cute5tupleIJNS3_1CILi64EEENS5_ILi256EEEEEENS_6half_tEfNS_4arch4Sm80ELi256ENS3_8TiledMMAINS3_8MMA_AtomIJNS3_28SM80_16x8x16_F32F16F16F32_TNEEEENS3_6LayoutINS4_IJNS5_ILi2EEENS5_ILi4EEENS5_ILi1EEEEEENS4_IJSJ_SH_NS5_ILi0EEEEEEEENS4_IJNS5_ILi32EEES6_NS5_ILi16EEEEEEEELb0EEEEEvNT_6ParamsE:
        .type           _ZN7cutlass13device_kernelIN5flash32FlashAttnBwdPostprocessConvertdQIN4cute5tupleIJNS3_1CILi64EEENS5_ILi256EEEEEENS_6half_tEfNS_4arch4Sm80ELi256ENS3_8TiledMMAINS3_8MMA_AtomIJNS3_28SM80_16x8x16_F32F16F16F32_TNEEEENS3_6LayoutINS4_IJNS5_ILi2EEENS5_ILi4EEENS5_ILi1EEEEEENS4_IJSJ_SH_NS5_ILi0EEEEEEEENS4_IJNS5_ILi32EEES6_NS5_ILi16EEEEEEEELb0EEEEEvNT_6ParamsE,@function
        .size           _ZN7cutlass13device_kernelIN5flash32FlashAttnBwdPostprocessConvertdQIN4cute5tupleIJNS3_1CILi64EEENS5_ILi256EEEEEENS_6half_tEfNS_4arch4Sm80ELi256ENS3_8TiledMMAINS3_8MMA_AtomIJNS3_28SM80_16x8x16_F32F16F16F32_TNEEEENS3_6LayoutINS4_IJNS5_ILi2EEENS5_ILi4EEENS5_ILi1EEEEEENS4_IJSJ_SH_NS5_ILi0EEEEEEEENS4_IJNS5_ILi32EEES6_NS5_ILi16EEEEEEEELb0EEEEEvNT_6ParamsE,(.L_x_157 - _ZN7cutlass13device_kernelIN5flash32FlashAttnBwdPostprocessConvertdQIN4cute5tupleIJNS3_1CILi64EEENS5_ILi256EEEEEENS_6half_tEfNS_4arch4Sm80ELi256ENS3_8TiledMMAINS3_8MMA_AtomIJNS3_28SM80_16x8x16_F32F16F16F32_TNEEEENS3_6LayoutINS4_IJNS5_ILi2EEENS5_ILi4EEENS5_ILi1EEEEEENS4_IJSJ_SH_NS5_ILi0EEEEEEEENS4_IJNS5_ILi32EEES6_NS5_ILi16EEEEEEEELb0EEEEEvNT_6ParamsE)
        .other          _ZN7cutlass13device_kernelIN5flash32FlashAttnBwdPostprocessConvertdQIN4cute5tupleIJNS3_1CILi64EEENS5_ILi256EEEEEENS_6half_tEfNS_4arch4Sm80ELi256ENS3_8TiledMMAINS3_8MMA_AtomIJNS3_28SM80_16x8x16_F32F16F16F32_TNEEEENS3_6LayoutINS4_IJNS5_ILi2EEENS5_ILi4EEENS5_ILi1EEEEEENS4_IJSJ_SH_NS5_ILi0EEEEEEEENS4_IJNS5_ILi32EEES6_NS5_ILi16EEEEEEEELb0EEEEEvNT_6ParamsE,@"STO_CUDA_ENTRY STV_DEFAULT"
_ZN7cutlass13device_kernelIN5flash32FlashAttnBwdPostprocessConvertdQIN4cute5tupleIJNS3_1CILi64EEENS5_ILi256EEEEEENS_6half_tEfNS_4arch4Sm80ELi256ENS3_8TiledMMAINS3_8MMA_AtomIJNS3_28SM80_16x8x16_F32F16F16F32_TNEEEENS3_6LayoutINS4_IJNS5_ILi2EEENS5_ILi4EEENS5_ILi1EEEEEENS4_IJSJ_SH_NS5_ILi0EEEEEEEENS4_IJNS5_ILi32EEES6_NS5_ILi16EEEEEEEELb0EEEEEvNT_6ParamsE:
        /* <DEDUP_REMOVED lines=17> */
.L_x_85:
[----:B------:R-:W0:Y:S01]  /*0110*/  LDC.64 R6, c[0x0][0x3e0] ;  /* 0x0000f800ff067b82 */ /* 0x000e220000000a00 */
[----:B------:R-:W1:Y:S01]  /*0120*/  LDCU.64 UR4, c[0x0][0x3e8] ;  /* 0x00007d00ff0477ac */ /* 0x000e620008000a00 */
[----:B0-----:R-:W-:-:S05]  /*0130*/  IMAD.WIDE.U32 R6, R9, 0x4, R6 ;  /* 0x0000000409067825 */ /* 0x001fca00078e0006 */
[----:B------:R-:W2:Y:S01]  /*0140*/  LDG.E R76, desc[UR6][R6.64] ;  /* 0x00000006064c7981 */ /* 0x000ea2000c1e1900 */
[----:B-1----:R-:W-:-:S04]  /*0150*/  UISETP.NE.U32.AND UP0, UPT, UR4, URZ, UPT ;  /* 0x000000ff0400728c */ /* 0x002fc8000bf05070 */
[----:B------:R-:W-:Y:S01]  /*0160*/  UISETP.NE.AND.EX UP0, UPT, UR5, URZ, UPT, UP0 ;  /* 0x000000ff0500728c */ /* 0x000fe2000bf05300 */
[--C-:B--2---:R-:W-:Y:S01]  /*0170*/  IMAD R2, R9, 0x40, R76.reuse ;  /* 0x0000004009027824 */ /* 0x104fe200078e024c */
[----:B------:R-:W-:-:S04]  /*0180*/  SHF.R.S32.HI R77, RZ, 0x1f, R76 ;  /* 0x0000001fff4d7819 */ /* 0x000fc8000001144c */
[----:B------:R-:W-:-:S04]  /*0190*/  SHF.R.S32.HI R3, RZ, 0x1f, R2 ;  /* 0x0000001fff037819 */ /* 0x000fc80000011402 */
[----:B------:R-:W-:-:S04]  /*01a0*/  LEA.HI R3, R3, R2, RZ, 0x6 ;  /* 0x0000000203037211 */ /* 0x000fc800078f30ff */
[----:B------:R-:W-:-:S04]  /*01b0*/  SHF.L.U32 R3, R3, 0x8, RZ ;  /* 0x0000000803037819 */ /* 0x000fc800000006ff */
[----:B------:R-:W-:-:S04]  /*01c0*/  LOP3.LUT R4, R3, 0xffffc000, RZ, 0xc0, !PT ;  /* 0xffffc00003047812 */ /* 0x000fc800078ec0ff */
[----:B------:R-:W-:Y:S01]  /*01d0*/  SHF.R.S32.HI R5, RZ, 0x1f, R4 ;  /* 0x0000001fff057819 */ /* 0x000fe20000011404 */
[----:B------:R-:W-:Y:S06]  /*01e0*/  BRA.U !UP0, `(.L_x_88) ;  /* 0x0000000108107547 */ /* 0x000fec000b800000 */
.L_x_87:
[----:B------:R-:W0:Y:S02]  /*01f0*/  LDC.64 R2, c[0x0][0x3e8] ;  /* 0x0000fa00ff027b82 */ /* 0x000e240000000a00 */
[----:B0-----:R-:W-:-:S06]  /*0200*/  IMAD.WIDE.U32 R2, R9, 0x4, R2 ;  /* 0x0000000409027825 */ /* 0x001fcc00078e0002 */
[----:B------:R0:W5:Y:S01]  /*0210*/  LDG.E R2, desc[UR6][R2.64] ;  /* 0x0000000602027981 */ /* 0x000162000c1e1900 */
[----:B------:R-:W-:Y:S05]  /*0220*/  BRA `(.L_x_86) ;  /* 0x0000000000087947 */ /* 0x000fea0003800000 */
.L_x_88:
[----:B------:R-:W2:Y:S02]  /*0230*/  LDG.E R7, desc[UR6][R6.64+0x4] ;  /* 0x0000040606077981 */ /* 0x000ea4000c1e1900 */
[----:B--2---:R-:W-:-:S07]  /*0240*/  IMAD.IADD R2, R7, 0x1, -R76 ;  /* 0x0000000107027824 */ /* 0x004fce00078e0a4c */
.L_x_86:
[----:B0-----:R-:W-:Y:S01]  /*0250*/  IMAD.SHL.U32 R3, R0, 0x40, RZ ;  /* 0x0000004000037824 */ /* 0x001fe200078e00ff */
[----:B------:R-:W-:-:S04]  /*0260*/  ISETP.NE.AND.EX P0, PT, R11, RZ, PT, P0 ;  /* 0x000000ff0b00720c */ /* 0x000fc80003f05300 */
[----:B-----5:R-:W-:-:S13]  /*0270*/  ISETP.GT.AND P2, PT, R2, R3, PT ;  /* 0x000000030200720c */ /* 0x020fda0003f44270 */
[----:B------:R-:W-:Y:S05]  /*0280*/  @!P2 EXIT P0 ;  /* 0x000000000000a94d */ /* 0x000fea0000000000 */
[----:B------:R-:W0:Y:S01]  /*0290*/  S2R R68, SR_TID.X ;  /* 0x0000000000447919 */ /* 0x000e220000002100 */
[----:B------:R-:W1:Y:S01]  /*02a0*/  S2UR UR8, SR_CTAID.Y ;  /* 0x00000000000879c3 */ /* 0x000e620000002600 */
[----:B------:R-:W2:Y:S01]  /*02b0*/  LDCU.64 UR4, c[0x0][0x3a0] ;  /* 0x00007400ff0477ac */ /* 0x000ea20008000a00 */
[----:B------:R-:W-:Y:S01]  /*02c0*/  SEL R72, R9, RZ, !P1 ;  /* 0x000000ff09487207 */ /* 0x000fe20004800000 */
[----:B------:R-:W3:Y:S05]  /*02d0*/  LDCU.64 UR10, c[0x0][0x380] ;  /* 0x00007000ff0a77ac */ /* 0x000eea0008000a00 */
[----:B------:R-:W1:Y:S01]  /*02e0*/  LDC.64 R10, c[0x0][0x398] ;  /* 0x0000e600ff0a7b82 */ /* 0x000e620000000a00 */
[----:B0-----:R-:W-:-:S05]  /*02f0*/  SHF.L.U32 R69, R68, 0x2, RZ ;  /* 0x0000000244457819 */ /* 0x001fca00000006ff */
[----:B------:R-:W-:-:S05]  /*0300*/  IMAD R7, R0, 0x4000, R69 ;  /* 0x0000400000077824 */ /* 0x000fca00078e0245 */
[----:B------:R-:W-:-:S04]  /*0310*/  IADD3 R4, P0, PT, R7, R4, RZ ;  /* 0x0000000407047210 */ /* 0x000fc80007f1e0ff */
[----:B------:R-:W-:-:S03]  /*0320*/  IADD3.X R5, PT, PT, RZ, R5, RZ, P0, !PT ;  /* 0x00000005ff057210 */ /* 0x000fc600007fe4ff */
[----:B-1----:R-:W-:-:S04]  /*0330*/  IMAD.WIDE.U32 R4, R10, UR8, R4 ;  /* 0x000000080a047c25 */ /* 0x002fc8000f8e0004 */
[----:B------:R-:W-:Y:S02]  /*0340*/  IMAD R5, R11, UR8, R5 ;  /* 0x000000080b057c24 */ /* 0x000fe4000f8e0205 */
[----:B--2---:R-:W-:-:S04]  /*0350*/  IMAD.WIDE.U32 R4, R72, UR4, R4 ;  /* 0x0000000448047c25 */ /* 0x004fc8000f8e0004 */
[----:B------:R-:W-:Y:S01]  /*0360*/  IMAD R5, R72, UR5, R5 ;  /* 0x0000000548057c24 */ /* 0x000fe2000f8e0205 */
[----:B---3--:R-:W-:-:S04]  /*0370*/  LEA R70, P0, R4, UR10, 0x2 ;  /* 0x0000000a04467c11 */ /* 0x008fc8000f8010ff */
[----:B------:R-:W-:Y:S01]  /*0380*/  LEA.HI.X R71, R4, UR11, R5, 0x2, P0 ;  /* 0x0000000b04477c11 */ /* 0x000fe200080f1405 */
[----:B------:R-:W0:Y:S01]  /*0390*/  S2UR UR5, SR_CgaCtaId ;  /* 0x00000000000579c3 */ /* 0x000e220000008800 */
[----:B------:R-:W-:Y:S01]  /*03a0*/  UMOV UR4, 0x400 ;  /* 0x0000040000047882 */ /* 0x000fe20000000000 */
[----:B------:R-:W-:Y:S01]  /*03b0*/  VIADDMNMX R2, R2, -R3, 0x40, PT ;  /* 0x0000004002027446 */ /* 0x000fe20003800903 */
[----:B------:R-:W1:Y:S01]  /*03c0*/  LDCU.64 UR10, c[0x0][0x3d0] ;  /* 0x00007a00ff0a77ac */ /* 0x000e620008000a00 */
[----:B------:R-:W2:Y:S04]  /*03d0*/  LDG.E.128 R4, desc[UR6][R70.64] ;  /* 0x0000000646047981 */ /* 0x000ea8000c1e1d00 */
[----:B------:R-:W3:Y:S04]  /*03e0*/  LDG.E.128 R8, desc[UR6][R70.64+0x1000] ;  /* 0x0010000646087981 */ /* 0x000ee8000c1e1d00 */
[----:B------:R-:W4:Y:S04]  /*03f0*/  LDG.E.128 R12, desc[UR6][R70.64+0x2000] ;  /* 0x00200006460c7981 */ /* 0x000f28000c1e1d00 */
[----:B------:R-:W5:Y:S04]  /*0400*/  LDG.E.128 R16, desc[UR6][R70.64+0x3000] ;  /* 0x0030000646107981 */ /* 0x000f68000c1e1d00 */
        /* <DEDUP_REMOVED lines=11> */
[----:B------:R1:W5:Y:S01]  /*04c0*/  LDG.E.128 R64, desc[UR6][R70.64+0xf000] ;  /* 0x00f0000646407981 */ /* 0x000362000c1e1d00 */
[----:B0-----:R-:W-:Y:S01]  /*04d0*/  ULEA UR4, UR5, UR4, 0x18 ;  /* 0x0000000405047291 */ /* 0x001fe2000f8ec0ff */
[----:B------:R-:W-:Y:S01]  /*04e0*/  SHF.L.U32 R3, R68, 0x1, RZ ;  /* 0x0000000144037819 */ /* 0x000fe200000006ff */
[----:B------:R-:W0:Y:S01]  /*04f0*/  LDCU UR5, c[0x0][0x3b4] ;  /* 0x00007680ff0577ac */ /* 0x000e220008000800 */
[----:B------:R-:W-:Y:S01]  /*0500*/  SHF.R.U32.HI R73, RZ, 0x5, R68 ;  /* 0x00000005ff497819 */ /* 0x000fe20000011644 */
[----:B------:R-:W-:Y:S01]  /*0510*/  BSSY.RECONVERGENT B0, `(.L_x_89) ;  /* 0x0000111000007945 */ /* 0x000fe20003800200 */
[----:B------:R-:W-:-:S02]  /*0520*/  LOP3.LUT R3, R3, 0x6, RZ, 0xc0, !PT ;  /* 0x0000000603037812 */ /* 0x000fc400078ec0ff */
[----:B------:R-:W-:Y:S02]  /*0530*/  LEA R75, R68, UR4, 0x4 ;  /* 0x00000004444b7c11 */ /* 0x000fe4000f8e20ff */
[----:B-1----:R-:W-:Y:S02]  /*0540*/  SHF.R.U32.HI R71, RZ, 0x3, R68 ;  /* 0x00000003ff477819 */ /* 0x002fe40000011644 */
[----:B------:R-:W-:Y:S02]  /*0550*/  LOP3.LUT R74, R69, 0x40, RZ, 0xc0, !PT ;  /* 0x00000040454a7812 */ /* 0x000fe400078ec0ff */
[----:B------:R-:W-:Y:S02]  /*0560*/  IADD3 R70, P0, PT, R73, R76, RZ ;  /* 0x0000004c49467210 */ /* 0x000fe40007f1e0ff */
[----:B------:R-:W-:-:S03]  /*0570*/  LOP3.LUT R74, R74, 0x8, R71, 0xf8, !PT ;  /* 0x000000084a4a7812 */ /* 0x000fc600078ef847 */
[----:B------:R-:W-:Y:S02]  /*0580*/  IMAD.X R71, RZ, RZ, R77, P0 ;  /* 0x000000ffff477224 */ /* 0x000fe400000e064d */
[----:B------:R-:W-:Y:S01]  /*0590*/  IMAD.WIDE.U32 R70, R0, 0x40, R70 ;  /* 0x0000004000467825 */ /* 0x000fe200078e0046 */
[----:B--2---:R1:W-:Y:S04]  /*05a0*/  STS.128 [R75], R4 ;  /* 0x000000044b007388 */ /* 0x0043e80000000c00 */
[----:B---3--:R2:W-:Y:S04]  /*05b0*/  STS.128 [R75+0x1000], R8 ;  /* 0x001000084b007388 */ /* 0x0085e80000000c00 */
[----:B----4-:R3:W-:Y:S04]  /*05c0*/  STS.128 [R75+0x2000], R12 ;  /* 0x0020000c4b007388 */ /* 0x0107e80000000c00 */
[----:B-----5:R4:W-:Y:S04]  /*05d0*/  STS.128 [R75+0x3000], R16 ;  /* 0x003000104b007388 */ /* 0x0209e80000000c00 */
[----:B------:R-:W-:Y:S01]  /*05e0*/  STS.128 [R75+0x4000], R20 ;  /* 0x004000144b007388 */ /* 0x000fe20000000c00 */
[C---:B-1----:R-:W-:Y:S01]  /*05f0*/  SHF.L.U32 R6, R68.reuse, 0x9, RZ ;  /* 0x0000000944067819 */ /* 0x042fe200000006ff */
[----:B------:R-:W-:-:S02]  /*0600*/  IMAD R5, R68, -0xc, R75 ;  /* 0xfffffff444057824 */ /* 0x000fc400078e024b */
[----:B------:R-:W-:Y:S01]  /*0610*/  STS.128 [R75+0x5000], R24 ;  /* 0x005000184b007388 */ /* 0x000fe20000000c00 */
[----:B------:R-:W-:Y:S01]  /*0620*/  IMAD.SHL.U32 R4, R68, 0x8, RZ ;  /* 0x0000000844047824 */ /* 0x000fe200078e00ff */
[----:B--2---:R-:W-:Y:S02]  /*0630*/  SHF.R.U32.HI R11, RZ, 0x1, R68 ;  /* 0x00000001ff0b7819 */ /* 0x004fe40000011644 */
[----:B------:R-:W-:Y:S01]  /*0640*/  STS.128 [R75+0x6000], R28 ;  /* 0x0060001c4b007388 */ /* 0x000fe20000000c00 */
[----:B---3--:R-:W-:Y:S01]  /*0650*/  LOP3.LUT R12, R6, 0x3c00, RZ, 0xc0, !PT ;  /* 0x00003c00060c7812 */ /* 0x008fe200078ec0ff */
[----:B------:R-:W-:Y:S01]  /*0660*/  VIADD R15, R73, 0x8 ;  /* 0x00000008490f7836 */ /* 0x000fe20000000000 */
[--C-:B------:R-:W-:Y:S01]  /*0670*/  LOP3.LUT R3, R3, 0x1c00, R4.reuse, 0xf8, !PT ;  /* 0x00001c0003037812 */ /* 0x100fe200078ef804 */
[----:B------:R-:W-:Y:S01]  /*0680*/  STS.128 [R75+0x7000], R32 ;  /* 0x007000204b007388 */ /* 0x000fe20000000c00 */
[----:B------:R-:W-:Y:S01]  /*0690*/  LOP3.LUT R10, R4, 0x8, RZ, 0xc0, !PT ;  /* 0x00000008040a7812 */ /* 0x000fe200078ec0ff */
[----:B----4-:R-:W-:Y:S01]  /*06a0*/  VIADD R19, R73, 0x28 ;  /* 0x0000002849137836 */ /* 0x010fe20000000000 */
[----:B------:R-:W-:Y:S01]  /*06b0*/  LOP3.LUT R14, R3, 0x100, R4, 0xf8, !PT ;  /* 0x00000100030e7812 */ /* 0x000fe200078ef804 */
[----:B------:R-:W-:Y:S01]  /*06c0*/  STS.128 [R75+0x8000], R36 ;  /* 0x008000244b007388 */ /* 0x000fe20000000c00 */
[----:B------:R-:W-:-:S02]  /*06d0*/  LOP3.LUT R3, R12, 0x30, R11, 0xf8, !PT ;  /* 0x000000300c037812 */ /* 0x000fc400078ef80b */
[----:B------:R-:W-:Y:S01]  /*06e0*/  LOP3.LUT R4, R4, 0xf8, RZ, 0xc0, !PT ;  /* 0x000000f804047812 */ /* 0x000fe200078ec0ff */
[----:B------:R-:W-:Y:S01]  /*06f0*/  STS.128 [R75+0x9000], R40 ;  /* 0x009000284b007388 */ /* 0x000fe20000000c00 */
[--C-:B------:R-:W-:Y:S02]  /*0700*/  LOP3.LUT R10, R10, 0x40, R11.reuse, 0xf8, !PT ;  /* 0x000000400a0a7812 */ /* 0x100fe400078ef80b */
[----:B0-----:R-:W-:Y:S01]  /*0710*/  ISETP.GE.AND P0, PT, R4, UR5, PT ;  /* 0x0000000504007c0c */ /* 0x001fe2000bf06270 */
[----:B------:R-:W-:Y:S01]  /*0720*/  STS.128 [R75+0xa000], R44 ;  /* 0x00a0002c4b007388 */ /* 0x000fe20000000c00 */
[----:B------:R-:W0:Y:S01]  /*0730*/  LDCU UR5, c[0x0][0x3d8] ;  /* 0x00007b00ff0577ac */ /* 0x000e220008000800 */
[----:B------:R-:W-:Y:S02]  /*0740*/  SHF.R.U32.HI R13, RZ, 0x4, R68 ;  /* 0x00000004ff0d7819 */ /* 0x000fe40000011644 */
[----:B------:R-:W-:Y:S01]  /*0750*/  STS.128 [R75+0xb000], R48 ;  /* 0x00b000304b007388 */ /* 0x000fe20000000c00 */
[----:B------:R-:W-:-:S02]  /*0760*/  LOP3.LUT R74, R74, 0x8, R11, 0x78, !PT ;  /* 0x000000084a4a7812 */ /* 0x000fc400078e780b */
[----:B------:R-:W-:Y:S01]  /*0770*/  LOP3.LUT R16, R10, 0x8, R13, 0x78, !PT ;  /* 0x000000080a107812 */ /* 0x000fe200078e780d */
[----:B------:R-:W-:Y:S01]  /*0780*/  STS.128 [R75+0xc000], R52 ;  /* 0x00c000344b007388 */ /* 0x000fe20000000c00 */
[----:B------:R-:W-:Y:S02]  /*0790*/  IADD3 R17, PT, PT, R73, 0x10, RZ ;  /* 0x0000001049117810 */ /* 0x000fe40007ffe0ff */
[-C--:B------:R-:W-:Y:S01]  /*07a0*/  ISETP.GE.OR P6, PT, R15, R2.reuse, P0 ;  /* 0x000000020f00720c */ /* 0x080fe200007c6670 */
[----:B------:R-:W-:Y:S01]  /*07b0*/  STS.128 [R75+0xd000], R56 ;  /* 0x00d000384b007388 */ /* 0x000fe20000000c00 */
[-C--:B------:R-:W-:Y:S01]  /*07c0*/  ISETP.GE.OR P5, PT, R17, R2.reuse, P0 ;  /* 0x000000021100720c */ /* 0x080fe200007a6670 */
[C---:B------:R-:W-:Y:S01]  /*07d0*/  VIADD R15, R73.reuse, 0x18 ;  /* 0x00000018490f7836 */ /* 0x040fe20000000000 */
[----:B------:R-:W-:Y:S01]  /*07e0*/  IADD3 R17, PT, PT, R73, 0x20, RZ ;  /* 0x0000002049117810 */ /* 0x000fe20007ffe0ff */
[----:B------:R-:W-:Y:S01]  /*07f0*/  STS.128 [R75+0xe000], R60 ;  /* 0x00e0003c4b007388 */ /* 0x000fe20000000c00 */
[----:B------:R-:W-:-:S02]  /*0800*/  ISETP.GE.OR P2, PT, R19, R2, P0 ;  /* 0x000000021300720c */ /* 0x000fc40000746670 */
[----:B------:R-:W-:Y:S01]  /*0810*/  ISETP.GE.OR P3, PT, R17, R2, P0 ;  /* 0x000000021100720c */ /* 0x000fe20000766670 */
[----:B------:R-:W-:Y:S01]  /*0820*/  STS.128 [R75+0xf000], R64 ;  /* 0x00f000404b007388 */ /* 0x000fe20000000c00 */
[----:B------:R-:W-:Y:S01]  /*0830*/  LOP3.LUT R3, R3, R16, RZ, 0xfc, !PT ;  /* 0x0000001003037212 */ /* 0x000fe200078efcff */
[----:B------:R-:W-:Y:S01]  /*0840*/  BAR.SYNC.DEFER_BLOCKING 0x0 ;  /* 0x0000000000007b1d */ /* 0x000fe20000010000 */
[-C--:B------:R-:W-:Y:S02]  /*0850*/  ISETP.GE.OR P4, PT, R15, R2.reuse, P0 ;  /* 0x000000020f00720c */ /* 0x080fe40000786670 */
[----:B------:R-:W-:Y:S02]  /*0860*/  LOP3.LUT R69, R14, 0x30, R69, 0xf8, !PT ;  /* 0x000000300e457812 */ /* 0x000fe400078ef845 */
[----:B------:R-:W-:Y:S02]  /*0870*/  ISETP.GE.OR P1, PT, R73, R2, P0 ;  /* 0x000000024900720c */ /* 0x000fe40000726670 */
[----:B------:R-:W-:-:S04]  /*0880*/  LOP3.LUT R0, R69, R74, RZ, 0xfc, !PT ;  /* 0x0000004a45007212 */ /* 0x000fc800078efcff */
[----:B------:R-:W-:Y:S01]  /*0890*/  LEA R0, R0, UR4, 0x1 ;  /* 0x0000000400007c11 */ /* 0x000fe2000f8e08ff */
[----:B------:R-:W0:Y:S04]  /*08a0*/  LDS R6, [R5] ;  /* 0x0000000005067984 */ /* 0x000e280000000800 */
[----:B------:R-:W1:Y:S04]  /*08b0*/  LDS R7, [R5+0x400] ;  /* 0x0004000005077984 */ /* 0x000e680000000800 */
        /* <DEDUP_REMOVED lines=13> */
[----:B--2---:R-:W-:Y:S01]  /*0990*/  FMUL.FTZ R8, R8, UR5 ;  /* 0x0000000508087c20 */ /* 0x004fe20008410000 */
[----:B------:R-:W-:Y:S02]  /*09a0*/  F2FP.F16.F32.PACK_AB R6, R7, R6 ;  /* 0x000000060706723e */ /* 0x000fe400000000ff */
[----:B------:R-:W2:Y:S01]  /*09b0*/  LDS R23, [R5+0x2c00] ;  /* 0x002c000005177984 */ /* 0x000ea20000000800 */
[----:B---3--:R-:W-:-:S03]  /*09c0*/  FMUL.FTZ R9, R9, UR5 ;  /* 0x0000000509097c20 */ /* 0x008fc60008410000 */
[----:B------:R-:W3:Y:S02]  /*09d0*/  LDS R30, [R5+0x4800] ;  /* 0x00480000051e7984 */ /* 0x000ee40000000800 */
[----:B------:R-:W-:Y:S01]  /*09e0*/  F2FP.F16.F32.PACK_AB R7, R9, R8 ;  /* 0x000000080907723e */ /* 0x000fe200000000ff */
[----:B----4-:R-:W-:Y:S01]  /*09f0*/  FMUL.FTZ R9, R12, UR5 ;  /* 0x000000050c097c20 */ /* 0x010fe20008410000 */
[----:B------:R-:W4:Y:S01]  /*0a00*/  LDS R31, [R5+0x4c00] ;  /* 0x004c0000051f7984 */ /* 0x000f220000000800 */
[----:B-----5:R-:W-:-:S03]  /*0a10*/  FMUL.FTZ R12, R24, UR5 ;  /* 0x00000005180c7c20 */ /* 0x020fc60008410000 */
        /* <DEDUP_REMOVED lines=12> */
[----:B------:R-:W-:Y:S02]  /*0ae0*/  F2FP.F16.F32.PACK_AB R9, R10, R9 ;  /* 0x000000090a09723e */ /* 0x000fe400000000ff */
[----:B------:R-:W5:Y:S01]  /*0af0*/  LDS R29, [R5+0x4400] ;  /* 0x00440000051d7984 */ /* 0x000f620000000800 */
[----:B0-----:R-:W-:-:S03]  /*0b00*/  FMUL.FTZ R21, R21, UR5 ;  /* 0x0000000515157c20 */ /* 0x001fc60008410000 */
[----:B------:R-:W0:Y:S01]  /*0b10*/  LDS R35, [R5+0x5c00] ;  /* 0x005c000005237984 */ /* 0x000e220000000800 */
[----:B-1----:R-:W-:Y:S01]  /*0b20*/  FMUL.FTZ R22, R22, UR5 ;  /* 0x0000000516167c20 */ /* 0x002fe20008410000 */
[----:B------:R-:W-:Y:S02]  /*0b30*/  F2FP.F16.F32.PACK_AB R10, R21, R20 ;  /* 0x00000014150a723e */ /* 0x000fe400000000ff */
[----:B------:R-:W1:Y:S01]  /*0b40*/  LDS R17, [R5+0x6400] ;  /* 0x0064000005117984 */ /* 0x000e620000000800 */
[----:B--2---:R-:W-:-:S03]  /*0b50*/  FMUL.FTZ R23, R23, UR5 ;  /* 0x0000000517177c20 */ /* 0x004fc60008410000 */
[----:B------:R-:W2:Y:S01]  /*0b60*/  LDS R25, [R5+0x7800] ;  /* 0x0078000005197984 */ /* 0x000ea20000000800 */
[----:B---3--:R-:W-:Y:S01]  /*0b70*/  FMUL.FTZ R21, R30, UR5 ;  /* 0x000000051e157c20 */ /* 0x008fe20008410000 */
[----:B------:R-:W-:Y:S02]  /*0b80*/  F2FP.F16.F32.PACK_AB R11, R23, R22 ;  /* 0x00000016170b723e */ /* 0x000fe400000000ff */
        /* <DEDUP_REMOVED lines=23> */
[----:B--2---:R-:W-:-:S03]  /*0d00*/  FMUL.FTZ R39, R25, UR5 ;  /* 0x0000000519277c20 */ /* 0x004fc60008410000 */
[----:B------:R-:W2:Y:S01]  /*0d10*/  LDS R49, [R5+0x8800] ;  /* 0x0088000005317984 */ /* 0x000ea20000000800 */
[----:B---3--:R-:W-:-:S03]  /*0d20*/  FMUL.FTZ R42, R24, UR5 ;  /* 0x00000005182a7c20 */ /* 0x008fc60008410000 */
[----:B------:R-:W3:Y:S01]  /*0d30*/  LDS R33, [R5+0x9400] ;  /* 0x0094000005217984 */ /* 0x000ee20000000800 */
[----:B----4-:R-:W-:Y:S01]  /*0d40*/  FMUL.FTZ R19, R19, UR5 ;  /* 0x0000000513137c20 */ /* 0x010fe20008410000 */
[----:B------:R-:W-:Y:S02]  /*0d50*/  F2FP.F16.F32.PACK_AB R39, R42, R39 ;  /* 0x000000272a27723e */ /* 0x000fe400000000ff */
[----:B------:R-:W4:Y:S01]  /*0d60*/  LDS R29, [R5+0x9000] ;  /* 0x00900000051d7984 */ /* 0x000f220000000800 */
[----:B-----5:R-:W-:-:S03]  /*0d70*/  FMUL.FTZ R16, R16, UR5 ;  /* 0x0000000510107c20 */ /* 0x020fc60008410000 */
[----:B------:R-:W5:Y:S01]  /*0d80*/  LDS R28, [R5+0x9800] ;  /* 0x00980000051c7984 */ /* 0x000f620000000800 */
[----:B------:R-:W-:Y:S01]  /*0d90*/  FMUL.FTZ R23, R34, UR5 ;  /* 0x0000000522177c20 */ /* 0x000fe20008410000 */
[----:B------:R-:W-:Y:S02]  /*0da0*/  F2FP.F16.F32.PACK_AB R16, R16, R19 ;  /* 0x000000131010723e */ /* 0x000fe400000000ff */
[----:B------:R-:W5:Y:S01]  /*0db0*/  LDS R32, [R5+0x9c00] ;  /* 0x009c000005207984 */ /* 0x000f620000000800 */
[----:B------:R-:W-:Y:S01]  /*0dc0*/  FMUL.FTZ R14, R14, UR5 ;  /* 0x000000050e0e7c20 */ /* 0x000fe20008410000 */
[----:B------:R-:W-:Y:S02]  /*0dd0*/  F2FP.F16.F32.PACK_AB R23, R26, R23 ;  /* 0x000000171a17723e */ /* 0x000fe400000000ff */
[----:B------:R-:W5:Y:S01]  /*0de0*/  LDS R31, [R5+0xa400] ;  /* 0x00a40000051f7984 */ /* 0x000f620000000800 */
[----:B------:R-:W-:Y:S01]  /*0df0*/  FMUL.FTZ R34, R18, UR5 ;  /* 0x0000000512227c20 */ /* 0x000fe20008410000 */
[----:B------:R-:W-:-:S02]  /*0e00*/  F2FP.F16.F32.PACK_AB R14, R35, R14 ;  /* 0x0000000e230e723e */ /* 0x000fc400000000ff */
[----:B------:R-:W5:Y:S01]  /*0e10*/  LDS R30, [R5+0xac00] ;  /* 0x00ac0000051e7984 */ /* 0x000f620000000800 */
[----:B------:R-:W-:-:S03]  /*0e20*/  FMUL.FTZ R15, R15, UR5 ;  /* 0x000000050f0f7c20 */ /* 0x000fc60008410000 */
[----:B------:R-:W5:Y:S01]  /*0e30*/  LDS R17, [R5+0xb000] ;  /* 0x00b0000005117984 */ /* 0x000f620000000800 */
[----:B------:R-:W-:Y:S01]  /*0e40*/  FMUL.FTZ R51, R47, UR5 ;  /* 0x000000052f337c20 */ /* 0x000fe20008410000 */
[----:B------:R-:W-:Y:S02]  /*0e50*/  F2FP.F16.F32.PACK_AB R15, R15, R34 ;  /* 0x000000220f0f723e */ /* 0x000fe400000000ff */
[----:B------:R-:W5:Y:S01]  /*0e60*/  LDS R25, [R5+0xd000] ;  /* 0x00d0000005197984 */ /* 0x000f620000000800 */
[----:B0-----:R-:W-:-:S03]  /*0e70*/  FMUL.FTZ R52, R48, UR5 ;  /* 0x0000000530347c20 */ /* 0x001fc60008410000 */
[----:B------:R-:W0:Y:S01]  /*0e80*/  LDS R41, [R5+0xd400] ;  /* 0x00d4000005297984 */ /* 0x000e220000000800 */
[----:B-1----:R-:W-:-:S03]  /*0e90*/  FMUL.FTZ R54, R50, UR5 ;  /* 0x0000000532367c20 */ /* 0x002fc60008410000 */
[----:B------:R-:W1:Y:S01]  /*0ea0*/  LDS R24, [R5+0xd800] ;  /* 0x00d8000005187984 */ /* 0x000e620000000800 */
[----:B--2---:R-:W-:Y:S01]  /*0eb0*/  FMUL.FTZ R53, R49, UR5 ;  /* 0x0000000531357c20 */ /* 0x004fe20008410000 */
[----:B------:R-:W-:Y:S02]  /*0ec0*/  F2FP.F16.F32.PACK_AB R49, R52, R51 ;  /* 0x000000333431723e */ /* 0x000fe400000000ff */
[----:B------:R-:W-:Y:S01]  /*0ed0*/  LDS R40, [R5+0xdc00] ;  /* 0x00dc000005287984 */ /* 0x000fe20000000800 */
[----:B---3--:R-:W-:Y:S01]  /*0ee0*/  FMUL.FTZ R52, R33, UR5 ;  /* 0x0000000521347c20 */ /* 0x008fe20008410000 */
[----:B------:R-:W-:Y:S02]  /*0ef0*/  F2FP.F16.F32.PACK_AB R51, R54, R53 ;  /* 0x000000353633723e */ /* 0x000fe400000000ff */
[----:B------:R-:W2:Y:S01]  /*0f00*/  LDS R19, [R5+0xc800] ;  /* 0x00c8000005137984 */ /* 0x000ea20000000800 */
[----:B----4-:R-:W-:-:S03]  /*0f10*/  FMUL.FTZ R29, R29, UR5 ;  /* 0x000000051d1d7c20 */ /* 0x010fc60008410000 */
[----:B------:R-:W3:Y:S01]  /*0f20*/  LDS R36, [R5+0xcc00] ;  /* 0x00cc000005247984 */ /* 0x000ee20000000800 */
[----:B-----5:R-:W-:-:S03]  /*0f30*/  FMUL.FTZ R28, R28, UR5 ;  /* 0x000000051c1c7c20 */ /* 0x020fc60008410000 */
[----:B------:R-:W4:Y:S01]  /*0f40*/  LDS R27, [R5+0xa000] ;  /* 0x00a00000051b7984 */ /* 0x000f220000000800 */
[----:B------:R-:W-:-:S03]  /*0f50*/  FMUL.FTZ R33, R32, UR5 ;  /* 0x0000000520217c20 */ /* 0x000fc60008410000 */
        /* <DEDUP_REMOVED lines=10> */
[----:B0-----:R-:W-:-:S03]  /*1000*/  FMUL.FTZ R28, R41, UR5 ;  /* 0x00000005291c7c20 */ /* 0x001fc60008410000 */
[----:B------:R-:W0:Y:S01]  /*1010*/  LDS R37, [R5+0xc400] ;  /* 0x00c4000005257984 */ /* 0x000e220000000800 */
[----:B-1----:R-:W-:Y:S01]  /*1020*/  FMUL.FTZ R24, R24, UR5 ;  /* 0x0000000518187c20 */ /* 0x002fe20008410000 */
[----:B------:R-:W-:Y:S02]  /*1030*/  F2FP.F16.F32.PACK_AB R28, R28, R25 ;  /* 0x000000191c1c723e */ /* 0x000fe400000000ff */
[----:B------:R-:W1:Y:S04]  /*1040*/  LDS R44, [R5+0xe000] ;  /* 0x00e00000052c7984 */ /* 0x000e680000000800 */
        /* <DEDUP_REMOVED lines=15> */
[----:B------:R0:W5:Y:S01]  /*1140*/  LDS R50, [R5+0xfc00] ;  /* 0x00fc000005327984 */ /* 0x0001620000000800 */
[----:B------:R-:W-:Y:S01]  /*1150*/  FMUL.FTZ R38, R38, UR5 ;  /* 0x0000000526267c20 */ /* 0x000fe20008410000 */
[----:B------:R-:W-:-:S02]  /*1160*/  F2FP.F16.F32.PACK_AB R27, R53, R30 ;  /* 0x0000001e351b723e */ /* 0x000fc400000000ff */
[----:B------:R-:W-:Y:S01]  /*1170*/  STS [R0+0x10000], R6 ;  /* 0x0100000600007388 */ /* 0x000fe20000000800 */
[----:B------:R-:W-:Y:S01]  /*1180*/  FMUL.FTZ R34, R34, UR5 ;  /* 0x0000000522227c20 */ /* 0x000fe20008410000 */
[----:B------:R-:W-:Y:S02]  /*1190*/  F2FP.F16.F32.PACK_AB R35, R38, R35 ;  /* 0x000000232623723e */ /* 0x000fe400000000ff */
[----:B0-----:R-:W-:Y:S01]  /*11a0*/  F2FP.F16.F32.PACK_AB R5, R52, R29 ;  /* 0x0000001d3405723e */ /* 0x001fe200000000ff */
[----:B------:R-:W-:Y:S01]  /*11b0*/  FMUL.FTZ R29, R40, UR5 ;  /* 0x00000005281d7c20 */ /* 0x000fe20008410000 */
[----:B------:R-:W-:Y:S01]  /*11c0*/  STS [R0+0x10100], R7 ;  /* 0x0101000700007388 */ /* 0x000fe20000000800 */
[----:B------:R-:W-:Y:S01]  /*11d0*/  FMUL.FTZ R37, R37, UR5 ;  /* 0x0000000525257c20 */ /* 0x000fe20008410000 */
[----:B-1----:R-:W-:Y:S02]  /*11e0*/  FMUL.FTZ R44, R44, UR5 ;  /* 0x000000052c2c7c20 */ /* 0x002fe40008410000 */
[----:B------:R-:W-:Y:S01]  /*11f0*/  F2FP.F16.F32.PACK_AB R29, R29, R24 ;  /* 0x000000181d1d723e */ /* 0x000fe200000000ff */
[----:B------:R0:W-:Y:S01]  /*1200*/  STS [R0+0x14400], R5 ;  /* 0x0144000500007388 */ /* 0x0001e20000000800 */
[----:B------:R-:W1:Y:S01]  /*1210*/  LDC.64 R24, c[0x0][0x3c8] ;  /* 0x0000f200ff187b82 */ /* 0x000e620000000a00 */
[----:B------:R-:W-:Y:S01]  /*1220*/  FMUL.FTZ R19, R46, UR5 ;  /* 0x000000052e137c20 */ /* 0x000fe20008410000 */
[----:B------:R-:W-:Y:S01]  /*1230*/  F2FP.F16.F32.PACK_AB R34, R37, R34 ;  /* 0x000000222522723e */ /* 0x000fe200000000ff */
[----:B------:R1:W-:Y:S01]  /*1240*/  STS [R0+0x10400], R8 ;  /* 0x0104000800007388 */ /* 0x0003e20000000800 */
[----:B--2---:R-:W-:-:S02]  /*1250*/  FMUL.FTZ R42, R42, UR5 ;  /* 0x000000052a2a7c20 */ /* 0x004fc40008410000 */
[----:B------:R-:W-:Y:S01]  /*1260*/  F2FP.F16.F32.PACK_AB R19, R19, R44 ;  /* 0x0000002c1313723e */ /* 0x000fe200000000ff */
[----:B------:R-:W-:Y:S01]  /*1270*/  STS [R0+0x11000], R10 ;  /* 0x0110000a00007388 */ /* 0x000fe20000000800 */
[----:B---3--:R-:W-:Y:S01]  /*1280*/  FMUL.FTZ R45, R45, UR5 ;  /* 0x000000052d2d7c20 */ /* 0x008fe20008410000 */
[----:B0-----:R-:W-:Y:S02]  /*1290*/  HFMA2 R5, -RZ, RZ, 0, 0 ;  /* 0x00000000ff057431 */ /* 0x001fe400000001ff */
[----:B------:R-:W-:Y:S01]  /*12a0*/  STS [R0+0x11100], R11 ;  /* 0x0111000b00007388 */ /* 0x000fe20000000800 */
[----:B----4-:R-:W-:Y:S01]  /*12b0*/  FMUL.FTZ R43, R43, UR5 ;  /* 0x000000052b2b7c20 */ /* 0x010fe20008410000 */
[----:B------:R-:W-:Y:S02]  /*12c0*/  F2FP.F16.F32.PACK_AB R42, R45, R42 ;  /* 0x0000002a2d2a723e */ /* 0x000fe400000000ff */
[----:B------:R-:W-:Y:S01]  /*12d0*/  STS [R0+0x10500], R9 ;  /* 0x0105000900007388 */ /* 0x000fe20000000800 */
[----:B-----5:R-:W-:-:S03]  /*12e0*/  FMUL.FTZ R48, R48, UR5 ;  /* 0x0000000530307c20 */ /* 0x020fc60008410000 */
[----:B------:R-:W-:Y:S01]  /*12f0*/  STS [R0+0x11400], R12 ;  /* 0x0114000c00007388 */ /* 0x000fe20000000800 */
[----:B------:R-:W-:Y:S01]  /*1300*/  FMUL.FTZ R47, R47, UR5 ;  /* 0x000000052f2f7c20 */ /* 0x000fe20008410000 */
[----:B------:R-:W-:Y:S02]  /*1310*/  F2FP.F16.F32.PACK_AB R43, R48, R43 ;  /* 0x0000002b302b723e */ /* 0x000fe400000000ff */
[----:B------:R-:W-:Y:S01]  /*1320*/  STS [R0+0x11500], R13 ;  /* 0x0115000d00007388 */ /* 0x000fe20000000800 */
[----:B-1----:R-:W-:-:S04]  /*1330*/  IMAD.WIDE.U32 R6, R24, UR8, R4 ;  /* 0x0000000818067c25 */ /* 0x002fc8000f8e0004 */
[----:B------:R-:W-:Y:S01]  /*1340*/  FMUL.FTZ R50, R50, UR5 ;  /* 0x0000000532327c20 */ /* 0x000fe20008410000 */
[----:B------:R-:W-:Y:S01]  /*1350*/  UIADD3 UR5, UPT, UPT, UR4, 0x10000, URZ ;  /* 0x0001000004057890 */ /* 0x000fe2000fffe0ff */
[----:B------:R-:W-:Y:S01]  /*1360*/  STS [R0+0x12000], R20 ;  /* 0x0120001400007388 */ /* 0x000fe20000000800 */
[----:B------:R-:W-:Y:S02]  /*1370*/  IMAD R7, R25, UR8, R7 ;  /* 0x0000000819077c24 */ /* 0x000fe4000f8e0207 */
[----:B------:R-:W-:Y:S01]  /*1380*/  F2FP.F16.F32.PACK_AB R47, R50, R47 ;  /* 0x0000002f322f723e */ /* 0x000fe200000000ff */
[----:B------:R-:W-:Y:S01]  /*1390*/  STS [R0+0x12100], R21 ;  /* 0x0121001500007388 */ /* 0x000fe20000000800 */
[C---:B------:R-:W-:Y:S01]  /*13a0*/  IMAD.WIDE.U32 R4, R72.reuse, UR10, R6 ;  /* 0x0000000a48047c25 */ /* 0x040fe2000f8e0006 */
[C---:B------:R-:W-:Y:S02]  /*13b0*/  LEA R8, R3.reuse, UR5, 0x1 ;  /* 0x0000000503087c11 */ /* 0x040fe4000f8e08ff */
[----:B------:R-:W-:Y:S01]  /*13c0*/  STS [R0+0x13000], R14 ;  /* 0x0130000e00007388 */ /* 0x000fe20000000800 */
[----:B------:R-:W-:Y:S01]  /*13d0*/  IMAD R7, R72, UR11, R5 ;  /* 0x0000000b48077c24 */ /* 0x000fe2000f8e0205 */
[----:B------:R-:W-:-:S02]  /*13e0*/  LEA R3, R3, UR4, 0x1 ;  /* 0x0000000403037c11 */ /* 0x000fc4000f8e08ff */
[----:B------:R-:W-:Y:S04]  /*13f0*/  STS [R0+0x13100], R15 ;  /* 0x0131000f00007388 */ /* 0x000fe80000000800 */
        /* <DEDUP_REMOVED lines=8> */
[----:B------:R0:W-:Y:S04]  /*1480*/  STS [R0+0x14500], R17 ;  /* 0x0145001100007388 */ /* 0x0001e80000000800 */
[----:B------:R1:W-:Y:S04]  /*1490*/  STS [R0+0x15400], R27 ;  /* 0x0154001b00007388 */ /* 0x0003e80000000800 */
[----:B------:R1:W-:Y:S01]  /*14a0*/  STS [R0+0x15500], R35 ;  /* 0x0155002300007388 */ /* 0x0003e20000000800 */
[C---:B0-----:R-:W-:Y:S01]  /*14b0*/  VIADD R17, R73.reuse, 0x30 ;  /* 0x0000003049117836 */ /* 0x041fe20000000000 */
[----:B------:R-:W-:-:S02]  /*14c0*/  IADD3 R73, PT, PT, R73, 0x38, RZ ;  /* 0x0000003849497810 */ /* 0x000fc40007ffe0ff */
[----:B------:R1:W-:Y:S04]  /*14d0*/  STS [R0+0x16000], R34 ;  /* 0x0160002200007388 */ /* 0x0003e80000000800 */
[----:B------:R1:W-:Y:S04]  /*14e0*/  STS [R0+0x16100], R36 ;  /* 0x0161002400007388 */ /* 0x0003e80000000800 */
[----:B------:R1:W-:Y:S04]  /*14f0*/  STS [R0+0x17000], R19 ;  /* 0x0170001300007388 */ /* 0x0003e80000000800 */
[----:B------:R1:W-:Y:S04]  /*1500*/  STS [R0+0x17100], R42 ;  /* 0x0171002a00007388 */ /* 0x0003e80000000800 */
[----:B------:R1:W-:Y:S04]  /*1510*/  STS [R0+0x16400], R28 ;  /* 0x0164001c00007388 */ /* 0x0003e80000000800 */
[----:B------:R1:W-:Y:S04]  /*1520*/  STS [R0+0x16500], R29 ;  /* 0x0165001d00007388 */ /* 0x0003e80000000800 */
[----:B------:R1:W-:Y:S04]  /*1530*/  STS [R0+0x17400], R43 ;  /* 0x0174002b00007388 */ /* 0x0003e80000000800 */
[----:B------:R1:W-:Y:S01]  /*1540*/  STS [R0+0x17500], R47 ;  /* 0x0175002f00007388 */ /* 0x0003e20000000800 */
[----:B------:R-:W-:Y:S06]  /*1550*/  BAR.SYNC.DEFER_BLOCKING 0x0 ;  /* 0x0000000000007b1d */ /* 0x000fec0000010000 */
[----:B------:R-:W-:Y:S05]  /*1560*/  @P1 BRA `(.L_x_90) ;  /* 0x00000000002c1947 */ /* 0x000fea0003800000 */
[----:B------:R-:W0:Y:S01]  /*1570*/  LDS.128 R8, [R8] ;  /* 0x0000000008087984 */ /* 0x000e220000000c00 */
[----:B------:R-:W2:Y:S01]  /*1580*/  LDCU.64 UR4, c[0x0][0x3c0] ;  /* 0x00007800ff0477ac */ /* 0x000ea20008000a00 */
[----:B------:R-:W-:Y:S01]  /*1590*/  IMAD.MOV.U32 R6, RZ, RZ, R4 ;  /* 0x000000ffff067224 */ /* 0x000fe200078e0004 */
[----:B------:R-:W3:Y:S01]  /*15a0*/  LDCU.64 UR8, c[0x0][0x3a8] ;  /* 0x00007500ff0877ac */ /* 0x000ee20008000a00 */
[----:B--2---:R-:W-:Y:S02]  /*15b0*/  IMAD R15, R71, UR4, RZ ;  /* 0x00000004470f7c24 */ /* 0x004fe4000f8e02ff */
[----:B------:R-:W-:-:S04]  /*15c0*/  IMAD.WIDE.U32 R12, R70, UR4, R6 ;  /* 0x00000004460c7c25 */ /* 0x000fc8000f8e0006 */
[----:B------:R-:W-:Y:S01]  /*15d0*/  IMAD R15, R70, UR5, R15 ;  /* 0x00000005460f7c24 */ /* 0x000fe2000f8e020f */
[----:B---3--:R-:W-:-:S04]  /*15e0*/  LEA R14, P1, R12, UR8, 0x1 ;  /* 0x000000080c0e7c11 */ /* 0x008fc8000f8208ff */
[----:B------:R-:W-:-:S04]  /*15f0*/  IADD3 R13, PT, PT, R13, R15, RZ ;  /* 0x0000000f0d0d7210 */ /* 0x000fc80007ffe0ff */
[----:B------:R-:W-:-:S05]  /*1600*/  LEA.HI.X R15, R12, UR9, R13, 0x1, P1 ;  /* 0x000000090c0f7c11 */ /* 0x000fca00088f0c0d */
[----:B0-----:R0:W-:Y:S02]  /*1610*/  STG.E.128 desc[UR6][R14.64], R8 ;  /* 0x000000080e007986 */ /* 0x0011e4000c101d06 */
.L_x_90:
[----:B------:R-:W-:Y:S05]  /*1620*/  BSYNC.RECONVERGENT B0 ;  /* 0x0000000000007941 */ /* 0x000fea0003800200 */
.L_x_89:
[----:B0-----:R0:W2:Y:S01]  /*1630*/  LDS.128 R8, [R3+0x10100] ;  /* 0x0101000003087984 */ /* 0x0010a20000000c00 */
[----:B------:R-:W-:Y:S01]  /*1640*/  BSSY.RECONVERGENT B0, `(.L_x_91) ;  /* 0x0000011000007945 */ /* 0x000fe20003800200 */
[-C--:B------:R-:W-:Y:S02]  /*1650*/  ISETP.GE.OR P1, PT, R17, R2.reuse, P0 ;  /* 0x000000021100720c */ /* 0x080fe40000726670 */
[----:B------:R-:W-:Y:S01]  /*1660*/  ISETP.GE.OR P0, PT, R73, R2, P0 ;  /* 0x000000024900720c */ /* 0x000fe20000706670 */
[----:B------:R-:W-:-:S12]  /*1670*/  @P6 BRA `(.L_x_92) ;  /* 0x0000000000346947 */ /* 0x000fd80003800000 */
[----:B------:R-:W3:Y:S01]  /*1680*/  LDCU.64 UR4, c[0x0][0x3c0] ;  /* 0x00007800ff0477ac */ /* 0x000ee20008000a00 */
[----:B------:R-:W-:Y:S01]  /*1690*/  IADD3 R15, P6, PT, R70, 0x8, RZ ;  /* 0x00000008460f7810 */ /* 0x000fe20007fde0ff */
[----:B------:R-:W-:Y:S01]  /*16a0*/  IMAD.MOV.U32 R13, RZ, RZ, R7 ;  /* 0x000000ffff0d7224 */ /* 0x000fe200078e0007 */
[----:B------:R-:W-:Y:S01]  /*16b0*/  MOV R12, R4 ;  /* 0x00000004000c7202 */ /* 0x000fe20000000f00 */
[----:B------:R-:W4:Y:S02]  /*16c0*/  LDCU.64 UR8, c[0x0][0x3a8] ;  /* 0x00007500ff0877ac */ /* 0x000f240008000a00 */
[----:B-1----:R-:W-:-:S04]  /*16d0*/  IMAD.X R0, RZ, RZ, R71, P6 ;  /* 0x000000ffff007224 */ /* 0x002fc800030e0647 */
[----:B---3--:R-:W-:Y:S02]  /*16e0*/  IMAD R0, R0, UR4, RZ ;  /* 0x0000000400007c24 */ /* 0x008fe4000f8e02ff */
[----:B------:R-:W-:-:S04]  /*16f0*/  IMAD.WIDE.U32 R12, R15, UR4, R12 ;  /* 0x000000040f0c7c25 */ /* 0x000fc8000f8e000c */
[----:B------:R-:W-:Y:S01]  /*1700*/  IMAD R15, R15, UR5, R0 ;  /* 0x000000050f0f7c24 */ /* 0x000fe2000f8e0200 */
[----:B----4-:R-:W-:-:S04]  /*1710*/  LEA R14, P6, R12, UR8, 0x1 ;  /* 0x000000080c0e7c11 */ /* 0x010fc8000f8c08ff */
[----:B------:R-:W-:-:S04]  /*1720*/  IADD3 R13, PT, PT, R13, R15, RZ ;  /* 0x0000000f0d0d7210 */ /* 0x000fc80007ffe0ff */
[----:B------:R-:W-:-:S05]  /*1730*/  LEA.HI.X R15, R12, UR9, R13, 0x1, P6 ;  /* 0x000000090c0f7c11 */ /* 0x000fca000b0f0c0d */
[----:B--2---:R3:W-:Y:S02]  /*1740*/  STG.E.128 desc[UR6][R14.64], R8 ;  /* 0x000000080e007986 */ /* 0x0047e4000c101d06 */
.L_x_92:
[----:B------:R-:W-:Y:S05]  /*1750*/  BSYNC.RECONVERGENT B0 ;  /* 0x0000000000007941 */ /* 0x000fea0003800200 */
.L_x_91:
[----:B--23--:R2:W3:Y:S01]  /*1760*/  LDS.128 R8, [R3+0x10200] ;  /* 0x0102000003087984 */ /* 0x00c4e20000000c00 */
[----:B------:R-:W-:Y:S04]  /*1770*/  BSSY.RECONVERGENT B0, `(.L_x_93) ;  /* 0x000000f000007945 */ /* 0x000fe80003800200 */
[----:B------:R-:W-:Y:S05]  /*1780*/  @P5 BRA `(.L_x_94) ;  /* 0x0000000000345947 */ /* 0x000fea0003800000 */
[----:B------:R-:W4:Y:S01]  /*1790*/  LDCU.64 UR4, c[0x0][0x3c0] ;  /* 0x00007800ff0477ac */ /* 0x000f220008000a00 */
[----:B------:R-:W-:Y:S01]  /*17a0*/  IADD3 R15, P5, PT, R70, 0x10, RZ ;  /* 0x00000010460f7810 */ /* 0x000fe20007fbe0ff */
[----:B------:R-:W-:Y:S01]  /*17b0*/  IMAD.MOV.U32 R13, RZ, RZ, R7 ;  /* 0x000000ffff0d7224 */ /* 0x000fe200078e0007 */
[----:B------:R-:W-:Y:S01]  /*17c0*/  MOV R12, R4 ;  /* 0x00000004000c7202 */ /* 0x000fe20000000f00 */
[----:B------:R-:W5:Y:S02]  /*17d0*/  LDCU.64 UR8, c[0x0][0x3a8] ;  /* 0x00007500ff0877ac */ /* 0x000f640008000a00 */
[----:B-1----:R-:W-:-:S04]  /*17e0*/  IMAD.X R0, RZ, RZ, R71, P5 ;  /* 0x000000ffff007224 */ /* 0x002fc800028e0647 */
[----:B----4-:R-:W-:Y:S02]  /*17f0*/  IMAD R0, R0, UR4, RZ ;  /* 0x0000000400007c24 */ /* 0x010fe4000f8e02ff */
[----:B------:R-:W-:-:S04]  /*1800*/  IMAD.WIDE.U32 R12, R15, UR4, R12 ;  /* 0x000000040f0c7c25 */ /* 0x000fc8000f8e000c */
[----:B------:R-:W-:Y:S01]  /*1810*/  IMAD R15, R15, UR5, R0 ;  /* 0x000000050f0f7c24 */ /* 0x000fe2000f8e0200 */
[----:B-----5:R-:W-:-:S04]  /*1820*/  LEA R14, P5, R12, UR8, 0x1 ;  /* 0x000000080c0e7c11 */ /* 0x020fc8000f8a08ff */
[----:B------:R-:W-:-:S04]  /*1830*/  IADD3 R13, PT, PT, R13, R15, RZ ;  /* 0x0000000f0d0d7210 */ /* 0x000fc80007ffe0ff */
[----:B------:R-:W-:-:S05]  /*1840*/  LEA.HI.X R15, R12, UR9, R13, 0x1, P5 ;  /* 0x000000090c0f7c11 */ /* 0x000fca000a8f0c0d */
[----:B---3--:R4:W-:Y:S02]  /*1850*/  STG.E.128 desc[UR6][R14.64], R8 ;  /* 0x000000080e007986 */ /* 0x0089e4000c101d06 */
.L_x_94:
[----:B------:R-:W-:Y:S05]  /*1860*/  BSYNC.RECONVERGENT B0 ;  /* 0x0000000000007941 */ /* 0x000fea0003800200 */
.L_x_93:
[----:B---34-:R3:W4:Y:S01]  /*1870*/  LDS.128 R8, [R3+0x10300] ;  /* 0x0103000003087984 */ /* 0x0187220000000c00 */
[----:B------:R-:W-:Y:S04]  /*1880*/  BSSY.RECONVERGENT B0, `(.L_x_95) ;  /* 0x000000f000007945 */ /* 0x000fe80003800200 */
[----:B------:R-:W-:Y:S05]  /*1890*/  @P4 BRA `(.L_x_96) ;  /* 0x0000000000344947 */ /* 0x000fea0003800000 */
[----:B------:R-:W5:Y:S01]  /*18a0*/  LDCU.64 UR4, c[0x0][0x3c0] ;  /* 0x00007800ff0477ac */ /* 0x000f620008000a00 */
[----:B------:R-:W-:Y:S01]  /*18b0*/  IADD3 R15, P4, PT, R70, 0x18, RZ ;  /* 0x00000018460f7810 */ /* 0x000fe20007f9e0ff */
[----:B------:R-:W-:Y:S01]  /*18c0*/  IMAD.MOV.U32 R13, RZ, RZ, R7 ;  /* 0x000000ffff0d7224 */ /* 0x000fe200078e0007 */
[----:B------:R-:W-:Y:S01]  /*18d0*/  MOV R12, R4 ;  /* 0x00000004000c7202 */ /* 0x000fe20000000f00 */
[----:B------:R-:W0:Y:S02]  /*18e0*/  LDCU.64 UR8, c[0x0][0x3a8] ;  /* 0x00007500ff0877ac */ /* 0x000e240008000a00 */
[----:B-1----:R-:W-:-:S04]  /*18f0*/  IMAD.X R0, RZ, RZ, R71, P4 ;  /* 0x000000ffff007224 */ /* 0x002fc800020e0647 */
[----:B-----5:R-:W-:Y:S02]  /*1900*/  IMAD R0, R0, UR4, RZ ;  /* 0x0000000400007c24 */ /* 0x020fe4000f8e02ff */
[----:B------:R-:W-:-:S04]  /*1910*/  IMAD.WIDE.U32 R12, R15, UR4, R12 ;  /* 0x000000040f0c7c25 */ /* 0x000fc8000f8e000c */
[----:B------:R-:W-:Y:S01]  /*1920*/  IMAD R15, R15, UR5, R0 ;  /* 0x000000050f0f7c24 */ /* 0x000fe2000f8e0200 */
[----:B0-----:R-:W-:-:S04]  /*1930*/  LEA R14, P4, R12, UR8, 0x1 ;  /* 0x000000080c0e7c11 */ /* 0x001fc8000f8808ff */
[----:B------:R-:W-:-:S04]  /*1940*/  IADD3 R13, PT, PT, R13, R15, RZ ;  /* 0x0000000f0d0d7210 */ /* 0x000fc80007ffe0ff */
[----:B------:R-:W-:-:S05]  /*1950*/  LEA.HI.X R15, R12, UR9, R13, 0x1, P4 ;  /* 0x000000090c0f7c11 */ /* 0x000fca000a0f0c0d */
[----:B----4-:R0:W-:Y:S02]  /*1960*/  STG.E.128 desc[UR6][R14.64], R8 ;  /* 0x000000080e007986 */ /* 0x0101e4000c101d06 */
.L_x_96:
[----:B------:R-:W-:Y:S05]  /*1970*/  BSYNC.RECONVERGENT B0 ;  /* 0x0000000000007941 */ /* 0x000fea0003800200 */
.L_x_95:
[----:B0---4-:R0:W4:Y:S01]  /*1980*/  LDS.128 R8, [R3+0x10400] ;  /* 0x0104000003087984 */ /* 0x0111220000000c00 */
[----:B------:R-:W-:Y:S04]  /*1990*/  BSSY.RECONVERGENT B0, `(.L_x_97) ;  /* 0x000000f000007945 */ /* 0x000fe80003800200 */
[----:B------:R-:W-:Y:S05]  /*19a0*/  @P3 BRA `(.L_x_98) ;  /* 0x0000000000343947 */ /* 0x000fea0003800000 */
[----:B------:R-:W5:Y:S01]  /*19b0*/  LDCU.64 UR4, c[0x0][0x3c0] ;  /* 0x00007800ff0477ac */ /* 0x000f620008000a00 */
[----:B------:R-:W-:Y:S01]  /*19c0*/  IADD3 R15, P3, PT, R70, 0x20, RZ ;  /* 0x00000020460f7810 */ /* 0x000fe20007f7e0ff */
[----:B------:R-:W-:Y:S01]  /*19d0*/  IMAD.MOV.U32 R13, RZ, RZ, R7 ;  /* 0x000000ffff0d7224 */ /* 0x000fe200078e0007 */
[----:B------:R-:W-:Y:S01]  /*19e0*/  MOV R12, R4 ;  /* 0x00000004000c7202 */ /* 0x000fe20000000f00 */
[----:B------:R-:W2:Y:S02]  /*19f0*/  LDCU.64 UR8, c[0x0][0x3a8] ;  /* 0x00007500ff0877ac */ /* 0x000ea40008000a00 */
[----:B-1----:R-:W-:-:S04]  /*1a00*/  IMAD.X R0, RZ, RZ, R71, P3 ;  /* 0x000000ffff007224 */ /* 0x002fc800018e0647 */
[----:B-----5:R-:W-:Y:S02]  /*1a10*/  IMAD R0, R0, UR4, RZ ;  /* 0x0000000400007c24 */ /* 0x020fe4000f8e02ff */
[----:B------:R-:W-:-:S04]  /*1a20*/  IMAD.WIDE.U32 R12, R15, UR4, R12 ;  /* 0x000000040f0c7c25 */ /* 0x000fc8000f8e000c */
[----:B------:R-:W-:Y:S01]  /*1a30*/  IMAD R15, R15, UR5, R0 ;  /* 0x000000050f0f7c24 */ /* 0x000fe2000f8e0200 */
[----:B--2---:R-:W-:-:S04]  /*1a40*/  LEA R14, P3, R12, UR8, 0x1 ;  /* 0x000000080c0e7c11 */ /* 0x004fc8000f8608ff */
[----:B------:R-:W-:-:S04]  /*1a50*/  IADD3 R13, PT, PT, R13, R15, RZ ;  /* 0x0000000f0d0d7210 */ /* 0x000fc80007ffe0ff */
[----:B------:R-:W-:-:S05]  /*1a60*/  LEA.HI.X R15, R12, UR9, R13, 0x1, P3 ;  /* 0x000000090c0f7c11 */ /* 0x000fca00098f0c0d */
[----:B----4-:R1:W-:Y:S02]  /*1a70*/  STG.E.128 desc[UR6][R14.64], R8 ;  /* 0x000000080e007986 */ /* 0x0103e4000c101d06 */
.L_x_98:
[----:B------:R-:W-:Y:S05]  /*1a80*/  BSYNC.RECONVERGENT B0 ;  /* 0x0000000000007941 */ /* 0x000fea0003800200 */
.L_x_97:
[----:B-1--4-:R1:W4:Y:S01]  /*1a90*/  LDS.128 R8, [R3+0x10500] ;  /* 0x0105000003087984 */ /* 0x0123220000000c00 */
[----:B------:R-:W-:Y:S04]  /*1aa0*/  BSSY.RECONVERGENT B0, `(.L_x_99) ;  /* 0x000000f000007945 */ /* 0x000fe80003800200 */
[----:B------:R-:W-:Y:S05]  /*1ab0*/  @P2 BRA `(.L_x_100) ;  /* 0x0000000000342947 */ /* 0x000fea0003800000 */
[----:B------:R-:W5:Y:S01]  /*1ac0*/  LDCU.64 UR4, c[0x0][0x3c0] ;  /* 0x00007800ff0477ac */ /* 0x000f620008000a00 */
[----:B------:R-:W-:Y:S01]  /*1ad0*/  IADD3 R15, P2, PT, R70, 0x28, RZ ;  /* 0x00000028460f7810 */ /* 0x000fe20007f5e0ff */
[----:B------:R-:W-:Y:S01]  /*1ae0*/  IMAD.MOV.U32 R13, RZ, RZ, R7 ;  /* 0x000000ffff0d7224 */ /* 0x000fe200078e0007 */
[----:B------:R-:W-:Y:S01]  /*1af0*/  MOV R12, R4 ;  /* 0x00000004000c7202 */ /* 0x000fe20000000f00 */
[----:B------:R-:W0:Y:S02]  /*1b00*/  LDCU.64 UR8, c[0x0][0x3a8] ;  /* 0x00007500ff0877ac */ /* 0x000e240008000a00 */
[----:B------:R-:W-:-:S04]  /*1b10*/  IMAD.X R0, RZ, RZ, R71, P2 ;  /* 0x000000ffff007224 */ /* 0x000fc800010e0647 */
[----:B-----5:R-:W-:Y:S02]  /*1b20*/  IMAD R0, R0, UR4, RZ ;  /* 0x0000000400007c24 */ /* 0x020fe4000f8e02ff */
[----:B------:R-:W-:-:S04]  /*1b30*/  IMAD.WIDE.U32 R12, R15, UR4, R12 ;  /* 0x000000040f0c7c25 */ /* 0x000fc8000f8e000c */
[----:B------:R-:W-:Y:S01]  /*1b40*/  IMAD R15, R15, UR5, R0 ;  /* 0x000000050f0f7c24 */ /* 0x000fe2000f8e0200 */
[----:B0-----:R-:W-:-:S04]  /*1b50*/  LEA R14, P2, R12, UR8, 0x1 ;  /* 0x000000080c0e7c11 */ /* 0x001fc8000f8408ff */
[----:B------:R-:W-:-:S04]  /*1b60*/  IADD3 R13, PT, PT, R13, R15, RZ ;  /* 0x0000000f0d0d7210 */ /* 0x000fc80007ffe0ff */
[----:B------:R-:W-:-:S05]  /*1b70*/  LEA.HI.X R15, R12, UR9, R13, 0x1, P2 ;  /* 0x000000090c0f7c11 */ /* 0x000fca00090f0c0d */
[----:B----4-:R0:W-:Y:S02]  /*1b80*/  STG.E.128 desc[UR6][R14.64], R8 ;  /* 0x000000080e007986 */ /* 0x0101e4000c101d06 */
.L_x_100:
[----:B------:R-:W-:Y:S05]  /*1b90*/  BSYNC.RECONVERGENT B0 ;  /* 0x0000000000007941 */ /* 0x000fea0003800200 */
.L_x_99:
[----:B0---4-:R0:W4:Y:S01]  /*1ba0*/  LDS.128 R8, [R3+0x10600] ;  /* 0x0106000003087984 */ /* 0x0111220000000c00 */
[----:B------:R-:W-:Y:S04]  /*1bb0*/  BSSY.RECONVERGENT B0, `(.L_x_101) ;  /* 0x000000f000007945 */ /* 0x000fe80003800200 */
[----:B------:R-:W-:Y:S05]  /*1bc0*/  @P1 BRA `(.L_x_102) ;  /* 0x0000000000341947 */ /* 0x000fea0003800000 */
[----:B------:R-:W5:Y:S01]  /*1bd0*/  LDCU.64 UR4, c[0x0][0x3c0] ;  /* 0x00007800ff0477ac */ /* 0x000f620008000a00 */
[----:B------:R-:W-:Y:S01]  /*1be0*/  IADD3 R15, P1, PT, R70, 0x30, RZ ;  /* 0x00000030460f7810 */ /* 0x000fe20007f3e0ff */
[----:B------:R-:W-:Y:S01]  /*1bf0*/  IMAD.MOV.U32 R13, RZ, RZ, R7 ;  /* 0x000000ffff0d7224 */ /* 0x000fe200078e0007 */
[----:B------:R-:W-:Y:S01]  /*1c00*/  MOV R12, R4 ;  /* 0x00000004000c7202 */ /* 0x000fe20000000f00 */
[----:B------:R-:W1:Y:S02]  /*1c10*/  LDCU.64 UR8, c[0x0][0x3a8] ;  /* 0x00007500ff0877ac */ /* 0x000e640008000a00 */
[----:B------:R-:W-:-:S04]  /*1c20*/  IMAD.X R0, RZ, RZ, R71, P1 ;  /* 0x000000ffff007224 */ /* 0x000fc800008e0647 */
[----:B-----5:R-:W-:Y:S02]  /*1c30*/  IMAD R0, R0, UR4, RZ ;  /* 0x0000000400007c24 */ /* 0x020fe4000f8e02ff */
[----:B------:R-:W-:-:S04]  /*1c40*/  IMAD.WIDE.U32 R12, R15, UR4, R12 ;  /* 0x000000040f0c7c25 */ /* 0x000fc8000f8e000c */
[----:B------:R-:W-:Y:S01]  /*1c50*/  IMAD R15, R15, UR5, R0 ;  /* 0x000000050f0f7c24 */ /* 0x000fe2000f8e0200 */
[----:B-1----:R-:W-:-:S04]  /*1c60*/  LEA R14, P1, R12, UR8, 0x1 ;  /* 0x000000080c0e7c11 */ /* 0x002fc8000f8208ff */
[----:B------:R-:W-:-:S04]  /*1c70*/  IADD3 R13, PT, PT, R13, R15, RZ ;  /* 0x0000000f0d0d7210 */ /* 0x000fc80007ffe0ff */
[----:B------:R-:W-:-:S05]  /*1c80*/  LEA.HI.X R15, R12, UR9, R13, 0x1, P1 ;  /* 0x000000090c0f7c11 */ /* 0x000fca00088f0c0d */
[----:B----4-:R1:W-:Y:S02]  /*1c90*/  STG.E.128 desc[UR6][R14.64], R8 ;  /* 0x000000080e007986 */ /* 0x0103e4000c101d06 */
.L_x_102:
[----:B------:R-:W-:Y:S05]  /*1ca0*/  BSYNC.RECONVERGENT B0 ;  /* 0x0000000000007941 */ /* 0x000fea0003800200 */
.L_x_101:
[----:B-1--4-:R1:W4:Y:S01]  /*1cb0*/  LDS.128 R8, [R3+0x10700] ;  /* 0x0107000003087984 */ /* 0x0123220000000c00 */
[----:B------:R-:W-:Y:S05]  /*1cc0*/  @P0 EXIT ;  /* 0x000000000000094d */ /* 0x000fea0003800000 */
[----:B------:R-:W5:Y:S01]  /*1cd0*/  LDCU.64 UR4, c[0x0][0x3c0] ;  /* 0x00007800ff0477ac */ /* 0x000f620008000a00 */
[----:B------:R-:W-:Y:S01]  /*1ce0*/  IADD3 R5, P0, PT, R70, 0x38, RZ ;  /* 0x0000003846057810 */ /* 0x000fe20007f1e0ff */
[----:B0123--:R-:W-:Y:S01]  /*1cf0*/  IMAD.MOV.U32 R3, RZ, RZ, R7 ;  /* 0x000000ffff037224 */ /* 0x00ffe200078e0007 */
        /* <DEDUP_REMOVED lines=9> */
[----:B----4-:R-:W-:Y:S01]  /*1d90*/  STG.E.128 desc[UR6][R4.64], R8 ;  /* 0x0000000804007986 */ /* 0x010fe2000c101d06 */
[----:B------:R-:W-:Y:S05]  /*1da0*/  EXIT ;  /* 0x000000000000794d */ /* 0x000fea0003800000 */
.L_x_103:
        /* <DEDUP_REMOVED lines=13> */
.L_x_157:


//--------------------- .text._ZN7cutlass13device_kernelIN5flash19enable_sm80_to_sm89INS1_16FlashAttnBwdSm80INS1_25CollectiveMainloopBwdSm80ILi1ELi1EN4cute5tupleIJNS5_1CILi64EEES8_NS7_ILi256EEEEEENS_6half_tEfNS_4arch4Sm80ELb1ELb0ELb0ELb1ELb0ELb0ELb0ELb0ELi2ELi4ELi2ELi2ELb0EEENS1_24CollectiveEpilogueBwdGQAISA_fSD_Li256ELb1ELb0EEENS1_25SingleTileBwdLPTSchedulerILb1ELi64ELb0EEEEEEEEEvNT_6ParamsE --------------------------
	.section	.text._ZN7cutlass13device_kernelIN5flash19enable_sm80_to_sm89INS1_16FlashAttnBwdSm80INS1_25CollectiveMainloopBwdSm80ILi1ELi1EN4cute5tupleIJNS5_1CILi64EEES8_NS7_ILi256EEEEEENS_6half_tEfNS_4arch4Sm80ELb1ELb0ELb0ELb1ELb0ELb0ELb0ELb0ELi2ELi4ELi2ELi2ELb0EEENS1_24CollectiveEpilogueBwdGQAISA_fSD_Li256ELb1ELb0EEENS1_25SingleTileBwdLPTSchedulerILb1ELi64ELb0EEEEEEEEEvNT_6ParamsE,"ax",@progbits
	.align	128
.text._ZN7cutlass13device_kernelIN5flash19enable_sm80_to_sm89INS1_16FlashAttnBwdSm80INS1_25CollectiveMainloopBwdSm80ILi1ELi1EN4cute5tupleIJNS5_1CILi64EEES8_NS7_ILi256EEEEEENS_6half_tEfNS_4arch4Sm80ELb1ELb0ELb0ELb1ELb0ELb0ELb0ELb0ELi2ELi4ELi2ELi2ELb0EEENS1_24CollectiveEpilogueBwdGQAISA_fSD_Li256ELb1ELb0EEENS1_25SingleTileBwdLPTSchedulerILb1ELi64ELb0EEEEEEEEEvNT_6ParamsE:
        .type           _ZN7cutlass13device_kernelIN5flash19enable_sm80_to_sm89INS1_16FlashAttnBwdSm80INS1_25CollectiveMainloopBwdSm80ILi1ELi1EN4cute5tupleIJNS5_1CILi64EEES8_NS7_ILi256EEEEEENS_6half_tEfNS_4arch4Sm80ELb1ELb0ELb0ELb1ELb0ELb0ELb0ELb0ELi2ELi4ELi2ELi2ELb0EEENS1_24CollectiveEpilogueBwdGQAISA_fSD_Li256ELb1ELb0EEENS1_25SingleTileBwdLPTSchedulerILb1ELi64ELb0EEEEEEEEEvNT_6ParamsE,@function
        .size           _ZN7cutlass13device_kernelIN5flash19enable_sm80_to_sm89INS1_16FlashAttnBwdSm80INS1_25CollectiveMainloopBwdSm80ILi1ELi1EN4cute5tupleIJNS5_1CILi64EEES8_NS7_ILi256EEEEEENS_6half_tEfNS_4arch4Sm80ELb1ELb0ELb0ELb1ELb0ELb0ELb0ELb0ELi2ELi4ELi2ELi2ELb0EEENS1_24CollectiveEpilogueBwdGQAISA_fSD_Li256ELb1ELb0EEENS1_25SingleTileBwdLPTSchedulerILb1ELi64ELb0EEEEEEEEEvNT_6ParamsE,(.L_x_158 - _ZN7cutlass13device_kernelIN5flash19enable_sm80_to_sm89INS1_16FlashAttnBwdSm80INS1_25CollectiveMainloopBwdSm80ILi1ELi1EN4cute5tupleIJNS5_1CILi64EEES8_NS7_ILi256EEEEEENS_6half_tEfNS_4arch4Sm80ELb1ELb0ELb0ELb1ELb0ELb0ELb0ELb0ELi2ELi4ELi2ELi2ELb0EEENS1_24CollectiveEpilogueBwdGQAISA_fSD_Li256ELb1ELb0EEENS1_25SingleTileBwdLPTSchedulerILb1ELi64ELb0EEEEEEEEEvNT_6ParamsE)
        .other          _ZN7cutlass13device_kernelIN5flash19enable_sm80_to_sm89INS1_16FlashAttnBwdSm80INS1_25CollectiveMainloopBwdSm80ILi1ELi1EN4cute5tupleIJNS5_1CILi64EEES8_NS7_ILi256EEEEEENS_6half_tEfNS_4arch4Sm80ELb1ELb0ELb0ELb1ELb0ELb0ELb0ELb0ELi2ELi4ELi2ELi2ELb0EEENS1_24CollectiveEpilogueBwdGQAISA_fSD_Li256ELb1ELb0EEENS1_25SingleTileBwdLPTSchedulerILb1ELi64ELb0EEEEEEEEEvNT_6ParamsE,@"STO_CUDA_ENTRY STV_DEFAULT"
_ZN7cutlass13device_kernelIN5flash19enable_sm80_to_sm89INS1_16FlashAttnBwdSm80INS1_25CollectiveMainloopBwdSm80ILi1ELi1EN4cute5tupleIJNS5_1CILi64EEES8_NS7_ILi256EEEEEENS_6half_tEfNS_4arch4Sm80ELb1ELb0ELb0ELb1ELb0ELb0ELb0ELb0ELi2ELi4ELi2ELi2ELb0EEENS1_24CollectiveEpilogueBwdGQAISA_fSD_Li256ELb1ELb0EEENS1_25SingleTileBwdLPTSchedulerILb1ELi64ELb0EEEEEEEEEvNT_6ParamsE:
[----:B------:R-:W-:Y:S01]  /*0000*/  LDC R1, c[0x0][0x37c] ;  /* 0x0000df00ff017b82 */ /* 0x000fe20000000800 */
[----:B------:R-:W-:Y:S05]  /*0010*/  EXIT ;  /* 0x000000000000794d */ /* 0x000fea0003800000 */
.L_x_104:
        /* <DEDUP_REMOVED lines=14> */
.L_x_158:


//--------------------- .text._ZN7cutlass13device_kernelIN5flash22FlashAttnBwdPreprocessIN4cute5tupleIJNS3_1CILi64EEENS5_ILi256EEEEEENS_6half_tEfNS_4arch4Sm80ELb1ELb1EEEEEvNT_6ParamsE --------------------------
	.section	.text._ZN7cutlass13device_kernelIN5flash22FlashAttnBwdPreprocessIN4cute5tupleIJNS3_1CILi64EEENS5_ILi256EEEEEENS_6half_tEfNS_4arch4Sm80ELb1ELb1EEEEEvNT_6ParamsE,"ax",@progbits
	.align	128
.text._ZN7cutlass13device_kernelIN5flash22FlashAttnBwdPreprocessIN4cute5tupleIJNS3_1CILi64EEENS5_ILi256EEEEEENS_6half_tEfNS_4arch4Sm80ELb1ELb1EEEEEvNT_6ParamsE:
        .type           _ZN7cutlass13device_kernelIN5flash22FlashAttnBwdPreprocessIN4cute5tupleIJNS3_1CILi64EEENS5_ILi256EEEEEENS_6half_tEfNS_4arch4Sm80ELb1ELb1EEEEEvNT_6ParamsE,@function
        .size           _ZN7cutlass13device_kernelIN5flash22FlashAttnBwdPreprocessIN4cute5tupleIJNS3_1CILi64EEENS5_ILi256EEEEEENS_6half_tEfNS_4arch4Sm80ELb1ELb1EEEEEvNT_6ParamsE,(.L_x_159 - _ZN7cutlass13device_kernelIN5flash22FlashAttnBwdPreprocessIN4cute5tupleIJNS3_1CILi64EEENS5_ILi256EEEEEENS_6half_tEfNS_4arch4Sm80ELb1ELb1EEEEEvNT_6ParamsE)
        .other          _ZN7cutlass13device_kernelIN5flash22FlashAttnBwdPreprocessIN4cute5tupleIJNS3_1CILi64EEENS5_ILi256EEEEEENS_6half_tEfNS_4arch4Sm80ELb1ELb1EEEEEvNT_6ParamsE,@"STO_CUDA_ENTRY STV_DEFAULT"
_ZN7cutlass13device_kernelIN5flash22FlashAttnBwdPreprocessIN4cute5tupleIJNS3_1CILi64EEENS5_ILi256EEEEEENS_6half_tEfNS_4arch4Sm80ELb1ELb1EEEEEvNT_6ParamsE:
[----:B------:R-:W-:Y:S01]  /*0000*/  LDC R1, c[0x0][0x37c] ;  /* 0x0000df00ff017b82 */ /* 0x000fe20000000800 */
[----:B------:R-:W0:Y:S07]  /*0010*/  LDCU.64 UR10, c[0x0][0x460] ;  /* 0x00008c00ff0a77ac */ /* 0x000e2e0008000a00 */
[----:B------:R-:W1:Y:S01]  /*0020*/  S2UR UR16, SR_CTAID.X ;  /* 0x00000000001079c3 */ /* 0x000e620000002500 */
[----:B------:R-:W2:Y:S07]  /*0030*/  LDCU.64 UR12, c[0x0][0x358] ;  /* 0x00006b00ff0c77ac */ /* 0x000eae0008000a00 */
[----:B------:R-:W3:Y:S08]  /*0040*/  S2UR UR15, SR_CTAID.Y ;  /* 0x00000000000f79c3 */ /* 0x000ef00000002600 */
[----:B------:R-:W4:Y:S01]  /*0050*/  S2UR UR14, SR_CTAID.Z ;  /* 0x00000000000e79c3 */ /* 0x000f220000002700 */
[----:B0-----:R-:W-:-:S04]  /*0060*/  UISETP.NE.U32.AND UP1, UPT, UR10, URZ, UPT ;  /* 0x000000ff0a00728c */ /* 0x001fc8000bf25070 */
[----:B------:R-:W-:-:S09]  /*0070*/  UISETP.NE.AND.EX UP2, UPT, UR11, URZ, UPT, UP1 ;  /* 0x000000ff0b00728c */ /* 0x000fd2000bf45310 */
[----:B-12---:R-:W-:Y:S05]  /*0080*/  BRA.U UP2, `(.L_x_105) ;  /* 0x0000000102247547 */ /* 0x006fea000b800000 */
[----:B------:R-:W0:Y:S01]  /*0090*/  LDCU.64 UR6, c[0x0][0x468] ;  /* 0x00008d00ff0677ac */ /* 0x000e220008000a00 */
[----:B------:R-:W1:Y:S01]  /*00a0*/  LDCU UR5, c[0x0][0x388] ;  /* 0x00007100ff0577ac */ /* 0x000e620008000800 */
[----:B------:R-:W-:Y:S01]  /*00b0*/  UMOV UR4, URZ ;  /* 0x000000ff00047c82 */ /* 0x000fe20008000000 */
[----:B0-----:R-:W-:-:S03]  /*00c0*/  UISETP.NE.U32.AND UP0, UPT, UR6, URZ, UPT ;  /* 0x000000ff0600728c */ /* 0x001fc6000bf05070 */
[----:B------:R-:W-:Y:S01]  /*00d0*/  UMOV UR6, URZ ;  /* 0x000000ff00067c82 */ /* 0x000fe20008000000 */
[----:B------:R-:W-:-:S03]  /*00e0*/  UISETP.NE.AND.EX UP0, UPT, UR7, URZ, UPT, UP0 ;  /* 0x000000ff0700728c */ /* 0x000fc6000bf05300 */
[----:B------:R-:W-:-:S06]  /*00f0*/  UMOV UR7, URZ ;  /* 0x000000ff00077c82 */ /* 0x000fcc0008000000 */
[----:B-1----:R-:W-:Y:S05]  /*0100*/  BRA.U !UP0, `(.L_x_106) ;  /* 0x0000000108687547 */ /* 0x002fea000b800000 */
[----:B------:R-:W-:Y:S05]  /*0110*/  BRA `(.L_x_107) ;  /* 0x00000000003c7947 */ /* 0x000fea0003800000 */
.L_x_105:
[----:B------:R-:W4:Y:S01]  /*0120*/  LDCU.64 UR4, c[0x0][0x460] ;  /* 0x00008c00ff0477ac */ /* 0x000f220008000a00 */
[----:B------:R-:W0:Y:S01]  /*0130*/  LDCU.64 UR8, c[0x0][0x468] ;  /* 0x00008d00ff0877ac */ /* 0x000e220008000a00 */
[----:B----4-:R-:W-:-:S06]  /*0140*/  UIMAD.WIDE.U32 UR4, UR14, 0x4, UR4 ;  /* 0x000000040e0478a5 */ /* 0x010fcc000f8e0004 */
[----:B------:R-:W-:Y:S02]  /*0150*/  MOV R2, UR4 ;  /* 0x0000000400027c02 */ /* 0x000fe40008000f00 */
[----:B------:R-:W-:-:S05]  /*0160*/  MOV R3, UR5 ;  /* 0x0000000500037c02 */ /* 0x000fca0008000f00 */
[----:B------:R-:W2:Y:S01]  /*0170*/  LDG.E R0, desc[UR12][R2.64] ;  /* 0x0000000c02007981 */ /* 0x000ea2000c1e1900 */
[----:B0-----:R-:W-:-:S04]  /*0180*/  UISETP.NE.U32.AND UP0, UPT, UR8, URZ, UPT ;  /* 0x000000ff0800728c */ /* 0x001fc8000bf05070 */
[----:B------:R-:W-:Y:S01]  /*0190*/  UISETP.NE.AND.EX UP0, UPT, UR9, URZ, UPT, UP0 ;  /* 0x000000ff0900728c */ /* 0x000fe2000bf05300 */
[----:B--2---:R-:W-:-:S13]  /*01a0*/  R2UR UR6, R0 ;  /* 0x00000000000672ca */ /* 0x004fda00000e0000 */
[----:B------:R-:W-:Y:S02]  /*01b0*/  ULEA UR4, UR14, UR6, 0x6 ;  /* 0x000000060e047291 */ /* 0x000fe4000f8e30ff */
[----:B------:R-:W-:Y:S02]  /*01c0*/  USHF.R.S32.HI UR7, URZ, 0x1f, UR6 ;  /* 0x0000001fff077899 */ /* 0x000fe40008011406 */
[----:B------:R-:W-:-:S04]  /*01d0*/  USHF.R.S32.HI UR5, URZ, 0x1f, UR4 ;  /* 0x0000001fff057899 */ /* 0x000fc80008011404 */
[----:B------:R-:W-:-:S04]  /*01e0*/  ULEA.HI UR4, UR5, UR4, URZ, 0x6 ;  /* 0x0000000405047291 */ /* 0x000fc8000f8f30ff */
[----:B------:R-:W-:Y:S01]  /*01f0*/  ULOP3.LUT UR4, UR4, 0xffffffc0, URZ, 0xc0, !UPT ;  /* 0xffffffc004047892 */ /* 0x000fe2000f8ec0ff */
[----:B------:R-:W-:Y:S11]  /*0200*/  BRA.U !UP0, `(.L_x_108) ;  /* 0x00000001081c7547 */ /* 0x000ff6000b800000 */
.L_x_107:
[----:B------:R-:W4:Y:S02]  /*0210*/  LDCU.64 UR8, c[0x0][0x468] ;  /* 0x00008d00ff0877ac */ /* 0x000f240008000a00 */
[----:B----4-:R-:W-:-:S06]  /*0220*/  UIMAD.WIDE.U32 UR8, UR14, 0x4, UR8 ;  /* 0x000000040e0878a5 */ /* 0x010fcc000f8e0008 */
[----:B------:R-:W-:Y:S02]  /*0230*/  MOV R2, UR8 ;  /* 0x0000000800027c02 */ /* 0x000fe40008000f00 */
[----:B------:R-:W-:-:S05]  /*0240*/  MOV R3, UR9 ;  /* 0x0000000900037c02 */ /* 0x000fca0008000f00 */
[----:B------:R-:W2:Y:S02]  /*0250*/  LDG.E R2, desc[UR12][R2.64] ;  /* 0x0000000c02027981 */ /* 0x000ea4000c1e1900 */
[----:B--2---:R-:W-:Y:S01]  /*0260*/  R2UR UR5, R2 ;  /* 0x00000000020572ca */ /* 0x004fe200000e0000 */
[----:B------:R-:W-:-:S14]  /*0270*/  BRA `(.L_x_106) ;  /* 0x00000000000c7947 */ /* 0x000fdc0003800000 */
.L_x_108:
[----:B------:R-:W2:Y:S02]  /*0280*/  LDG.E R2, desc[UR12][R2.64+0x4] ;  /* 0x0000040c02027981 */ /* 0x000ea4000c1e1900 */
[----:B--2---:R-:W-:-:S13]  /*0290*/  R2UR UR5, R2 ;  /* 0x00000000020572ca */ /* 0x004fda00000e0000 */
[----:B------:R-:W-:-:S12]  /*02a0*/  UIADD3 UR5, UPT, UPT, -UR6, UR5, URZ ;  /* 0x0000000506057290 */ /* 0x000fd8000fffe1ff */
.L_x_106:
[----:B------:R-:W-:Y:S01]  /*02b0*/  USHF.L.U32 UR8, UR16, 0x6, URZ ;  /* 0x0000000610087899 */ /* 0x000fe200080006ff */
[----:B------:R-:W0:Y:S01]  /*02c0*/  S2R R64, SR_TID.X ;  /* 0x0000000000407919 */ /* 0x000e220000002100 */
[----:B------:R-:W-:Y:S02]  /*02d0*/  PLOP3.LUT P0, PT, PT, PT, UP1, 0x80, 0x8 ;  /* 0x000000000008781c */ /* 0x000fe40003f0f018 */
[----:B------:R-:W-:Y:S02]  /*02e0*/  UISETP.GT.AND UP0, UPT, UR5, UR8, UPT ;  /* 0x000000080500728c */ /* 0x000fe4000bf04270 */
[----:B------:R-:W-:-:S04]  /*02f0*/  ISETP.NE.AND.EX P0, PT, RZ, UR11, PT, P0 ;  /* 0x0000000bff007c0c */ /* 0x000fc8000bf05300 */
[----:B------:R-:W-:-:S13]  /*0300*/  PLOP3.LUT P1, PT, PT, PT, UP0, 0x80, 0x8 ;  /* 0x000000000008781c */ /* 0x000fda0003f2f008 */
[----:B---34-:R-:W-:Y:S05]  /*0310*/  @!P1 EXIT P0 ;  /* 0x000000000000994d */ /* 0x018fea0000000000 */
[----:B------:R-:W-:Y:S01]  /*0320*/  UIADD3 UR18, UPT, UPT, -UR8, UR5, URZ ;  /* 0x0000000508127290 */ /* 0x000fe2000fffe1ff */
[----:B------:R-:W1:Y:S01]  /*0330*/  LDC.64 R4, c[0x0][0x400] ;  /* 0x00010000ff047b82 */ /* 0x000e620000000a00 */
[----:B0-----:R-:W-:Y:S01]  /*0340*/  SHF.R.U32.HI R6, RZ, 0x4, R64 ;  /* 0x00000004ff067819 */ /* 0x001fe20000011640 */
[----:B------:R-:W-:Y:S01]  /*0350*/  HFMA2 R65, -RZ, RZ, 0, 0 ;  /* 0x00000000ff417431 */ /* 0x000fe200000001ff */
[----:B------:R-:W-:Y:S01]  /*0360*/  USEL UR17, UR14, URZ, !UP2 ;  /* 0x000000ff0e117287 */ /* 0x000fe2000d000000 */
[----:B------:R-:W-:Y:S01]  /*0370*/  MOV R7, UR16 ;  /* 0x0000001000077c02 */ /* 0x000fe20008000f00 */
[----:B------:R-:W-:Y:S01]  /*0380*/  BSSY.RECONVERGENT B0, `(.L_x_109) ;  /* 0x0000038000007945 */ /* 0x000fe20003800200 */
[----:B------:R-:W-:Y:S02]  /*0390*/  ISETP.GE.AND P0, PT, R64, UR18, PT ;  /* 0x0000001240007c0c */ /* 0x000fe4000bf06270 */
[----:B------:R-:W-:Y:S01]  /*03a0*/  CS2R R72, SRZ ;  /* 0x0000000000487805 */ /* 0x000fe2000001ff00 */
[----:B------:R-:W0:Y:S01]  /*03b0*/  LDC.64 R10, c[0x0][0x3a0] ;  /* 0x0000e800ff0a7b82 */ /* 0x000e220000000a00 */
[----:B------:R-:W-:-:S02]  /*03c0*/  IADD3 R66, P3, PT, R6, UR6, RZ ;  /* 0x0000000606427c10 */ /* 0x000fc4000ff7e0ff */
[----:B------:R-:W-:Y:S02]  /*03d0*/  CS2R R74, SRZ ;  /* 0x00000000004a7805 */ /* 0x000fe4000001ff00 */
[----:B------:R-:W-:Y:S02]  /*03e0*/  ISETP.GT.U32.OR P0, PT, R64, 0x3f, P0 ;  /* 0x0000003f4000780c */ /* 0x000fe40000704470 */
[----:B------:R-:W-:Y:S02]  /*03f0*/  CS2R R44, SRZ ;  /* 0x00000000002c7805 */ /* 0x000fe4000001ff00 */
[----:B------:R-:W-:Y:S02]  /*0400*/  IADD3.X R67, PT, PT, RZ, UR7, RZ, P3, !PT ;  /* 0x00000007ff437c10 */ /* 0x000fe40009ffe4ff */
[----:B------:R-:W-:Y:S02]  /*0410*/  CS2R R46, SRZ ;  /* 0x00000000002e7805 */ /* 0x000fe4000001ff00 */
[C---:B------:R-:W-:Y:S01]  /*0420*/  ISETP.GE.AND P3, PT, R6.reuse, UR18, PT ;  /* 0x0000001206007c0c */ /* 0x040fe2000bf66270 */
[----:B------:R-:W2:Y:S01]  /*0430*/  LDC.64 R8, c[0x0][0x408] ;  /* 0x00010200ff087b82 */ /* 0x000ea20000000a00 */
[----:B------:R-:W-:Y:S01]  /*0440*/  IADD3 R0, PT, PT, R6, 0x10, RZ ;  /* 0x0000001006007810 */ /* 0x000fe20007ffe0ff */
[----:B------:R-:W-:Y:S01]  /*0450*/  IMAD.WIDE.U32 R66, R7, 0x40, R66 ;  /* 0x0000004007427825 */ /* 0x000fe200078e0042 */
[----:B------:R-:W-:-:S02]  /*0460*/  CS2R R56, SRZ ;  /* 0x0000000000387805 */ /* 0x000fc4000001ff00 */
[----:B------:R-:W-:Y:S02]  /*0470*/  CS2R R58, SRZ ;  /* 0x00000000003a7805 */ /* 0x000fe4000001ff00 */
[----:B------:R-:W-:Y:S02]  /*0480*/  CS2R R36, SRZ ;  /* 0x0000000000247805 */ /* 0x000fe4000001ff00 */
[----:B------:R-:W-:Y:S02]  /*0490*/  CS2R R38, SRZ ;  /* 0x0000000000267805 */ /* 0x000fe4000001ff00 */
[----:B------:R-:W-:Y:S02]  /*04a0*/  CS2R R28, SRZ ;  /* 0x00000000001c7805 */ /* 0x000fe4000001ff00 */
[C---:B------:R-:W-:Y:S01]  /*04b0*/  @!P0 IADD3 R2, PT, PT, R64.reuse, UR8, RZ ;  /* 0x0000000840028c10 */ /* 0x040fe2000fffe0ff */
[----:B------:R-:W3:Y:S01]  /*04c0*/  LDC.64 R14, c[0x0][0x3a8] ;  /* 0x0000ea00ff0e7b82 */ /* 0x000ee20000000a00 */
[----:B------:R-:W-:-:S02]  /*04d0*/  SHF.L.U32 R64, R64, 0x3, RZ ;  /* 0x0000000340407819 */ /* 0x000fc400000006ff */
[----:B------:R-:W-:Y:S02]  /*04e0*/  CS2R R30, SRZ ;  /* 0x00000000001e7805 */ /* 0x000fe4000001ff00 */
[----:B------:R-:W-:Y:S02]  /*04f0*/  @!P0 IADD3 R2, P1, PT, R2, UR6, RZ ;  /* 0x0000000602028c10 */ /* 0x000fe4000ff3e0ff */
[----:B------:R-:W-:Y:S02]  /*0500*/  LOP3.LUT R64, R64, 0x78, RZ, 0xc0, !PT ;  /* 0x0000007840407812 */ /* 0x000fe400078ec0ff */
[----:B------:R-:W-:Y:S02]  /*0510*/  @!P0 IADD3.X R3, PT, PT, RZ, UR7, RZ, P1, !PT ;  /* 0x00000007ff038c10 */ /* 0x000fe40008ffe4ff */
[----:B------:R-:W-:Y:S02]  /*0520*/  ISETP.GE.AND P1, PT, R0, UR18, PT ;  /* 0x0000001200007c0c */ /* 0x000fe4000bf26270 */
[----:B------:R-:W-:Y:S01]  /*0530*/  IADD3 R0, PT, PT, R6, 0x20, RZ ;  /* 0x0000002006007810 */ /* 0x000fe20007ffe0ff */
[----:B-1----:R-:W-:Y:S01]  /*0540*/  @!P0 IMAD.WIDE.U32 R2, R4, UR15, R2 ;  /* 0x0000000f04028c25 */ /* 0x002fe2000f8e0002 */
[----:B------:R-:W-:-:S02]  /*0550*/  IADD3 R16, PT, PT, R6, 0x30, RZ ;  /* 0x0000003006107810 */ /* 0x000fc40007ffe0ff */
[----:B------:R-:W-:Y:S01]  /*0560*/  ISETP.GE.AND P2, PT, R0, UR18, PT ;  /* 0x0000001200007c0c */ /* 0x000fe2000bf46270 */
[----:B------:R-:W-:Y:S01]  /*0570*/  @!P0 IMAD R3, R5, UR15, R3 ;  /* 0x0000000f05038c24 */ /* 0x000fe2000f8e0203 */
[----:B------:R-:W-:Y:S01]  /*0580*/  LOP3.LUT R80, R64, 0x80, RZ, 0xfc, !PT ;  /* 0x0000008040507812 */ /* 0x000fe200078efcff */
[----:B0-----:R-:W-:-:S04]  /*0590*/  IMAD.WIDE.U32 R4, R10, UR15, R64 ;  /* 0x0000000f0a047c25 */ /* 0x001fc8000f8e0040 */
[----:B------:R-:W-:Y:S01]  /*05a0*/  IMAD R5, R11, UR15, R5 ;  /* 0x0000000f0b057c24 */ /* 0x000fe2000f8e0205 */
[----:B------:R-:W-:Y:S01]  /*05b0*/  CS2R R10, SRZ ;  /* 0x00000000000a7805 */ /* 0x000fe2000001ff00 */
[----:B--2---:R-:W-:-:S04]  /*05c0*/  @!P0 IMAD.WIDE.U32 R2, R8, UR17, R2 ;  /* 0x0000001108028c25 */ /* 0x004fc8000f8e0002 */
[----:B---3--:R-:W-:-:S04]  /*05d0*/  IMAD.WIDE.U32 R12, R14, UR17, R4 ;  /* 0x000000110e0c7c25 */ /* 0x008fc8000f8e0004 */
[----:B------:R-:W-:Y:S01]  /*05e0*/  @!P0 IMAD R0, R9, UR17, R3 ;  /* 0x0000001109008c24 */ /* 0x000fe2000f8e0203 */
        /* <DEDUP_REMOVED lines=17> */
.L_x_110:
[----:B------:R-:W-:Y:S05]  /*0700*/  BSYNC.RECONVERGENT B0 ;  /* 0x0000000000007941 */ /* 0x000fea0003800200 */
.L_x_109:
[----:B------:R-:W-:Y:S04]  /*0710*/  BSSY.RECONVERGENT B0, `(.L_x_111) ;  /* 0x0000013000007945 */ /* 0x000fe80003800200 */
[----:B------:R-:W-:Y:S05]  /*0720*/  @P1 BRA `(.L_x_112) ;  /* 0x0000000000441947 */ /* 0x000fea0003800000 */
[----:B------:R-:W1:Y:S01]  /*0730*/  LDCU.64 UR8, c[0x0][0x398] ;  /* 0x00007300ff0877ac */ /* 0x000e620008000a00 */
[----:B0-----:R-:W-:Y:S02]  /*0740*/  IADD3 R7, P4, PT, R66, 0x10, RZ ;  /* 0x0000001042077810 */ /* 0x001fe40007f9e0ff */
[----:B------:R-:W-:Y:S01]  /*0750*/  MOV R5, R15 ;  /* 0x0000000f00057202 */ /* 0x000fe20000000f00 */
[----:B------:R-:W0:Y:S01]  /*0760*/  LDCU UR6, c[0x0][0x38c] ;  /* 0x00007180ff0677ac */ /* 0x000e220008000800 */
[----:B------:R-:W-:Y:S01]  /*0770*/  IADD3.X R4, PT, PT, RZ, R67, RZ, P4, !PT ;  /* 0x00000043ff047210 */ /* 0x000fe200027fe4ff */
[----:B------:R-:W2:Y:S04]  /*0780*/  LDCU.64 UR10, c[0x0][0x380] ;  /* 0x00007000ff0a77ac */ /* 0x000ea80008000a00 */
[----:B-1----:R-:W-:Y:S01]  /*0790*/  IMAD R6, R4, UR8, RZ ;  /* 0x0000000804067c24 */ /* 0x002fe2000f8e02ff */
[----:B------:R-:W-:-:S02]  /*07a0*/  MOV R4, R12 ;  /* 0x0000000c00047202 */ /* 0x000fc40000000f00 */
[----:B0-----:R-:W-:-:S03]  /*07b0*/  ISETP.GE.AND P5, PT, R64, UR6, PT ;  /* 0x0000000640007c0c */ /* 0x001fc6000bfa6270 */
        /* <DEDUP_REMOVED lines=8> */
.L_x_112:
[----:B------:R-:W-:Y:S05]  /*0840*/  BSYNC.RECONVERGENT B0 ;  /* 0x0000000000007941 */ /* 0x000fea0003800200 */
.L_x_111:
[----:B------:R-:W-:Y:S04]  /*0850*/  BSSY.RECONVERGENT B0, `(.L_x_113) ;  /* 0x0000013000007945 */ /* 0x000fe80003800200 */
[----:B------:R-:W-:Y:S05]  /*0860*/  @P2 BRA `(.L_x_114) ;  /* 0x0000000000442947 */ /* 0x000fea0003800000 */
[----:B------:R-:W2:Y:S01]  /*0870*/  LDCU.64 UR8, c[0x0][0x398] ;  /* 0x00007300ff0877ac */ /* 0x000ea20008000a00 */
[----:B01----:R-:W-:Y:S02]  /*0880*/  IADD3 R7, P4, PT, R66, 0x20, RZ ;  /* 0x0000002042077810 */ /* 0x003fe40007f9e0ff */
[----:B------:R-:W-:Y:S01]  /*0890*/  MOV R5, R15 ;  /* 0x0000000f00057202 */ /* 0x000fe20000000f00 */
[----:B------:R-:W0:Y:S01]  /*08a0*/  LDCU UR6, c[0x0][0x38c] ;  /* 0x00007180ff0677ac */ /* 0x000e220008000800 */
[----:B------:R-:W-:Y:S01]  /*08b0*/  IADD3.X R4, PT, PT, RZ, R67, RZ, P4, !PT ;  /* 0x00000043ff047210 */ /* 0x000fe200027fe4ff */
[----:B------:R-:W1:Y:S04]  /*08c0*/  LDCU.64 UR10, c[0x0][0x380] ;  /* 0x00007000ff0a77ac */ /* 0x000e680008000a00 */
[----:B--2---:R-:W-:Y:S01]  /*08d0*/  IMAD R6, R4, UR8, RZ ;  /* 0x0000000804067c24 */ /* 0x004fe2000f8e02ff */
[----:B------:R-:W-:-:S02]  /*08e0*/  MOV R4, R12 ;  /* 0x0000000c00047202 */ /* 0x000fc40000000f00 */
[----:B0-----:R-:W-:-:S03]  /*08f0*/  ISETP.GE.AND P5, PT, R64, UR6, PT ;  /* 0x0000000640007c0c */ /* 0x001fc6000bfa6270 */
[----:B------:R-:W-:Y:S01]  /*0900*/  IMAD.WIDE.U32 R4, R7, UR8, R4 ;  /* 0x0000000807047c25 */ /* 0x000fe2000f8e0004 */
[----:B------:R-:W-:-:S03]  /*0910*/  ISETP.GE.AND P6, PT, R80, UR6, PT ;  /* 0x0000000650007c0c */ /* 0x000fc6000bfc6270 */
[----:B------:R-:W-:Y:S01]  /*0920*/  IMAD R7, R7, UR9, R6 ;  /* 0x0000000907077c24 */ /* 0x000fe2000f8e0206 */
[----:B-1----:R-:W-:-:S04]  /*0930*/  LEA R6, P4, R4, UR10, 0x1 ;  /* 0x0000000a04067c11 */ /* 0x002fc8000f8808ff */
[----:B------:R-:W-:-:S04]  /*0940*/  IADD3 R5, PT, PT, R5, R7, RZ ;  /* 0x0000000705057210 */ /* 0x000fc80007ffe0ff */
[----:B------:R-:W-:-:S05]  /*0950*/  LEA.HI.X R7, R4, UR11, R5, 0x1, P4 ;  /* 0x0000000b04077c11 */ /* 0x000fca000a0f0c05 */
[----:B------:R2:W5:Y:S04]  /*0960*/  @!P5 LDG.E.128 R8, desc[UR12][R6.64] ;  /* 0x0000000c0608d981 */ /* 0x000568000c1e1d00 */
[----:B------:R2:W5:Y:S02]  /*0970*/  @!P6 LDG.E.128 R28, desc[UR12][R6.64+0x100] ;  /* 0x0001000c061ce981 */ /* 0x000564000c1e1d00 */
.L_x_114:
[----:B------:R-:W-:Y:S05]  /*0980*/  BSYNC.RECONVERGENT B0 ;  /* 0x0000000000007941 */ /* 0x000fea0003800200 */
.L_x_113:
[----:B------:R-:W-:Y:S01]  /*0990*/  ISETP.GE.AND P4, PT, R16, UR18, PT ;  /* 0x0000001210007c0c */ /* 0x000fe2000bf86270 */
[----:B------:R-:W-:Y:S01]  /*09a0*/  BSSY.RECONVERGENT B0, `(.L_x_115) ;  /* 0x0000016000007945 */ /* 0x000fe20003800200 */
[----:B------:R-:W-:Y:S02]  /*09b0*/  CS2R R4, SRZ ;  /* 0x0000000000047805 */ /* 0x000fe4000001ff00 */
[----:B012---:R-:W-:Y:S02]  /*09c0*/  CS2R R6, SRZ ;  /* 0x0000000000067805 */ /* 0x007fe4000001ff00 */
[----:B------:R-:W-:Y:S02]  /*09d0*/  CS2R R20, SRZ ;  /* 0x0000000000147805 */ /* 0x000fe4000001ff00 */
[----:B------:R-:W-:-:S05]  /*09e0*/  CS2R R22, SRZ ;  /* 0x0000000000167805 */ /* 0x000fca000001ff00 */
[----:B------:R-:W-:Y:S05]  /*09f0*/  @P4 BRA `(.L_x_116) ;  /* 0x0000000000404947 */ /* 0x000fea0003800000 */
[----:B------:R-:W0:Y:S01]  /*0a00*/  LDCU.64 UR8, c[0x0][0x398] ;  /* 0x00007300ff0877ac */ /* 0x000e220008000a00 */
[----:B------:R-:W-:Y:S01]  /*0a10*/  IADD3 R17, P5, PT, R66, 0x30, RZ ;  /* 0x0000003042117810 */ /* 0x000fe20007fbe0ff */
[----:B------:R-:W1:Y:S03]  /*0a20*/  LDCU.64 UR10, c[0x0][0x380] ;  /* 0x00007000ff0a77ac */ /* 0x000e660008000a00 */
[----:B------:R-:W-:Y:S01]  /*0a30*/  IADD3.X R13, PT, PT, RZ, R67, RZ, P5, !PT ;  /* 0x00000043ff0d7210 */ /* 0x000fe20002ffe4ff */
[----:B------:R-:W2:Y:S04]  /*0a40*/  LDCU UR6, c[0x0][0x38c] ;  /* 0x00007180ff0677ac */ /* 0x000ea80008000800 */
[----:B0-----:R-:W-:Y:S01]  /*0a50*/  IMAD R14, R13, UR8, RZ ;  /* 0x000000080d0e7c24 */ /* 0x001fe2000f8e02ff */
[----:B------:R-:W-:-:S03]  /*0a60*/  MOV R13, R15 ;  /* 0x0000000f000d7202 */ /* 0x000fc60000000f00 */
[----:B------:R-:W-:Y:S01]  /*0a70*/  IMAD.WIDE.U32 R12, R17, UR8, R12 ;  /* 0x00000008110c7c25 */ /* 0x000fe2000f8e000c */
[----:B--2---:R-:W-:-:S03]  /*0a80*/  ISETP.GE.AND P5, PT, R64, UR6, PT ;  /* 0x0000000640007c0c */ /* 0x004fc6000bfa6270 */
[----:B------:R-:W-:Y:S01]  /*0a90*/  IMAD R17, R17, UR9, R14 ;  /* 0x0000000911117c24 */ /* 0x000fe2000f8e020e */
[----:B-1----:R-:W-:-:S04]  /*0aa0*/  LEA R14, P6, R12, UR10, 0x1 ;  /* 0x0000000a0c0e7c11 */ /* 0x002fc8000f8c08ff */
[----:B------:R-:W-:-:S04]  /*0ab0*/  IADD3 R13, PT, PT, R13, R17, RZ ;  /* 0x000000110d0d7210 */ /* 0x000fc80007ffe0ff */
[----:B------:R-:W-:Y:S02]  /*0ac0*/  LEA.HI.X R15, R12, UR11, R13, 0x1, P6 ;  /* 0x0000000b0c0f7c11 */ /* 0x000fe4000b0f0c0d */
[----:B------:R-:W-:-:S03]  /*0ad0*/  ISETP.GE.AND P6, PT, R80, UR6, PT ;  /* 0x0000000650007c0c */ /* 0x000fc6000bfc6270 */
[----:B------:R0:W5:Y:S10]  /*0ae0*/  @!P5 LDG.E.128 R4, desc[UR12][R14.64] ;  /* 0x0000000c0e04d981 */ /* 0x000174000c1e1d00 */
[----:B------:R0:W5:Y:S02]  /*0af0*/  @!P6 LDG.E.128 R20, desc[UR12][R14.64+0x100] ;  /* 0x0001000c0e14e981 */ /* 0x000164000c1e1d00 */
.L_x_116:
[----:B------:R-:W-:Y:S05]  /*0b00*/  BSYNC.RECONVERGENT B0 ;  /* 0x0000000000007941 */ /* 0x000fea0003800200 */
.L_x_115:
[----:B0-----:R-:W0:Y:S01]  /*0b10*/  LDC.64 R14, c[0x0][0x3c0] ;  /* 0x0000f000ff0e7b82 */ /* 0x001e220000000a00 */
[----:B------:R-:W-:Y:S01]  /*0b20*/  BSSY.RECONVERGENT B0, `(.L_x_117) ;  /* 0x0000024000007945 */ /* 0x000fe20003800200 */
[----:B------:R-:W-:Y:S02]  /*0b30*/  CS2R R60, SRZ ;  /* 0x00000000003c7805 */ /* 0x000fe4000001ff00 */
[----:B------:R-:W-:Y:S02]  /*0b40*/  CS2R R62, SRZ ;  /* 0x00000000003e7805 */ /* 0x000fe4000001ff00 */
[----:B------:R-:W-:Y:S02]  /*0b50*/  CS2R R48, SRZ ;  /* 0x0000000000307805 */ /* 0x000fe4000001ff00 */
[----:B------:R-:W-:Y:S02]  /*0b60*/  CS2R R50, SRZ ;  /* 0x0000000000327805 */ /* 0x000fe4000001ff00 */
[----:B------:R-:W-:-:S02]  /*0b70*/  CS2R R40, SRZ ;  /* 0x0000000000287805 */ /* 0x000fc4000001ff00 */
[----:B------:R-:W-:Y:S01]  /*0b80*/  CS2R R42, SRZ ;  /* 0x00000000002a7805 */ /* 0x000fe2000001ff00 */
[----:B------:R-:W1:Y:S01]  /*0b90*/  LDC.64 R70, c[0x0][0x3c8] ;  /* 0x0000f200ff467b82 */ /* 0x000e620000000a00 */
[----:B------:R-:W-:Y:S02]  /*0ba0*/  CS2R R52, SRZ ;  /* 0x0000000000347805 */ /* 0x000fe4000001ff00 */
[----:B------:R-:W-:Y:S02]  /*0bb0*/  CS2R R54, SRZ ;  /* 0x0000000000367805 */ /* 0x000fe4000001ff00 */
[----:B------:R-:W-:Y:S02]  /*0bc0*/  CS2R R32, SRZ ;  /* 0x0000000000207805 */ /* 0x000fe4000001ff00 */
[----:B------:R-:W-:Y:S02]  /*0bd0*/  CS2R R34, SRZ ;  /* 0x0000000000227805 */ /* 0x000fe4000001ff00 */
[----:B------:R-:W-:-:S02]  /*0be0*/  CS2R R16, SRZ ;  /* 0x0000000000107805 */ /* 0x000fc4000001ff00 */
[----:B------:R-:W-:Y:S02]  /*0bf0*/  CS2R R18, SRZ ;  /* 0x0000000000127805 */ /* 0x000fe4000001ff00 */
[----:B------:R-:W-:Y:S02]  /*0c00*/  CS2R R24, SRZ ;  /* 0x0000000000187805 */ /* 0x000fe4000001ff00 */
[----:B------:R-:W-:Y:S01]  /*0c10*/  CS2R R26, SRZ ;  /* 0x00000000001a7805 */ /* 0x000fe2000001ff00 */
[----:B0-----:R-:W-:-:S04]  /*0c20*/  IMAD.WIDE.U32 R12, R14, UR15, R64 ;  /* 0x0000000f0e0c7c25 */ /* 0x001fc8000f8e0040 */
[----:B------:R-:W-:Y:S01]  /*0c30*/  IMAD R13, R15, UR15, R13 ;  /* 0x0000000f0f0d7c24 */ /* 0x000fe2000f8e020d */
[----:B------:R-:W-:Y:S01]  /*0c40*/  CS2R R14, SRZ ;  /* 0x00000000000e7805 */ /* 0x000fe2000001ff00 */
[----:B-1----:R-:W-:Y:S01]  /*0c50*/  IMAD.WIDE.U32 R68, R70, UR17, R12 ;  /* 0x0000001146447c25 */ /* 0x002fe2000f8e000c */
[----:B------:R-:W-:-:S03]  /*0c60*/  CS2R R12, SRZ ;  /* 0x00000000000c7805 */ /* 0x000fc6000001ff00 */
[----:B------:R-:W-:Y:S01]  /*0c70*/  IMAD R71, R71, UR17, R69 ;  /* 0x0000001147477c24 */ /* 0x000fe2000f8e0245 */
        /* <DEDUP_REMOVED lines=14> */
.L_x_118:
[----:B------:R-:W-:Y:S05]  /*0d60*/  BSYNC.RECONVERGENT B0 ;  /* 0x0000000000007941 */ /* 0x000fea0003800200 */
.L_x_117:
        /* <DEDUP_REMOVED lines=18> */
.L_x_120:
[----:B------:R-:W-:Y:S05]  /*0e90*/  BSYNC.RECONVERGENT B0 ;  /* 0x0000000000007941 */ /* 0x000fea0003800200 */
.L_x_119:
[----:B------:R-:W-:Y:S04]  /*0ea0*/  BSSY.RECONVERGENT B0, `(.L_x_121) ;  /* 0x0000012000007945 */ /* 0x000fe80003800200 */
[----:B------:R-:W-:Y:S05]  /*0eb0*/  @P2 BRA `(.L_x_122) ;  /* 0x0000000000402947 */ /* 0x000fea0003800000 */
[----:B------:R-:W2:Y:S01]  /*0ec0*/  LDCU.128 UR8, c[0x0][0x3b0] ;  /* 0x00007600ff0877ac */ /* 0x000ea20008000c00 */
[----:B01----:R-:W-:Y:S02]  /*0ed0*/  IADD3 R79, P1, PT, R66, 0x20, RZ ;  /* 0x00000020424f7810 */ /* 0x003fe40007f3e0ff */
[----:B------:R-:W-:Y:S01]  /*0ee0*/  MOV R76, R68 ;  /* 0x00000044004c7202 */ /* 0x000fe20000000f00 */
[----:B------:R-:W0:Y:S01]  /*0ef0*/  LDCU UR6, c[0x0][0x38c] ;  /* 0x00007180ff0677ac */ /* 0x000e220008000800 */
[----:B------:R-:W-:Y:S02]  /*0f00*/  IADD3.X R78, PT, PT, RZ, R67, RZ, P1, !PT ;  /* 0x00000043ff4e7210 */ /* 0x000fe40000ffe4ff */
        /* <DEDUP_REMOVED lines=11> */
.L_x_122:
[----:B------:R-:W-:Y:S05]  /*0fc0*/  BSYNC.RECONVERGENT B0 ;  /* 0x0000000000007941 */ /* 0x000fea0003800200 */
.L_x_121:
[----:B------:R-:W-:Y:S04]  /*0fd0*/  BSSY.RECONVERGENT B0, `(.L_x_123) ;  /* 0x0000012000007945 */ /* 0x000fe80003800200 */
[----:B------:R-:W-:Y:S05]  /*0fe0*/  @P4 BRA `(.L_x_124) ;  /* 0x0000000000404947 */ /* 0x000fea0003800000 */
[----:B------:R-:W3:Y:S01]  /*0ff0*/  LDCU.128 UR8, c[0x0][0x3b0] ;  /* 0x00007600ff0877ac */ /* 0x000ee20008000c00 */
[----:B------:R-:W-:Y:S02]  /*1000*/  IADD3 R69, P1, PT, R66, 0x30, RZ ;  /* 0x0000003042457810 */ /* 0x000fe40007f3e0ff */
[----:B------:R-:W-:Y:S01]  /*1010*/  MOV R66, R68 ;  /* 0x0000004400427202 */ /* 0x000fe20000000f00 */
[----:B------:R-:W4:Y:S01]  /*1020*/  LDCU UR6, c[0x0][0x38c] ;  /* 0x00007180ff0677ac */ /* 0x000f220008000800 */
[----:B------:R-:W-:Y:S02]  /*1030*/  IADD3.X R65, PT, PT, RZ, R67, RZ, P1, !PT ;  /* 0x00000043ff417210 */ /* 0x000fe40000ffe4ff */
[----:B------:R-:W-:-:S03]  /*1040*/  MOV R67, R71 ;  /* 0x0000004700437202 */ /* 0x000fc60000000f00 */
        /* <DEDUP_REMOVED lines=10> */
.L_x_124:
[----:B------:R-:W-:Y:S05]  /*10f0*/  BSYNC.RECONVERGENT B0 ;  /* 0x0000000000007941 */ /* 0x000fea0003800200 */
.L_x_123:
[----:B---3-5:R-:W-:Y:S02]  /*1100*/  HADD2.F32 R64, -RZ, R60.H0_H0 ;  /* 0x2000003cff407230 */ /* 0x028fe40000004100 */
[----:B------:R-:W-:Y:S02]  /*1110*/  HADD2.F32 R65, -RZ, R72.H1_H1 ;  /* 0x30000048ff417230 */ /* 0x000fe40000004100 */
[----:B------:R-:W-:Y:S02]  /*1120*/  HADD2.F32 R60, -RZ, R60.H1_H1 ;  /* 0x3000003cff3c7230 */ /* 0x000fe40000004100 */
[----:B------:R-:W-:Y:S02]  /*1130*/  HADD2.F32 R84, -RZ, R56.H1_H1 ;  /* 0x30000038ff547230 */ /* 0x000fe40000004100 */
[----:B------:R-:W-:Y:S02]  /*1140*/  HADD2.F32 R89, -RZ, R12.H1_H1 ;  /* 0x3000000cff597230 */ /* 0x000fe40000004100 */
[----:B------:R-:W-:Y:S01]  /*1150*/  FMUL.FTZ R116, R65, R60 ;  /* 0x0000003c41747220 */ /* 0x000fe20000410000 */
[----:B------:R-:W-:-:S02]  /*1160*/  HADD2.F32 R80, -RZ, R48.H0_H0 ;  /* 0x20000030ff507230 */ /* 0x000fc40000004100 */
[----:B------:R-:W-:Y:S02]  /*1170*/  HADD2.F32 R81, -RZ, R48.H1_H1 ;  /* 0x30000030ff517230 */ /* 0x000fe40000004100 */
[----:B------:R-:W-:Y:S01]  /*1180*/  FMUL.FTZ R114, R84, R89 ;  /* 0x0000005954727220 */ /* 0x000fe20000410000 */
[--C-:B012---:R-:W-:Y:S02]  /*1190*/  HADD2.F32 R79, -RZ, R49.reuse.H0_H0 ;  /* 0x20000031ff4f7230 */ /* 0x107fe40000004100 */
[----:B------:R-:W-:Y:S02]  /*11a0*/  HADD2.F32 R82, -RZ, R49.H1_H1 ;  /* 0x30000031ff527230 */ /* 0x000fe40000004100 */
[--C-:B------:R-:W-:Y:S02]  /*11b0*/  HADD2.F32 R48, -RZ, R50.reuse.H0_H0 ;  /* 0x20000032ff307230 */ /* 0x100fe40000004100 */
[----:B------:R-:W-:Y:S02]  /*11c0*/  HADD2.F32 R83, -RZ, R50.H1_H1 ;  /* 0x30000032ff537230 */ /* 0x000fe40000004100 */
[----:B------:R-:W-:-:S02]  /*11d0*/  HADD2.F32 R49, -RZ, R51.H0_H0 ;  /* 0x20000033ff317230 */ /* 0x000fc40000004100 */
[----:B------:R-:W-:Y:S02]  /*11e0*/  HADD2.F32 R50, -RZ, R51.H1_H1 ;  /* 0x30000033ff327230 */ /* 0x000fe40000004100 */
[----:B------:R-:W-:Y:S02]  /*11f0*/  HADD2.F32 R112, -RZ, R8.H1_H1 ;  /* 0x30000008ff707230 */ /* 0x000fe40000004100 */
[----:B------:R-:W-:Y:S02]  /*1200*/  HADD2.F32 R109, -RZ, R52.H1_H1 ;  /* 0x30000034ff6d7230 */ /* 0x000fe40000004100 */
[----:B------:R-:W-:Y:S02]  /*1210*/  HADD2.F32 R67, -RZ, R72.H0_H0 ;  /* 0x20000048ff437230 */ /* 0x000fe40000004100 */
[----:B------:R-:W-:Y:S02]  /*1220*/  HADD2.F32 R51, -RZ, R56.H0_H0 ;  /* 0x20000038ff337230 */ /* 0x000fe40000004100 */
[----:B------:R-:W-:Y:S01]  /*1230*/  FMUL.FTZ R112, R112, R109 ;  /* 0x0000006d70707220 */ /* 0x000fe20000410000 */
[----:B------:R-:W-:-:S02]  /*1240*/  HADD2.F32 R88, -RZ, R12.H0_H0 ;  /* 0x2000000cff587230 */ /* 0x000fc40000004100 */
[----:B------:R-:W-:Y:S01]  /*1250*/  FFMA.FTZ R67, R67, R64, R116 ;  /* 0x0000004043437223 */ /* 0x000fe20000010074 */
[--C-:B------:R-:W-:Y:S02]  /*1260*/  HADD2.F32 R95, -RZ, R40.reuse.H0_H0 ;  /* 0x20000028ff5f7230 */ /* 0x100fe40000004100 */
[----:B------:R-:W-:Y:S02]  /*1270*/  HADD2.F32 R97, -RZ, R40.H1_H1 ;  /* 0x30000028ff617230 */ /* 0x000fe40000004100 */
[----:B------:R-:W-:Y:S01]  /*1280*/  FFMA.FTZ R51, R51, R88, R114 ;  /* 0x0000005833337223 */ /* 0x000fe20000010072 */
[--C-:B------:R-:W-:Y:S02]  /*1290*/  HADD2.F32 R40, -RZ, R41.reuse.H0_H0 ;  /* 0x20000029ff287230 */ /* 0x100fe40000004100 */
[----:B------:R-:W-:Y:S02]  /*12a0*/  HADD2.F32 R98, -RZ, R41.H1_H1 ;  /* 0x30000029ff627230 */ /* 0x000fe40000004100 */
[----:B------:R-:W-:-:S02]  /*12b0*/  HADD2.F32 R96, -RZ, R42.H0_H0 ;  /* 0x2000002aff607230 */ /* 0x000fc40000004100 */
[----:B------:R-:W-:Y:S02]  /*12c0*/  HADD2.F32 R99, -RZ, R42.H1_H1 ;  /* 0x3000002aff637230 */ /* 0x000fe40000004100 */
[----:B------:R-:W-:Y:S02]  /*12d0*/  HADD2.F32 R110, -RZ, R4.H1_H1 ;  /* 0x30000004ff6e7230 */ /* 0x000fe40000004100 */
[----:B------:R-:W-:Y:S02]  /*12e0*/  HADD2.F32 R111, -RZ, R16.H1_H1 ;  /* 0x30000010ff6f7230 */ /* 0x000fe40000004100 */
[--C-:B------:R-:W-:Y:S02]  /*12f0*/  HADD2.F32 R41, -RZ, R43.reuse.H0_H0 ;  /* 0x2000002bff297230 */ /* 0x100fe40000004100 */
[----:B------:R-:W-:Y:S02]  /*1300*/  HADD2.F32 R42, -RZ, R43.H1_H1 ;  /* 0x3000002bff2a7230 */ /* 0x000fe40000004100 */
[----:B------:R-:W-:-:S02]  /*1310*/  HADD2.F32 R43, -RZ, R8.H0_H0 ;  /* 0x20000008ff2b7230 */ /* 0x000fc40000004100 */
[----:B------:R-:W-:Y:S02]  /*1320*/  HADD2.F32 R102, -RZ, R52.H0_H0 ;  /* 0x20000034ff667230 */ /* 0x000fe40000004100 */
[--C-:B------:R-:W-:Y:S02]  /*1330*/  HADD2.F32 R60, -RZ, R32.reuse.H0_H0 ;  /* 0x20000020ff3c7230 */ /* 0x100fe40000004100 */
[----:B------:R-:W-:Y:S02]  /*1340*/  HADD2.F32 R89, -RZ, R32.H1_H1 ;  /* 0x30000020ff597230 */ /* 0x000fe40000004100 */
[--C-:B------:R-:W-:Y:S02]  /*1350*/  HADD2.F32 R65, -RZ, R33.reuse.H0_H0 ;  /* 0x20000021ff417230 */ /* 0x100fe40000004100 */
[----:B------:R-:W-:Y:S02]  /*1360*/  HADD2.F32 R84, -RZ, R33.H1_H1 ;  /* 0x30000021ff547230 */ /* 0x000fe40000004100 */
[----:B------:R-:W-:-:S02]  /*1370*/  HADD2.F32 R32, -RZ, R34.H0_H0 ;  /* 0x20000022ff207230 */ /* 0x000fc40000004100 */
[----:B------:R-:W-:Y:S02]  /*1380*/  HADD2.F32 R109, -RZ, R34.H1_H1 ;  /* 0x30000022ff6d7230 */ /* 0x000fe40000004100 */
[--C-:B------:R-:W-:Y:S02]  /*1390*/  HADD2.F32 R33, -RZ, R35.reuse.H0_H0 ;  /* 0x20000023ff217230 */ /* 0x100fe40000004100 */
[----:B------:R-:W-:Y:S02]  /*13a0*/  HADD2.F32 R34, -RZ, R35.H1_H1 ;  /* 0x30000023ff227230 */ /* 0x000fe40000004100 */
[----:B------:R-:W-:Y:S01]  /*13b0*/  FMUL.FTZ R35, R110, R111 ;  /* 0x0000006f6e237220 */ /* 0x000fe20000410000 */
[----:B------:R-:W-:Y:S02]  /*13c0*/  HADD2.F32 R116, -RZ, R4.H0_H0 ;  /* 0x20000004ff747230 */ /* 0x000fe40000004100 */
[----:B------:R-:W-:Y:S01]  /*13d0*/  FFMA.FTZ R111, R43, R102, R112 ;  /* 0x000000662b6f7223 */ /* 0x000fe20000010070 */
[----:B------:R-:W-:-:S02]  /*13e0*/  HADD2.F32 R88, -RZ, R16.H0_H0 ;  /* 0x20000010ff587230 */ /* 0x000fc40000004100 */
[--C-:B------:R-:W-:Y:S02]  /*13f0*/  HADD2.F32 R66, -RZ, R73.reuse.H0_H0 ;  /* 0x20000049ff427230 */ /* 0x100fe40000004100 */
[----:B------:R-:W-:Y:S02]  /*1400*/  HADD2.F32 R3, -RZ, R73.H1_H1 ;  /* 0x30000049ff037230 */ /* 0x000fe40000004100 */
[----:B------:R-:W-:Y:S01]  /*1410*/  FFMA.FTZ R35, R116, R88, R35 ;  /* 0x0000005874237223 */ /* 0x000fe20000010023 */
[----:B------:R-:W-:Y:S02]  /*1420*/  HADD2.F32 R73, -RZ, R61.H0_H0 ;  /* 0x2000003dff497230 */ /* 0x000fe40000004100 */
        /* <DEDUP_REMOVED lines=59> */
[----:B------:R-:W-:Y:S01]  /*17e0*/  HADD2.F32 R59, -RZ, R59.H1_H1 ;  /* 0x3000003bff3b7230 */ /* 0x000fe20000004100 */
[----:B------:R-:W0:Y:S01]  /*17f0*/  @!P0 LDC.64 R4, c[0x0][0x3f8] ;  /* 0x0000fe00ff048b82 */ /* 0x000e220000000a00 */
        /* <DEDUP_REMOVED lines=8> */
[----:B------:R-:W-:Y:S02]  /*1880*/  HADD2.F32 R63, -RZ, R44.H0_H0 ;  /* 0x2000002cff3f7230 */ /* 0x000fe40000004100 */
[----:B------:R-:W-:Y:S02]  /*1890*/  HADD2.F32 R14, -RZ, R36.H0_H0 ;  /* 0x20000024ff0e7230 */ /* 0x000fe40000004100 */
[----:B------:R-:W-:Y:S01]  /*18a0*/  FFMA.FTZ R18, R7, R18, R110 ;  /* 0x0000001207127223 */ /* 0x000fe2000001006e */
[----:B------:R-:W-:-:S02]  /*18b0*/  HADD2.F32 R55, -RZ, R28.H0_H0 ;  /* 0x2000001cff377230 */ /* 0x000fc40000004100 */
[----:B------:R-:W-:Y:S01]  /*18c0*/  FFMA.FTZ R63, R63, R80, R68 ;  /* 0x000000503f3f7223 */ /* 0x000fe20000010044 */
[----:B------:R-:W-:Y:S02]  /*18d0*/  HADD2.F32 R67, -RZ, R20.H0_H0 ;  /* 0x20000014ff437230 */ /* 0x000fe40000004100 */
[----:B------:R-:W-:Y:S01]  /*18e0*/  FFMA.FTZ R59, R14, R95, R59 ;  /* 0x0000005f0e3b7223 */ /* 0x000fe2000001003b */
[----:B------:R-:W-:Y:S02]  /*18f0*/  HADD2.F32 R102, -RZ, R24.H0_H0 ;  /* 0x20000018ff667230 */ /* 0x000fe40000004100 */
[----:B------:R-:W-:Y:S01]  /*1900*/  FFMA.FTZ R55, R55, R60, R10 ;  /* 0x0000003c37377223 */ /* 0x000fe2000001000a */
[----:B------:R-:W-:Y:S02]  /*1910*/  HADD2.F32 R76, -RZ, R44.H1_H1 ;  /* 0x3000002cff4c7230 */ /* 0x000fe40000004100 */
[----:B------:R-:W-:Y:S02]  /*1920*/  HADD2.F32 R36, -RZ, R36.H1_H1 ;  /* 0x30000024ff247230 */ /* 0x000fe40000004100 */
[----:B------:R-:W-:Y:S01]  /*1930*/  FFMA.FTZ R67, R67, R102, R18 ;  /* 0x0000006643437223 */ /* 0x000fe20000010012 */
[----:B------:R-:W-:-:S02]  /*1940*/  HADD2.F32 R106, -RZ, R28.H1_H1 ;  /* 0x3000001cff6a7230 */ /* 0x000fc40000004100 */
[----:B------:R-:W-:Y:S01]  /*1950*/  FFMA.FTZ R63, R76, R81, R63 ;  /* 0x000000514c3f7223 */ /* 0x000fe2000001003f */
[----:B------:R-:W-:Y:S02]  /*1960*/  HADD2.F32 R20, -RZ, R20.H1_H1 ;  /* 0x30000014ff147230 */ /* 0x000fe40000004100 */
[----:B------:R-:W-:Y:S01]  /*1970*/  FFMA.FTZ R36, R36, R97, R59 ;  /* 0x0000006124247223 */ /* 0x000fe2000001003b */
[----:B------:R-:W-:Y:S02]  /*1980*/  HADD2.F32 R87, -RZ, R24.H1_H1 ;  /* 0x30000018ff577230 */ /* 0x000fe40000004100 */
[----:B------:R-:W-:Y:S01]  /*1990*/  FFMA.FTZ R55, R106, R89, R55 ;  /* 0x000000596a377223 */ /* 0x000fe20000010037 */
[----:B------:R-:W-:Y:S01]  /*19a0*/  HADD2.F32 R44, -RZ, R45.H0_H0 ;  /* 0x2000002dff2c7230 */ /* 0x000fe20000004100 */
[----:B0-----:R-:W-:Y:S01]  /*19b0*/  @!P0 LEA R4, P1, R2, R4, 0x2 ;  /* 0x0000000402048211 */ /* 0x001fe200078210ff */
        /* <DEDUP_REMOVED lines=8> */
[----:B------:R-:W-:Y:S01]  /*1a40*/  HADD2.F32 R77, -RZ, R45.H1_H1 ;  /* 0x3000002dff4d7230 */ /* 0x000fe20000004100 */
[----:B------:R-:W-:Y:S01]  /*1a50*/  @!P0 LEA.HI.X R5, R2, R5, R0, 0x2, P1 ;  /* 0x0000000502058211 */ /* 0x000fe200008f1400 */
        /* <DEDUP_REMOVED lines=9> */
[----:B------:R-:W-:Y:S01]  /*1af0*/  MOV R0, 0x7f800000 ;  /* 0x7f80000000007802 */ /* 0x000fe20000000f00 */
        /* <DEDUP_REMOVED lines=9> */
[----:B------:R0:W5:Y:S01]  /*1b90*/  @!P0 LDG.E R0, desc[UR12][R4.64] ;  /* 0x0000000c04008981 */ /* 0x000162000c1e1900 */
        /* <DEDUP_REMOVED lines=26> */
[----:B------:R-:W1:Y:S02]  /*1d40*/  SHFL.BFLY PT, R3, R46, 0x8, 0x1f ;  /* 0x0d001f002e037f89 */ /* 0x000e6400000e0000 */
[----:B------:R-:W-:Y:S02]  /*1d50*/  FFMA.FTZ R22, R23, R8, R22 ;  /* 0x0000000817167223 */ /* 0x000fe40000010016 */
[----:B------:R-:W2:Y:S04]  /*1d60*/  SHFL.BFLY PT, R7, R38, 0x8, 0x1f ;  /* 0x0d001f0026077f89 */ /* 0x000ea800000e0000 */
[----:B------:R-:W3:Y:S04]  /*1d70*/  SHFL.BFLY PT, R9, R30, 0x8, 0x1f ;  /* 0x0d001f001e097f89 */ /* 0x000ee800000e0000 */
[----:B------:R-:W4:Y:S01]  /*1d80*/  SHFL.BFLY PT, R11, R22, 0x8, 0x1f ;  /* 0x0d001f00160b7f89 */ /* 0x000f2200000e0000 */
[----:B-1----:R-:W-:Y:S01]  /*1d90*/  FADD.FTZ R3, R46, R3 ;  /* 0x000000032e037221 */ /* 0x002fe20000010000 */
[----:B--2---:R-:W-:Y:S01]  /*1da0*/  FADD.FTZ R7, R38, R7 ;  /* 0x0000000726077221 */ /* 0x004fe20000010000 */
[----:B---3--:R-:W-:Y:S01]  /*1db0*/  FADD.FTZ R8, R30, R9 ;  /* 0x000000091e087221 */ /* 0x008fe20000010000 */
[----:B----4-:R-:W-:-:S02]  /*1dc0*/  FADD.FTZ R12, R22, R11 ;  /* 0x0000000b160c7221 */ /* 0x010fc40000010000 */
[----:B------:R-:W1:Y:S04]  /*1dd0*/  SHFL.BFLY PT, R2, R3, 0x4, 0x1f ;  /* 0x0c801f0003027f89 */ /* 0x000e6800000e0000 */
[----:B------:R-:W2:Y:S04]  /*1de0*/  SHFL.BFLY PT, R6, R7, 0x4, 0x1f ;  /* 0x0c801f0007067f89 */ /* 0x000ea800000e0000 */
[----:B------:R-:W3:Y:S04]  /*1df0*/  SHFL.BFLY PT, R9, R8, 0x4, 0x1f ;  /* 0x0c801f0008097f89 */ /* 0x000ee800000e0000 */
[----:B------:R-:W4:Y:S01]  /*1e00*/  SHFL.BFLY PT, R11, R12, 0x4, 0x1f ;  /* 0x0c801f000c0b7f89 */ /* 0x000f2200000e0000 */
[----:B------:R-:W0:Y:S01]  /*1e10*/  S2R R14, SR_TID.X ;  /* 0x00000000000e7919 */ /* 0x000e220000002100 */
[----:B-1----:R-:W-:Y:S01]  /*1e20*/  FADD.FTZ R2, R3, R2 ;  /* 0x0000000203027221 */ /* 0x002fe20000010000 */
[----:B--2---:R-:W-:Y:S01]  /*1e30*/  FADD.FTZ R6, R7, R6 ;  /* 0x0000000607067221 */ /* 0x004fe20000010000 */
[----:B---3--:R-:W-:Y:S01]  /*1e40*/  FADD.FTZ R10, R8, R9 ;  /* 0x00000009080a7221 */ /* 0x008fe20000010000 */
[----:B----4-:R-:W-:-:S02]  /*1e50*/  FADD.FTZ R13, R12, R11 ;  /* 0x0000000b0c0d7221 */ /* 0x010fc40000010000 */
[----:B0-----:R-:W0:Y:S04]  /*1e60*/  SHFL.BFLY PT, R5, R2, 0x2, 0x1f ;  /* 0x0c401f0002057f89 */ /* 0x001e2800000e0000 */
[----:B------:R-:W1:Y:S04]  /*1e70*/  SHFL.BFLY PT, R9, R6, 0x2, 0x1f ;  /* 0x0c401f0006097f89 */ /* 0x000e6800000e0000 */
[----:B------:R-:W2:Y:S04]  /*1e80*/  SHFL.BFLY PT, R11, R10, 0x2, 0x1f ;  /* 0x0c401f000a0b7f89 */ /* 0x000ea800000e0000 */
[----:B------:R-:W3:Y:S01]  /*1e90*/  SHFL.BFLY PT, R4, R13, 0x2, 0x1f ;  /* 0x0c401f000d047f89 */ /* 0x000ee200000e0000 */
[----:B------:R-:W-:Y:S01]  /*1ea0*/  SHF.L.U32 R7, R14, 0x3, RZ ;  /* 0x000000030e077819 */ /* 0x000fe200000006ff */
[----:B0-----:R-:W-:Y:S01]  /*1eb0*/  FADD.FTZ R5, R2, R5 ;  /* 0x0000000502057221 */ /* 0x001fe20000010000 */
[----:B-1----:R-:W-:Y:S01]  /*1ec0*/  FADD.FTZ R9, R6, R9 ;  /* 0x0000000906097221 */ /* 0x002fe20000010000 */
[----:B--2---:R-:W-:Y:S01]  /*1ed0*/  FADD.FTZ R11, R10, R11 ;  /* 0x0000000b0a0b7221 */ /* 0x004fe20000010000 */
[----:B---3--:R-:W-:-:S03]  /*1ee0*/  FADD.FTZ R3, R13, R4 ;  /* 0x000000040d037221 */ /* 0x008fc60000010000 */
[----:B------:R-:W0:Y:S04]  /*1ef0*/  SHFL.BFLY PT, R8, R9, 0x1, 0x1f ;  /* 0x0c201f0009087f89 */ /* 0x000e2800000e0000 */
[----:B------:R-:W1:Y:S04]  /*1f00*/  SHFL.BFLY PT, R4, R5, 0x1, 0x1f ;  /* 0x0c201f0005047f89 */ /* 0x000e6800000e0000 */
[----:B------:R-:W2:Y:S04]  /*1f10*/  SHFL.BFLY PT, R2, R11, 0x1, 0x1f ;  /* 0x0c201f000b027f89 */ /* 0x000ea800000e0000 */
[----:B------:R-:W3:Y:S01]  /*1f20*/  SHFL.BFLY PT, R6, R3, 0x1, 0x1f ;  /* 0x0c201f0003067f89 */ /* 0x000ee200000e0000 */
[----:B------:R-:W-:Y:S01]  /*1f30*/  LOP3.LUT P0, RZ, R7, 0x78, RZ, 0xc0, !PT ;  /* 0x0000007807ff7812 */ /* 0x000fe2000780c0ff */
[----:B------:R-:W-:Y:S01]  /*1f40*/  USHF.L.U32 UR21, UR16, 0x6, URZ ;  /* 0x0000000610157899 */ /* 0x000fe200080006ff */
[----:B------:R-:W-:Y:S01]  /*1f50*/  BSSY.RECONVERGENT B0, `(.L_x_125) ;  /* 0x0000025000007945 */ /* 0x000fe20003800200 */
[----:B------:R-:W-:Y:S01]  /*1f60*/  USHF.R.S32.HI UR20, URZ, 0x1f, UR4 ;  /* 0x0000001fff147899 */ /* 0x000fe20008011404 */
[----:B0-----:R-:W-:Y:S01]  /*1f70*/  FADD.FTZ R8, R9, R8 ;  /* 0x0000000809087221 */ /* 0x001fe20000010000 */
[----:B-1----:R-:W-:Y:S01]  /*1f80*/  FADD.FTZ R7, R5, R4 ;  /* 0x0000000405077221 */ /* 0x002fe20000010000 */
[----:B--2---:R-:W-:Y:S01]  /*1f90*/  FADD.FTZ R10, R11, R2 ;  /* 0x000000020b0a7221 */ /* 0x004fe20000010000 */
[----:B---3--:R-:W-:-:S06]  /*1fa0*/  FADD.FTZ R6, R3, R6 ;  /* 0x0000000603067221 */ /* 0x008fcc0000010000 */
[----:B------:R-:W-:Y:S05]  /*1fb0*/  @P0 BRA `(.L_x_126) ;  /* 0x0000000000780947 */ /* 0x000fea0003800000 */
[----:B------:R-:W0:Y:S01]  /*1fc0*/  LDCU.64 UR8, c[0x0][0x3e8] ;  /* 0x00007d00ff0877ac */ /* 0x000e220008000a00 */
[----:B------:R-:W-:Y:S01]  /*1fd0*/  SHF.R.U32.HI R2, RZ, 0x4, R14 ;  /* 0x00000004ff027819 */ /* 0x000fe2000001160e */
[----:B------:R-:W1:Y:S03]  /*1fe0*/  LDCU.64 UR10, c[0x0][0x3f0] ;  /* 0x00007e00ff0a77ac */ /* 0x000e660008000a00 */
[C---:B------:R-:W-:Y:S02]  /*1ff0*/  IADD3 R9, PT, PT, R2.reuse, 0x10, RZ ;  /* 0x0000001002097810 */ /* 0x040fe40007ffe0ff */
[C---:B------:R-:W-:Y:S01]  /*2000*/  IADD3 R11, PT, PT, R2.reuse, 0x20, RZ ;  /* 0x00000020020b7810 */ /* 0x040fe20007ffe0ff */
[----:B------:R-:W-:Y:S01]  /*2010*/  UIADD3 UR6, UP0, UPT, UR21, UR4, URZ ;  /* 0x0000000415067290 */ /* 0x000fe2000ff1e0ff */
[----:B------:R-:W-:Y:S01]  /*2020*/  IADD3 R5, PT, PT, R2, 0x30, RZ ;  /* 0x0000003002057810 */ /* 0x000fe20007ffe0ff */
[----:B------:R-:W2:Y:S02]  /*2030*/  LDCU.64 UR18, c[0x0][0x3d0] ;  /* 0x00007a00ff1277ac */ /* 0x000ea40008000a00 */
[----:B------:R-:W-:-:S04]  /*2040*/  UIADD3.X UR7, UPT, UPT, URZ, UR20, URZ, UP0, !UPT ;  /* 0x00000014ff077290 */ /* 0x000fc800087fe4ff */
[----:B0-----:R-:W-:Y:S02]  /*2050*/  UIMAD.WIDE.U32 UR6, UR15, UR8, UR6 ;  /* 0x000000080f0672a5 */ /* 0x001fe4000f8e0006 */
[----:B------:R-:W-:Y:S02]  /*2060*/  UIADD3 UR8, UPT, UPT, -UR21, UR5, URZ ;  /* 0x0000000515087290 */ /* 0x000fe4000fffe1ff */
[----:B------:R-:W-:-:S04]  /*2070*/  UIMAD UR7, UR15, UR9, UR7 ;  /* 0x000000090f0772a4 */ /* 0x000fc8000f8e0207 */
[----:B-1----:R-:W-:Y:S01]  /*2080*/  UIMAD.WIDE.U32 UR6, UR17, UR10, UR6 ;  /* 0x0000000a110672a5 */ /* 0x002fe2000f8e0006 */
[C---:B------:R-:W-:Y:S02]  /*2090*/  ISETP.GE.AND P3, PT, R2.reuse, UR8, PT ;  /* 0x0000000802007c0c */ /* 0x040fe4000bf66270 */
[----:B------:R-:W-:Y:S01]  /*20a0*/  ISETP.GE.AND P2, PT, R9, UR8, PT ;  /* 0x0000000809007c0c */ /* 0x000fe2000bf46270 */
[----:B------:R-:W-:Y:S01]  /*20b0*/  UIMAD UR7, UR17, UR11, UR7 ;  /* 0x0000000b110772a4 */ /* 0x000fe2000f8e0207 */
[----:B------:R-:W-:Y:S02]  /*20c0*/  ISETP.GE.AND P1, PT, R11, UR8, PT ;  /* 0x000000080b007c0c */ /* 0x000fe4000bf26270 */
[----:B------:R-:W-:Y:S02]  /*20d0*/  IADD3 R3, P0, PT, R2, UR6, RZ ;  /* 0x0000000602037c10 */ /* 0x000fe4000ff1e0ff */
[----:B------:R-:W-:Y:S02]  /*20e0*/  FSEL R9, R10, RZ, !P1 ;  /* 0x000000ff0a097208 */ /* 0x000fe40004800000 */
[----:B------:R-:W-:-:S02]  /*20f0*/  IADD3.X R4, PT, PT, RZ, UR7, RZ, P0, !PT ;  /* 0x00000007ff047c10 */ /* 0x000fc400087fe4ff */
[----:B--2---:R-:W-:Y:S02]  /*2100*/  LEA R2, P4, R3, UR18, 0x2 ;  /* 0x0000001203027c11 */ /* 0x004fe4000f8810ff */
[----:B------:R-:W-:Y:S02]  /*2110*/  ISETP.GE.AND P0, PT, R5, UR8, PT ;  /* 0x0000000805007c0c */ /* 0x000fe4000bf06270 */
[----:B------:R-:W-:Y:S02]  /*2120*/  FSEL R5, R7, RZ, !P3 ;  /* 0x000000ff07057208 */ /* 0x000fe40005800000 */
[----:B------:R-:W-:Y:S02]  /*2130*/  LEA.HI.X R3, R3, UR19, R4, 0x2, P4 ;  /* 0x0000001303037c11 */ /* 0x000fe4000a0f1404 */
[----:B------:R-:W-:Y:S02]  /*2140*/  FSEL R7, R8, RZ, !P2 ;  /* 0x000000ff08077208 */ /* 0x000fe40005000000 */
[----:B------:R-:W-:Y:S01]  /*2150*/  FSEL R11, R6, RZ, !P0 ;  /* 0x000000ff060b7208 */ /* 0x000fe20004000000 */
[----:B------:R0:W-:Y:S04]  /*2160*/  STG.E desc[UR12][R2.64], R5 ;  /* 0x0000000502007986 */ /* 0x0001e8000c10190c */
[----:B------:R0:W-:Y:S04]  /*2170*/  STG.E desc[UR12][R2.64+0x40], R7 ;  /* 0x0000400702007986 */ /* 0x0001e8000c10190c */
[----:B------:R0:W-:Y:S04]  /*2180*/  STG.E desc[UR12][R2.64+0x80], R9 ;  /* 0x0000800902007986 */ /* 0x0001e8000c10190c */
[----:B------:R0:W-:Y:S02]  /*2190*/  STG.E desc[UR12][R2.64+0xc0], R11 ;  /* 0x0000c00b02007986 */ /* 0x0001e4000c10190c */
.L_x_126:
[----:B------:R-:W-:Y:S05]  /*21a0*/  BSYNC.RECONVERGENT B0 ;  /* 0x0000000000007941 */ /* 0x000fea0003800200 */
.L_x_125:
[----:B------:R-:W-:Y:S01]  /*21b0*/  UIADD3 UR5, UPT, UPT, UR5, 0x3f, URZ ;  /* 0x0000003f05057890 */ /* 0x000fe2000fffe0ff */
[----:B0-----:R-:W0:Y:S01]  /*21c0*/  LDC.64 R10, c[0x0][0x440] ;  /* 0x00011000ff0a7b82 */ /* 0x001e220000000a00 */
[----:B------:R-:W-:Y:S02]  /*21d0*/  BSSY.RECONVERGENT B0, `(.L_x_127) ;  /* 0x000001b000007945 */ /* 0x000fe40003800200 */
[----:B------:R-:W-:-:S04]  /*21e0*/  USHF.R.S32.HI UR6, URZ, 0x1f, UR5 ;  /* 0x0000001fff067899 */ /* 0x000fc80008011405 */
[----:B------:R-:W-:-:S04]  /*21f0*/  ULEA.HI UR6, UR6, UR5, URZ, 0x6 ;  /* 0x0000000506067291 */ /* 0x000fc8000f8f30ff */
[----:B------:R-:W-:-:S04]  /*2200*/  ULOP3.LUT UR6, UR6, 0xffffffc0, URZ, 0xc0, !UPT ;  /* 0xffffffc006067892 */ /* 0x000fc8000f8ec0ff */
[----:B------:R-:W-:-:S04]  /*2210*/  UIADD3 UR6, UPT, UPT, UR21, UR5, -UR6 ;  /* 0x0000000515067290 */ /* 0x000fc8000fffe806 */
[----:B------:R-:W-:-:S06]  /*2220*/  UIADD3 UR6, UPT, UPT, UR5, -UR6, URZ ;  /* 0x8000000605067290 */ /* 0x000fcc000fffe0ff */
[----:B------:R-:W-:-:S04]  /*2230*/  ISETP.GE.AND P0, PT, R14, UR6, PT ;  /* 0x000000060e007c0c */ /* 0x000fc8000bf06270 */
[----:B------:R-:W-:-:S13]  /*2240*/  ISETP.GT.U32.OR P0, PT, R14, 0x3f, P0 ;  /* 0x0000003f0e00780c */ /* 0x000fda0000704470 */
[----:B------:R-:W-:Y:S05]  /*2250*/  @P0 BRA `(.L_x_128) ;  /* 0x0000000000480947 */ /* 0x000fea0003800000 */
[----:B------:R-:W1:Y:S01]  /*2260*/  LDC.64 R4, c[0x0][0x418] ;  /* 0x00010600ff047b82 */ /* 0x000e620000000a00 */
[----:B------:R-:W-:Y:S01]  /*2270*/  IADD3 R2, PT, PT, R14, UR21, RZ ;  /* 0x000000150e027c10 */ /* 0x000fe2000fffe0ff */
[----:B------:R-:W2:Y:S01]  /*2280*/  LDCU.64 UR6, c[0x0][0x420] ;  /* 0x00008400ff0677ac */ /* 0x000ea20008000a00 */
[----:B-----5:R-:W-:Y:S02]  /*2290*/  FMUL.FTZ R6, R0, 1.4426950216293334961 ;  /* 0x3fb8aa3b00067820 */ /* 0x020fe40000410000 */
[----:B------:R-:W-:-:S03]  /*22a0*/  IADD3 R2, P0, PT, R2, UR4, RZ ;  /* 0x0000000402027c10 */ /* 0x000fc6000ff1e0ff */
[----:B------:R-:W3:Y:S01]  /*22b0*/  LDC.64 R8, c[0x0][0x410] ;  /* 0x00010400ff087b82 */ /* 0x000ee20000000a00 */
[----:B------:R-:W-:Y:S02]  /*22c0*/  IADD3.X R3, PT, PT, RZ, UR20, RZ, P0, !PT ;  /* 0x00000014ff037c10 */ /* 0x000fe400087fe4ff */
[----:B------:R-:W-:Y:S02]  /*22d0*/  FSETP.NEU.FTZ.AND P0, PT, R0, -INF , PT ;  /* 0xff8000000000780b */ /* 0x000fe40003f1d000 */
[----:B--2---:R-:W-:Y:S01]  /*22e0*/  MOV R7, UR7 ;  /* 0x0000000700077c02 */ /* 0x004fe20008000f00 */
[----:B-1----:R-:W-:-:S04]  /*22f0*/  IMAD.WIDE.U32 R2, R4, UR15, R2 ;  /* 0x0000000f04027c25 */ /* 0x002fc8000f8e0002 */
[----:B------:R-:W-:Y:S01]  /*2300*/  IMAD R3, R5, UR15, R3 ;  /* 0x0000000f05037c24 */ /* 0x000fe2000f8e0203 */
[----:B------:R-:W-:-:S05]  /*2310*/  MOV R5, UR6 ;  /* 0x0000000600057c02 */ /* 0x000fca0008000f00 */
[----:B------:R-:W-:-:S04]  /*2320*/  IMAD.WIDE.U32 R2, R5, UR17, R2 ;  /* 0x0000001105027c25 */ /* 0x000fc8000f8e0002 */
[----:B------:R-:W-:Y:S01]  /*2330*/  IMAD R3, R7, UR17, R3 ;  /* 0x0000001107037c24 */ /* 0x000fe2000f8e0203 */
[----:B---3--:R-:W-:-:S04]  /*2340*/  LEA R4, P1, R2, R8, 0x2 ;  /* 0x0000000802047211 */ /* 0x008fc800078210ff */
[----:B------:R-:W-:Y:S02]  /*2350*/  LEA.HI.X R5, R2, R9, R3, 0x2, P1 ;  /* 0x0000000902057211 */ /* 0x000fe400008f1403 */
[----:B------:R-:W-:-:S05]  /*2360*/  FSEL R3, R6, RZ, P0 ;  /* 0x000000ff06037208 */ /* 0x000fca0000000000 */
[----:B------:R1:W-:Y:S02]  /*2370*/  STG.E desc[UR12][R4.64], R3 ;  /* 0x0000000304007986 */ /* 0x0003e4000c10190c */
.L_x_128:
[----:B------:R-:W-:Y:S05]  /*2380*/  BSYNC.RECONVERGENT B0 ;  /* 0x0000000000007941 */ /* 0x000fea0003800200 */
.L_x_127:
[----:B------:R-:W-:Y:S01]  /*2390*/  USHF.L.U32 UR6, UR16, 0xe, URZ ;  /* 0x0000000e10067899 */ /* 0x000fe200080006ff */
[----:B-----5:R-:W-:Y:S01]  /*23a0*/  SHF.L.U32 R0, R14, 0x2, RZ ;  /* 0x000000020e007819 */ /* 0x020fe200000006ff */
[----:B-1----:R-:W1:Y:S01]  /*23b0*/  LDC.64 R4, c[0x0][0x448] ;  /* 0x00011200ff047b82 */ /* 0x002e620000000a00 */
[----:B------:R-:W2:Y:S03]  /*23c0*/  LDCU.64 UR8, c[0x0][0x458] ;  /* 0x00008b00ff0877ac */ /* 0x000ea60008000a00 */
[----:B------:R-:W-:Y:S01]  /*23d0*/  LOP3.LUT R0, R0, UR6, RZ, 0xfc, !PT ;  /* 0x0000000600007c12 */ /* 0x000fe2000f8efcff */
[----:B------:R-:W-:-:S04]  /*23e0*/  USHF.L.U32 UR5, UR4, 0x8, URZ ;  /* 0x0000000804057899 */ /* 0x000fc800080006ff */
[----:B------:R-:W3:Y:S02]  /*23f0*/  LDCU.64 UR6, c[0x0][0x428] ;  /* 0x00008500ff0677ac */ /* 0x000ee40008000a00 */
[----:B------:R-:W-:Y:S02]  /*2400*/  MOV R3, UR5 ;  /* 0x0000000500037c02 */ /* 0x000fe40008000f00 */
[----:B------:R-:W-:-:S04]  /*2410*/  IADD3 R2, P0, PT, R0, UR5, RZ ;  /* 0x0000000500027c10 */ /* 0x000fc8000ff1e0ff */
[----:B------:R-:W-:Y:S02]  /*2420*/  LEA.HI.X.SX32 R3, R3, RZ, 0x1, P0 ;  /* 0x000000ff03037211 */ /* 0x000fe400000f0eff */
[----:B--2---:R-:W-:Y:S01]  /*2430*/  ISETP.NE.U32.AND P0, PT, RZ, UR8, PT ;  /* 0x00000008ff007c0c */ /* 0x004fe2000bf05070 */
[----:B0-----:R-:W-:-:S03]  /*2440*/  IMAD.WIDE.U32 R2, R10, UR15, R2 ;  /* 0x0000000f0a027c25 */ /* 0x001fc6000f8e0002 */
[----:B------:R-:W-:Y:S01]  /*2450*/  ISETP.NE.AND.EX P0, PT, RZ, UR9, PT, P0 ;  /* 0x00000009ff007c0c */ /* 0x000fe2000bf05300 */
[----:B------:R-:W-:-:S03]  /*2460*/  IMAD R3, R11, UR15, R3 ;  /* 0x0000000f0b037c24 */ /* 0x000fc6000f8e0203 */
[----:B------:R-:W-:Y:S01]  /*2470*/  ISETP.NE.OR P0, PT, R14, RZ, !P0 ;  /* 0x000000ff0e00720c */ /* 0x000fe20004705670 */
[----:B-1----:R-:W-:-:S04]  /*2480*/  IMAD.WIDE.U32 R2, R4, UR17, R2 ;  /* 0x0000001104027c25 */ /* 0x002fc8000f8e0002 */
[----:B------:R-:W-:Y:S01]  /*2490*/  IMAD R3, R5, UR17, R3 ;  /* 0x0000001105037c24 */ /* 0x000fe2000f8e0203 */
[----:B---3--:R-:W-:-:S04]  /*24a0*/  LEA R4, P1, R2, UR6, 0x2 ;  /* 0x0000000602047c11 */ /* 0x008fc8000f8210ff */
        /* <DEDUP_REMOVED lines=18> */
[----:B------:R-:W1:Y:S01]  /*25d0*/  LDCU UR6, c[0x0][0x450] ;  /* 0x00008a00ff0677ac */ /* 0x000e620008000800 */
[----:B------:R-:W2:Y:S01]  /*25e0*/  LDCU UR7, c[0x0][0x390] ;  /* 0x00007200ff0777ac */ /* 0x000ea20008000800 */
[----:B------:R-:W3:Y:S01]  /*25f0*/  LDCU.64 UR4, c[0x0][0x458] ;  /* 0x00008b00ff0477ac */ /* 0x000ee20008000a00 */
[----:B-1----:R-:W-:-:S04]  /*2600*/  UIMAD UR6, UR16, UR6, UR14 ;  /* 0x00000006100672a4 */ /* 0x002fc8000f8e020e */
[----:B--2---:R-:W-:-:S04]  /*2610*/  UIMAD UR6, UR6, UR7, UR15 ;  /* 0x00000007060672a4 */ /* 0x004fc8000f8e020f */
[----:B---3--:R-:W-:-:S06]  /*2620*/  UIMAD.WIDE UR4, UR6, 0x4, UR4 ;  /* 0x00000004060478a5 */ /* 0x008fcc000f8e0204 */
[----:B------:R-:W-:Y:S02]  /*2630*/  MOV R2, UR4 ;  /* 0x0000000400027c02 */ /* 0x000fe40008000f00 */
[----:B------:R-:W-:-:S05]  /*2640*/  MOV R3, UR5 ;  /* 0x0000000500037c02 */ /* 0x000fca0008000f00 */
[----:B------:R-:W-:Y:S01]  /*2650*/  STG.E desc[UR12][R2.64], RZ ;  /* 0x000000ff02007986 */ /* 0x000fe2000c10190c */
[----:B------:R-:W-:Y:S05]  /*2660*/  EXIT ;  /* 0x000000000000794d */ /* 0x000fea0003800000 */
.L_x_129:
        /* <DEDUP_REMOVED lines=9> */
.L_x_159:


//--------------------- .nv.shared._ZN7cutlass13device_kernelIN5flash19enable_sm80_to_sm89INS1_16FlashAttnBwdSm80INS1_25CollectiveMainloopBwdSm80ILi1ELi1EN4cute5tupleIJNS5_1CILi32EEENS7_ILi64EEENS7_ILi256EEEEEENS_6half_tEfNS_4arch4Sm80ELb0ELb0ELb0ELb0ELb0ELb0ELb0ELb0ELi2ELi2ELi2ELi1ELb1EEENS1_21CollectiveEpilogueBwdISB_SC_SE_Li256ELb0ELb0ELi4EEENS1_19SingleTileSchedulerILb0ELb0ELb0ELi64EEEEEEEEEvNT_6ParamsE --------------------------
	.section	.nv.shared._ZN7cutlass13device_kernelIN5flash19enable_sm80_to_sm89INS1_16FlashAttnBwdSm80INS1_25CollectiveMainloopBwdSm80ILi1ELi1EN4cute5tupleIJNS5_1CILi32EEENS7_ILi64EEENS7_ILi256EEEEEENS_6half_tEfNS_4arch4Sm80ELb0ELb0ELb0ELb0ELb0ELb0ELb0ELb0ELi2ELi2ELi2ELi1ELb1EEENS1_21CollectiveEpilogueBwdISB_SC_SE_Li256ELb0ELb0ELi4EEENS1_19SingleTileSchedulerILb0ELb0ELb0ELi64EEEEEEEEEvNT_6ParamsE,"aw",@nobits
	.sectionflags	@""
	.align	16
	.zero		1024


//--------------------- .nv.shared.reserved.0     --------------------------
	.section	.nv.shared.reserved.0,"aw",@nobits
	.weak		__nv_reservedSMEM_offset_0_alias
	.size		__nv_reservedSMEM_offset_0_alias, 0, 64
	.other		__nv_reservedSMEM_offset_0_alias,@"STO_CUDA_RESERVED_SHARED STV_DEFAULT"
__nv_reservedSMEM_offset_0_alias:
	.zero		0
	.zero		64


//--------------------- .nv.global                --------------------------
	.section	.nv.global,"aw",@nobits
.nv.global:
	.type		_ZN66_INTERNAL_16e508ea_30_flash_bwd_hdim256_fp16_sm80_cu_49158569_29504cute1_E,@object
	.size		_ZN66_INTERNAL_16e508ea_30_flash_bwd_hdim256_fp16_sm80_cu_49158569_29504cute1_E,(_ZN66_INTERNAL_16e508ea_30_flash_bwd_hdim256_fp16_sm80_cu_49158569_29504cuda3std3__45__cpo6cbeginE - _ZN66_INTERNAL_16e508ea_30_flash_bwd_hdim256_fp16_sm80_cu_49158569_29504cute1_E)
_ZN66_INTERNAL_16e508ea_30_flash_bwd_hdim256_fp16_sm80_cu_49158569_29504cute1_E:
	.zero		1
	.type		_ZN66_INTERNAL_16e508ea_30_flash_bwd_hdim256_fp16_sm80_cu_49158569_29504cuda3std3__45__cpo6cbeginE,@object
	.size		_ZN66_INTERNAL_16e508ea_30_flash_bwd_hdim256_fp16_sm80_cu_49158569_29504cuda3std3__45__cpo6cbeginE,(_ZN66_INTERNAL_16e508ea_30_flash_bwd_hdim256_fp16_sm80_cu_49158569_29504cuda3std3__48in_placeE - _ZN66_INTERNAL_16e508ea_30_flash_bwd_hdim256_fp16_sm80_cu_49158569_29504cuda3std3__45__cpo6cbeginE)
_ZN66_INTERNAL_16e508ea_30_flash_bwd_hdim256_fp16_sm80_cu_49158569_29504cuda3std3__45__cpo6cbeginE:
	.zero		1
	.type		_ZN66_INTERNAL_16e508ea_30_flash_bwd_hdim256_fp16_sm80_cu_49158569_29504cuda3std3__48in_placeE,@object
	.size		_ZN66_INTERNAL_16e508ea_30_flash_bwd_hdim256_fp16_sm80_cu_49158569_29504cuda3std3__48in_placeE,(_ZN66_INTERNAL_16e508ea_30_flash_bwd_hdim256_fp16_sm80_cu_49158569_29504cuda3std6ranges3__45__cpo9iter_moveE - _ZN66_INTERNAL_16e508ea_30_flash_bwd_hdim256_fp16_sm80_cu_49158569_29504cuda3std3__48in_placeE)
_ZN66_INTERNAL_16e508ea_30_flash_bwd_hdim256_fp16_sm80_cu_49158569_29504cuda3std3__48in_placeE:
	.zero		1
	.type		_ZN66_INTERNAL_16e508ea_30_flash_bwd_hdim256_fp16_sm80_cu_49158569_29504cuda3std6ranges3__45__cpo9iter_moveE,@object
	.size		_ZN66_INTERNAL_16e508ea_30_flash_bwd_hdim256_fp16_sm80_cu_49158569_29504cuda3std6ranges3__45__cpo9iter_moveE,(_ZN66_INTERNAL_16e508ea_30_flash_bwd_hdim256_fp16_sm80_cu_49158569_29504cuda3std3__45__cpo5beginE - _ZN66_INTERNAL_16e508ea_30_flash_bwd_hdim256_fp16_sm80_cu_49158569_29504cuda3std6ranges3__45__cpo9iter_moveE)
_ZN66_INTERNAL_16e508ea_30_flash_bwd_hdim256_fp16_sm80_cu_49158569_29504cuda3std6ranges3__45__cpo9iter_moveE:
	.zero		1
	.type		_ZN66_INTERNAL_16e508ea_30_flash_bwd_hdim256_fp16_sm80_cu_49158569_29504cuda3std3__45__cpo5beginE,@object
	.size		_ZN66_INTERNAL_16e508ea_30_flash_bwd_hdim256_fp16_sm80_cu_49158569_29504cuda3std3__45__cpo5beginE,(_ZN66_INTERNAL_16e508ea_30_flash_bwd_hdim256_fp16_sm80_cu_49158569_29504cuda3std3__468_GLOBAL__N__16e508ea_30_flash_bwd_hdim256_fp16_sm80_cu_49158569_29506ignoreE - _ZN66_INTERNAL_16e508ea_30_flash_bwd_hdim256_fp16_sm80_cu_49158569_29504cuda3std3__45__cpo5beginE)
_ZN66_INTERNAL_16e508ea_30_flash_bwd_hdim256_fp16_sm80_cu_49158569_29504cuda3std3__45__cpo5beginE:
	.zero		1
	.type		_ZN66_INTERNAL_16e508ea_30_flash_bwd_hdim256_fp16_sm80_cu_49158569_29504cuda3std3__468_GLOBAL__N__16e508ea_30_flash_bwd_hdim256_fp16_sm80_cu_49158569_29506ignoreE,@object
	.size		_ZN66_INTERNAL_16e508ea_30_flash_bwd_hdim256_fp16_sm80_cu_49158569_29504cuda3std3__468_GLOBAL__N__16e508ea_30_flash_bwd_hdim256_fp16_sm80_cu_49158569_29506ignoreE,(_ZN66_INTERNAL_16e508ea_30_flash_bwd_hdim256_fp16_sm80_cu_49158569_29504cute7productE - _ZN66_INTERNAL_16e508ea_30_flash_bwd_hdim256_fp16_sm80_cu_49158569_29504cuda3std3__468_GLOBAL__N__16e508ea_30_flash_bwd_hdim256_fp16_sm80_cu_49158569_29506ignoreE)
_ZN66_INTERNAL_16e508ea_30_flash_bwd_hdim256_fp16_sm80_cu_49158569_29504cuda3std3__468_GLOBAL__N__16e508ea_30_flash_bwd_hdim256_fp16_sm80_cu_49158569_29506ignoreE:
	.zero		1
	.type		_ZN66_INTERNAL_16e508ea_30_flash_bwd_hdim256_fp16_sm80_cu_49158569_29504cute7productE,@object
	.size		_ZN66_INTERNAL_16e508ea_30_flash_bwd_hdim256_fp16_sm80_cu_49158569_29504cute7productE,(_ZN66_INTERNAL_16e508ea_30_flash_bwd_hdim256_fp16_sm80_cu_49158569_29504cuda3std3__45__cpo3endE - _ZN66_INTERNAL_16e508ea_30_flash_bwd_hdim256_fp16_sm80_cu_49158569_29504cute7productE)
_ZN66_INTERNAL_16e508ea_30_flash_bwd_hdim256_fp16_sm80_cu_49158569_29504cute7productE:
	.zero		1
	.type		_ZN66_INTERNAL_16e508ea_30_flash_bwd_hdim256_fp16_sm80_cu_49158569_29504cuda3std3__45__cpo3endE,@object
	.size		_ZN66_INTERNAL_16e508ea_30_flash_bwd_hdim256_fp16_sm80_cu_49158569_29504cuda3std3__45__cpo3endE,(_ZN66_INTERNAL_16e508ea_30_flash_bwd_hdim256_fp16_sm80_cu_49158569_29504cuda3std3__419piecewise_constructE - _ZN66_INTERNAL_16e508ea_30_flash_bwd_hdim256_fp16_sm80_cu_49158569_29504cuda3std3__45__cpo3endE)
_ZN66_INTERNAL_16e508ea_30_flash_bwd_hdim256_fp16_sm80_cu_49158569_29504cuda3std3__45__cpo3endE:
	.zero		1
	.type		_ZN66_INTERNAL_16e508ea_30_flash_bwd_hdim256_fp16_sm80_cu_49158569_29504cuda3std3__419piecewise_constructE,@object
	.size		_ZN66_INTERNAL_16e508ea_30_flash_bwd_hdim256_fp16_sm80_cu_49158569_29504cuda3std3__419piecewise_constructE,(_ZN66_INTERNAL_16e508ea_30_flash_bwd_hdim256_fp16_sm80_cu_49158569_29504cuda3std3__45__cpo4cendE - _ZN66_INTERNAL_16e508ea_30_flash_bwd_hdim256_fp16_sm80_cu_49158569_29504cuda3std3__419piecewise_constructE)
_ZN66_INTERNAL_16e508ea_30_flash_bwd_hdim256_fp16_sm80_cu_49158569_29504cuda3std3__419piecewise_constructE:
	.zero		1
	.type		_ZN66_INTERNAL_16e508ea_30_flash_bwd_hdim256_fp16_sm80_cu_49158569_29504cuda3std3__45__cpo4cendE,@object
	.size		_ZN66_INTERNAL_16e508ea_30_flash_bwd_hdim256_fp16_sm80_cu_49158569_29504cuda3std3__45__cpo4cendE,(_ZN66_INTERNAL_16e508ea_30_flash_bwd_hdim256_fp16_sm80_cu_49158569_29504cuda3std6ranges3__45__cpo4swapE - _ZN66_INTERNAL_16e508ea_30_flash_bwd_hdim256_fp16_sm80_cu_49158569_29504cuda3std3__45__cpo4cendE)
_ZN66_INTERNAL_16e508ea_30_flash_bwd_hdim256_fp16_sm80_cu_49158569_29504cuda3std3__45__cpo4cendE:
	.zero		1
	.type		_ZN66_INTERNAL_16e508ea_30_flash_bwd_hdim256_fp16_sm80_cu_49158569_29504cuda3std6ranges3__45__cpo4swapE,@object
	.size		_ZN66_INTERNAL_16e508ea_30_flash_bwd_hdim256_fp16_sm80_cu_49158569_29504cuda3std6ranges3__45__cpo4swapE,(.L_7 - _ZN66_INTERNAL_16e508ea_30_flash_bwd_hdim256_fp16_sm80_cu_49158569_29504cuda3std6ranges3__45__cpo4swapE)
_ZN66_INTERNAL_16e508ea_30_flash_bwd_hdim256_fp16_sm80_cu_49158569_29504cuda3std6ranges3__45__cpo4swapE:
	.zero		1
.L_7:


//--------------------- .nv.shared._ZN7cutlass13device_kernelIN5flash19enable_sm80_to_sm89INS1_16FlashAttnBwdSm80INS1_25CollectiveMainloopBwdSm80ILi1ELi1EN4cute5tupleIJNS5_1CILi32EEENS7_ILi64EEENS7_ILi256EEEEEENS_6half_tEfNS_4arch4Sm80ELb0ELb0ELb0ELb0ELb0ELb0ELb0ELb0ELi2ELi2ELi2ELi1ELb1EEENS1_24CollectiveEpilogueBwdGQAISB_fSE_Li256ELb0ELb0EEENS1_19SingleTileSchedulerILb0ELb0ELb0ELi64EEEEEEEEEvNT_6ParamsE --------------------------
	.section	.nv.shared._ZN7cutlass13device_kernelIN5flash19enable_sm80_to_sm89INS1_16FlashAttnBwdSm80INS1_25CollectiveMainloopBwdSm80ILi1ELi1EN4cute5tupleIJNS5_1CILi32EEENS7_ILi64EEENS7_ILi256EEEEEENS_6half_tEfNS_4arch4Sm80ELb0ELb0ELb0ELb0ELb0ELb0ELb0ELb0ELi2ELi2ELi2ELi1ELb1EEENS1_24CollectiveEpilogueBwdGQAISB_fSE_Li256ELb0ELb0EEENS1_19SingleTileSchedulerILb0ELb0ELb0ELi64EEEEEEEEEvNT_6ParamsE,"aw",@nobits
	.sectionflags	@""
	.align	16
	.zero		1024


//--------------------- .nv.shared._ZN7cutlass13device_kernelIN5flash19enable_sm80_to_sm89INS1_16FlashAttnBwdSm80INS1_25CollectiveMainloopBwdSm80ILi1ELi1EN4cute5tupleIJNS5_1CILi32EEENS7_ILi64EEENS7_ILi256EEEEEENS_6half_tEfNS_4arch4Sm80ELb0ELb0ELb0ELb1ELb0ELb0ELb0ELb0ELi2ELi2ELi2ELi1ELb1EEENS1_21CollectiveEpilogueBwdISB_SC_SE_Li256ELb1ELb0ELi4EEENS1_19SingleTileSchedulerILb1ELb0ELb0ELi64EEEEEEEEEvNT_6ParamsE --------------------------
	.section	.nv.shared._ZN7cutlass13device_kernelIN5flash19enable_sm80_to_sm89INS1_16FlashAttnBwdSm80INS1_25CollectiveMainloopBwdSm80ILi1ELi1EN4cute5tupleIJNS5_1CILi32EEENS7_ILi64EEENS7_ILi256EEEEEENS_6half_tEfNS_4arch4Sm80ELb0ELb0ELb0ELb1ELb0ELb0ELb0ELb0ELi2ELi2ELi2ELi1ELb1EEENS1_21CollectiveEpilogueBwdISB_SC_SE_Li256ELb1ELb0ELi4EEENS1_19SingleTileSchedulerILb1ELb0ELb0ELi64EEEEEEEEEvNT_6ParamsE,"aw",@nobits
	.sectionflags	@""
	.align	16
	.zero		1024


//--------------------- .nv.shared._ZN7cutlass13device_kernelIN5flash19enable_sm80_to_sm89INS1_16FlashAttnBwdSm80INS1_25CollectiveMainloopBwdSm80ILi1ELi1EN4cute5tupleIJNS5_1CILi32EEENS7_ILi64EEENS7_ILi256EEEEEENS_6half_tEfNS_4arch4Sm80ELb0ELb0ELb0ELb1ELb0ELb0ELb0ELb0ELi2ELi2ELi2ELi1ELb1EEENS1_24CollectiveEpilogueBwdGQAISB_fSE_Li256ELb1ELb0EEENS1_19SingleTileSchedulerILb1ELb0ELb0ELi64EEEEEEEEEvNT_6ParamsE --------------------------
	.section	.nv.shared._ZN7cutlass13device_kernelIN5flash19enable_sm80_to_sm89INS1_16FlashAttnBwdSm80INS1_25CollectiveMainloopBwdSm80ILi1ELi1EN4cute5tupleIJNS5_1CILi32EEENS7_ILi64EEENS7_ILi256EEEEEENS_6half_tEfNS_4arch4Sm80ELb0ELb0ELb0ELb1ELb0ELb0ELb0ELb0ELi2ELi2ELi2ELi1ELb1EEENS1_24CollectiveEpilogueBwdGQAISB_fSE_Li256ELb1ELb0EEENS1_19SingleTileSchedulerILb1ELb0ELb0ELi64EEEEEEEEEvNT_6ParamsE,"aw",@nobits
	.sectionflags	@""
	.align	16
	.zero		1024


//--------------------- .nv.shared._ZN7cutlass13device_kernelIN5flash19enable_sm80_to_sm89INS1_16FlashAttnBwdSm80INS1_25CollectiveMainloopBwdSm80ILi1ELi1EN4cute5tupleIJNS5_1CILi32EEENS7_ILi64EEENS7_ILi256EEEEEENS_6half_tEfNS_4arch4Sm80ELb0ELb1ELb0ELb0ELb0ELb0ELb0ELb0ELi2ELi2ELi2ELi1ELb1EEENS1_21CollectiveEpilogueBwdISB_SC_SE_Li256ELb0ELb0ELi4EEENS1_19SingleTileSchedulerILb0ELb0ELb0ELi64EEEEEEEEEvNT_6ParamsE --------------------------
	.section	.nv.shared._ZN7cutlass13device_kernelIN5flash19enable_sm80_to_sm89INS1_16FlashAttnBwdSm80INS1_25CollectiveMainloopBwdSm80ILi1ELi1EN4cute5tupleIJNS5_1CILi32EEENS7_ILi64EEENS7_ILi256EEEEEENS_6half_tEfNS_4arch4Sm80ELb0ELb1ELb0ELb0ELb0ELb0ELb0ELb0ELi2ELi2ELi2ELi1ELb1EEENS1_21CollectiveEpilogueBwdISB_SC_SE_Li256ELb0ELb0ELi4EEENS1_19SingleTileSchedulerILb0ELb0ELb0ELi64EEEEEEEEEvNT_6ParamsE,"aw",@nobits
	.sectionflags	@""
	.align	16
	.zero		1024


//--------------------- .nv.shared._ZN7cutlass13device_kernelIN5flash19enable_sm80_to_sm89INS1_16FlashAttnBwdSm80INS1_25CollectiveMainloopBwdSm80ILi1ELi1EN4cute5tupleIJNS5_1CILi32EEENS7_ILi64EEENS7_ILi256EEEEEENS_6half_tEfNS_4arch4Sm80ELb0ELb1ELb0ELb0ELb0ELb0ELb0ELb0ELi2ELi2ELi2ELi1ELb1EEENS1_24CollectiveEpilogueBwdGQAISB_fSE_Li256ELb0ELb0EEENS1_19SingleTileSchedulerILb0ELb0ELb0ELi64EEEEEEEEEvNT_6ParamsE --------------------------
	.section	.nv.shared._ZN7cutlass13device_kernelIN5flash19enable_sm80_to_sm89INS1_16FlashAttnBwdSm80INS1_25CollectiveMainloopBwdSm80ILi1ELi1EN4cute5tupleIJNS5_1CILi32EEENS7_ILi64EEENS7_ILi256EEEEEENS_6half_tEfNS_4arch4Sm80ELb0ELb1ELb0ELb0ELb0ELb0ELb0ELb0ELi2ELi2ELi2ELi1ELb1EEENS1_24CollectiveEpilogueBwdGQAISB_fSE_Li256ELb0ELb0EEENS1_19SingleTileSchedulerILb0ELb0ELb0ELi64EEEEEEEEEvNT_6ParamsE,"aw",@nobits
	.sectionflags	@""
	.align	16
	.zero		1024


//--------------------- .nv.shared._ZN7cutlass13device_kernelIN5flash19enable_sm80_to_sm89INS1_16FlashAttnBwdSm80INS1_25CollectiveMainloopBwdSm80ILi1ELi1EN4cute5tupleIJNS5_1CILi32EEENS7_ILi64EEENS7_ILi256EEEEEENS_6half_tEfNS_4arch4Sm80ELb0ELb1ELb0ELb1ELb0ELb0ELb0ELb0ELi2ELi2ELi2ELi1ELb1EEENS1_21CollectiveEpilogueBwdISB_SC_SE_Li256ELb1ELb0ELi4EEENS1_19SingleTileSchedulerILb1ELb0ELb0ELi64EEEEEEEEEvNT_6ParamsE --------------------------
	.section	.nv.shared._ZN7cutlass13device_kernelIN5flash19enable_sm80_to_sm89INS1_16FlashAttnBwdSm80INS1_25CollectiveMainloopBwdSm80ILi1ELi1EN4cute5tupleIJNS5_1CILi32EEENS7_ILi64EEENS7_ILi256EEEEEENS_6half_tEfNS_4arch4Sm80ELb0ELb1ELb0ELb1ELb0ELb0ELb0ELb0ELi2ELi2ELi2ELi1ELb1EEENS1_21CollectiveEpilogueBwdISB_SC_SE_Li256ELb1ELb0ELi4EEENS1_19SingleTileSchedulerILb1ELb0ELb0ELi64EEEEEEEEEvNT_6ParamsE,"aw",@nobits
	.sectionflags	@""
	.align	16
	.zero		1024


//--------------------- .nv.shared._ZN7cutlass13device_kernelIN5flash19enable_sm80_to_sm89INS1_16FlashAttnBwdSm80INS1_25CollectiveMainloopBwdSm80ILi1ELi1EN4cute5tupleIJNS5_1CILi32EEENS7_ILi64EEENS7_ILi256EEEEEENS_6half_tEfNS_4arch4Sm80ELb0ELb1ELb0ELb1ELb0ELb0ELb0ELb0ELi2ELi2ELi2ELi1ELb1EEENS1_24CollectiveEpilogueBwdGQAISB_fSE_Li256ELb1ELb0EEENS1_19SingleTileSchedulerILb1ELb0ELb0ELi64EEEEEEEEEvNT_6ParamsE --------------------------
	.section	.nv.shared._ZN7cutlass13device_kernelIN5flash19enable_sm80_to_sm89INS1_16FlashAttnBwdSm80INS1_25CollectiveMainloopBwdSm80ILi1ELi1EN4cute5tupleIJNS5_1CILi32EEENS7_ILi64EEENS7_ILi256EEEEEENS_6half_tEfNS_4arch4Sm80ELb0ELb1ELb0ELb1ELb0ELb0ELb0ELb0ELi2ELi2ELi2ELi1ELb1EEENS1_24CollectiveEpilogueBwdGQAISB_fSE_Li256ELb1ELb0EEENS1_19SingleTileSchedulerILb1ELb0ELb0ELi64EEEEEEEEEvNT_6ParamsE,"aw",@nobits
	.sectionflags	@""
	.align	16
	.zero		1024


//--------------------- .nv.shared._ZN7cutlass13device_kernelIN5flash19enable_sm80_to_sm89INS1_16FlashAttnBwdSm80INS1_25CollectiveMainloopBwdSm80ILi1ELi1EN4cute5tupleIJNS5_1CILi32EEENS7_ILi64EEENS7_ILi256EEEEEENS_6half_tEfNS_4arch4Sm80ELb1ELb0ELb0ELb0ELb0ELb0ELb0ELb0ELi2ELi2ELi2ELi1ELb1EEENS1_21CollectiveEpilogueBwdISB_SC_SE_Li256ELb0ELb0ELi4EEENS1_25SingleTileBwdLPTSchedulerILb0ELi64ELb0EEEEEEEEEvNT_6ParamsE --------------------------
	.section	.nv.shared._ZN7cutlass13device_kernelIN5flash19enable_sm80_to_sm89INS1_16FlashAttnBwdSm80INS1_25CollectiveMainloopBwdSm80ILi1ELi1EN4cute5tupleIJNS5_1CILi32EEENS7_ILi64EEENS7_ILi256EEEEEENS_6half_tEfNS_4arch4Sm80ELb1ELb0ELb0ELb0ELb0ELb0ELb0ELb0ELi2ELi2ELi2ELi1ELb1EEENS1_21CollectiveEpilogueBwdISB_SC_SE_Li256ELb0ELb0ELi4EEENS1_25SingleTileBwdLPTSchedulerILb0ELi64ELb0EEEEEEEEEvNT_6ParamsE,"aw",@nobits
	.sectionflags	@""
	.align	16
	.zero		1024


//--------------------- .nv.shared._ZN7cutlass13device_kernelIN5flash19enable_sm80_to_sm89INS1_16FlashAttnBwdSm80INS1_25CollectiveMainloopBwdSm80ILi1ELi1EN4cute5tupleIJNS5_1CILi32EEENS7_ILi64EEENS7_ILi256EEEEEENS_6half_tEfNS_4arch4Sm80ELb1ELb0ELb0ELb0ELb0ELb0ELb0ELb0ELi2ELi2ELi2ELi1ELb1EEENS1_24CollectiveEpilogueBwdGQAISB_fSE_Li256ELb0ELb0EEENS1_25SingleTileBwdLPTSchedulerILb0ELi64ELb0EEEEEEEEEvNT_6ParamsE --------------------------
	.section	.nv.shared._ZN7cutlass13device_kernelIN5flash19enable_sm80_to_sm89INS1_16FlashAttnBwdSm80INS1_25CollectiveMainloopBwdSm80ILi1ELi1EN4cute5tupleIJNS5_1CILi32EEENS7_ILi64EEENS7_ILi256EEEEEENS_6half_tEfNS_4arch4Sm80ELb1ELb0ELb0ELb0ELb0ELb0ELb0ELb0ELi2ELi2ELi2ELi1ELb1EEENS1_24CollectiveEpilogueBwdGQAISB_fSE_Li256ELb0ELb0EEENS1_25SingleTileBwdLPTSchedulerILb0ELi64ELb0EEEEEEEEEvNT_6ParamsE,"aw",@nobits
	.sectionflags	@""
	.align	16
	.zero		1024


//--------------------- .nv.shared._ZN7cutlass13device_kernelIN5flash22FlashAttnBwdPreprocessIN4cute5tupleIJNS3_1CILi32EEENS5_ILi256EEEEEENS_6half_tEfNS_4arch4Sm80ELb1ELb0EEEEEvNT_6ParamsE --------------------------
	.section	.nv.shared._ZN7cutlass13device_kernelIN5flash22FlashAttnBwdPreprocessIN4cute5tupleIJNS3_1CILi32EEENS5_ILi256EEEEEENS_6half_tEfNS_4arch4Sm80ELb1ELb0EEEEEvNT_6ParamsE,"aw",@nobits
	.sectionflags	@""
	.align	16
	.zero		1024


//--------------------- .nv.shared._ZN7cutlass13device_kernelIN5flash19enable_sm80_to_sm89INS1_16FlashAttnBwdSm80INS1_25CollectiveMainloopBwdSm80ILi1ELi1EN4cute5tupleIJNS5_1CILi32EEENS7_ILi64EEENS7_ILi256EEEEEENS_6half_tEfNS_4arch4Sm80ELb1ELb0ELb0ELb1ELb0ELb0ELb0ELb0ELi2ELi2ELi2ELi1ELb1EEENS1_21CollectiveEpilogueBwdISB_SC_SE_Li256ELb1ELb0ELi4EEENS1_25SingleTileBwdLPTSchedulerILb1ELi64ELb0EEEEEEEEEvNT_6ParamsE --------------------------
	.section	.nv.shared._ZN7cutlass13device_kernelIN5flash19enable_sm80_to_sm89INS1_16FlashAttnBwdSm80INS1_25CollectiveMainloopBwdSm80ILi1ELi1EN4cute5tupleIJNS5_1CILi32EEENS7_ILi64EEENS7_ILi256EEEEEENS_6half_tEfNS_4arch4Sm80ELb1ELb0ELb0ELb1ELb0ELb0ELb0ELb0ELi2ELi2ELi2ELi1ELb1EEENS1_21CollectiveEpilogueBwdISB_SC_SE_Li256ELb1ELb0ELi4EEENS1_25SingleTileBwdLPTSchedulerILb1ELi64ELb0EEEEEEEEEvNT_6ParamsE,"aw",@nobits
	.sectionflags	@""
	.align	16
	.zero		1024


//--------------------- .nv.shared._ZN7cutlass13device_kernelIN5flash32FlashAttnBwdPostprocessConvertdQIN4cute5tupleIJNS3_1CILi32EEENS5_ILi256EEEEEENS_6half_tEfNS_4arch4Sm80ELi256ENS3_8TiledMMAINS3_8MMA_AtomIJNS3_28SM80_16x8x16_F32F16F16F32_TNEEEENS3_6LayoutINS4_IJNS5_ILi1EEENS5_ILi8EEESH_EEENS4_IJNS5_ILi0EEESH_SK_EEEEENS4_IJNS5_ILi16EEENS5_ILi128EEESN_EEEEELb0EEEEEvNT_6ParamsE --------------------------
	.section	.nv.shared._ZN7cutlass13device_kernelIN5flash32FlashAttnBwdPostprocessConvertdQIN4cute5tupleIJNS3_1CILi32EEENS5_ILi256EEEEEENS_6half_tEfNS_4arch4Sm80ELi256ENS3_8TiledMMAINS3_8MMA_AtomIJNS3_28SM80_16x8x16_F32F16F16F32_TNEEEENS3_6LayoutINS4_IJNS5_ILi1EEENS5_ILi8EEESH_EEENS4_IJNS5_ILi0EEESH_SK_EEEEENS4_IJNS5_ILi16EEENS5_ILi128EEESN_EEEEELb0EEEEEvNT_6ParamsE,"aw",@nobits
	.sectionflags	@""
	.align	16
	.zero		1024


//--------------------- .nv.shared._ZN7cutlass13device_kernelIN5flash19enable_sm80_to_sm89INS1_16FlashAttnBwdSm80INS1_25CollectiveMainloopBwdSm80ILi1ELi1EN4cute5tupleIJNS5_1CILi32EEENS7_ILi64EEENS7_ILi256EEEEEENS_6half_tEfNS_4arch4Sm80ELb1ELb0ELb0ELb1ELb0ELb0ELb0ELb0ELi2ELi2ELi2ELi1ELb1EEENS1_24CollectiveEpilogueBwdGQAISB_fSE_Li256ELb1ELb0EEENS1_25SingleTileBwdLPTSchedulerILb1ELi64ELb0EEEEEEEEEvNT_6ParamsE --------------------------
	.section	.nv.shared._ZN7cutlass13device_kernelIN5flash19enable_sm80_to_sm89INS1_16FlashAttnBwdSm80INS1_25CollectiveMainloopBwdSm80ILi1ELi1EN4cute5tupleIJNS5_1CILi32EEENS7_ILi64EEENS7_ILi256EEEEEENS_6half_tEfNS_4arch4Sm80ELb1ELb0ELb0ELb1ELb0ELb0ELb0ELb0ELi2ELi2ELi2ELi1ELb1EEENS1_24CollectiveEpilogueBwdGQAISB_fSE_Li256ELb1ELb0EEENS1_25SingleTileBwdLPTSchedulerILb1ELi64ELb0EEEEEEEEEvNT_6ParamsE,"aw",@nobits
	.sectionflags	@""
	.align	16
	.zero		1024


//--------------------- .nv.shared._ZN7cutlass13device_kernelIN5flash22FlashAttnBwdPreprocessIN4cute5tupleIJNS3_1CILi32EEENS5_ILi256EEEEEENS_6half_tEfNS_4arch4Sm80ELb1ELb1EEEEEvNT_6ParamsE --------------------------
	.section	.nv.shared._ZN7cutlass13device_kernelIN5flash22FlashAttnBwdPreprocessIN4cute5tupleIJNS3_1CILi32EEENS5_ILi256EEEEEENS_6half_tEfNS_4arch4Sm80ELb1ELb1EEEEEvNT_6ParamsE,"aw",@nobits
	.sectionflags	@""
	.align	16
	.zero		1024


//--------------------- .nv.shared._ZN7cutlass13device_kernelIN5flash19enable_sm80_to_sm89INS1_16FlashAttnBwdSm80INS1_25CollectiveMainloopBwdSm80ILi1ELi1EN4cute5tupleIJNS5_1CILi64EEES8_NS7_ILi256EEEEEENS_6half_tEfNS_4arch4Sm80ELb0ELb0ELb0ELb0ELb0ELb0ELb0ELb0ELi2ELi4ELi2ELi2ELb0EEENS1_21CollectiveEpilogueBwdISA_SB_SD_Li256ELb0ELb0ELi4EEENS1_19SingleTileSchedulerILb0ELb0ELb0ELi64EEEEEEEEEvNT_6ParamsE --------------------------
	.section	.nv.shared._ZN7cutlass13device_kernelIN5flash19enable_sm80_to_sm89INS1_16FlashAttnBwdSm80INS1_25CollectiveMainloopBwdSm80ILi1ELi1EN4cute5tupleIJNS5_1CILi64EEES8_NS7_ILi256EEEEEENS_6half_tEfNS_4arch4Sm80ELb0ELb0ELb0ELb0ELb0ELb0ELb0ELb0ELi2ELi4ELi2ELi2ELb0EEENS1_21CollectiveEpilogueBwdISA_SB_SD_Li256ELb0ELb0ELi4EEENS1_19SingleTileSchedulerILb0ELb0ELb0ELi64EEEEEEEEEvNT_6ParamsE,"aw",@nobits
	.sectionflags	@""
	.align	16
	.zero		1024


//--------------------- .nv.shared._ZN7cutlass13device_kernelIN5flash19enable_sm80_to_sm89INS1_16FlashAttnBwdSm80INS1_25CollectiveMainloopBwdSm80ILi1ELi1EN4cute5tupleIJNS5_1CILi64EEES8_NS7_ILi256EEEEEENS_6half_tEfNS_4arch4Sm80ELb0ELb0ELb0ELb0ELb0ELb0ELb0ELb0ELi2ELi4ELi2ELi2ELb0EEENS1_24CollectiveEpilogueBwdGQAISA_fSD_Li256ELb0ELb0EEENS1_19SingleTileSchedulerILb0ELb0ELb0ELi64EEEEEEEEEvNT_6ParamsE --------------------------
	.section	.nv.shared._ZN7cutlass13device_kernelIN5flash19enable_sm80_to_sm89INS1_16FlashAttnBwdSm80INS1_25CollectiveMainloopBwdSm80ILi1ELi1EN4cute5tupleIJNS5_1CILi64EEES8_NS7_ILi256EEEEEENS_6half_tEfNS_4arch4Sm80ELb0ELb0ELb0ELb0ELb0ELb0ELb0ELb0ELi2ELi4ELi2ELi2ELb0EEENS1_24CollectiveEpilogueBwdGQAISA_fSD_Li256ELb0ELb0EEENS1_19SingleTileSchedulerILb0ELb0ELb0ELi64EEEEEEEEEvNT_6ParamsE,"aw",@nobits
	.sectionflags	@""
	.align	16
	.zero		1024


//--------------------- .nv.shared._ZN7cutlass13device_kernelIN5flash19enable_sm80_to_sm89INS1_16FlashAttnBwdSm80INS1_25CollectiveMainloopBwdSm80ILi1ELi1EN4cute5tupleIJNS5_1CILi64EEES8_NS7_ILi256EEEEEENS_6half_tEfNS_4arch4Sm80ELb0ELb0ELb0ELb1ELb0ELb0ELb0ELb0ELi2ELi4ELi2ELi2ELb0EEENS1_21CollectiveEpilogueBwdISA_SB_SD_Li256ELb1ELb0ELi4EEENS1_19SingleTileSchedulerILb1ELb0ELb0ELi64EEEEEEEEEvNT_6ParamsE --------------------------
	.section	.nv.shared._ZN7cutlass13device_kernelIN5flash19enable_sm80_to_sm89INS1_16FlashAttnBwdSm80INS1_25CollectiveMainloopBwdSm80ILi1ELi1EN4cute5tupleIJNS5_1CILi64EEES8_NS7_ILi256EEEEEENS_6half_tEfNS_4arch4Sm80ELb0ELb0ELb0ELb1ELb0ELb0ELb0ELb0ELi2ELi4ELi2ELi2ELb0EEENS1_21CollectiveEpilogueBwdISA_SB_SD_Li256ELb1ELb0ELi4EEENS1_19SingleTileSchedulerILb1ELb0ELb0ELi64EEEEEEEEEvNT_6ParamsE,"aw",@nobits
	.sectionflags	@""
	.align	16
	.zero		1024


//--------------------- .nv.shared._ZN7cutlass13device_kernelIN5flash19enable_sm80_to_sm89INS1_16FlashAttnBwdSm80INS1_25CollectiveMainloopBwdSm80ILi1ELi1EN4cute5tupleIJNS5_1CILi64EEES8_NS7_ILi256EEEEEENS_6half_tEfNS_4arch4Sm80ELb0ELb0ELb0ELb1ELb0ELb0ELb0ELb0ELi2ELi4ELi2ELi2ELb0EEENS1_24CollectiveEpilogueBwdGQAISA_fSD_Li256ELb1ELb0EEENS1_19SingleTileSchedulerILb1ELb0ELb0ELi64EEEEEEEEEvNT_6ParamsE --------------------------
	.section	.nv.shared._ZN7cutlass13device_kernelIN5flash19enable_sm80_to_sm89INS1_16FlashAttnBwdSm80INS1_25CollectiveMainloopBwdSm80ILi1ELi1EN4cute5tupleIJNS5_1CILi64EEES8_NS7_ILi256EEEEEENS_6half_tEfNS_4arch4Sm80ELb0ELb0ELb0ELb1ELb0ELb0ELb0ELb0ELi2ELi4ELi2ELi2ELb0EEENS1_24CollectiveEpilogueBwdGQAISA_fSD_Li256ELb1ELb0EEENS1_19SingleTileSchedulerILb1ELb0ELb0ELi64EEEEEEEEEvNT_6ParamsE,"aw",@nobits
	.sectionflags	@""
	.align	16
	.zero		1024


//--------------------- .nv.shared._ZN7cutlass13device_kernelIN5flash19enable_sm80_to_sm89INS1_16FlashAttnBwdSm80INS1_25CollectiveMainloopBwdSm80ILi1ELi1EN4cute5tupleIJNS5_1CILi64EEES8_NS7_ILi256EEEEEENS_6half_tEfNS_4arch4Sm80ELb0ELb1ELb0ELb0ELb0ELb0ELb0ELb0ELi2ELi4ELi2ELi2ELb0EEENS1_21CollectiveEpilogueBwdISA_SB_SD_Li256ELb0ELb0ELi4EEENS1_19SingleTileSchedulerILb0ELb0ELb0ELi64EEEEEEEEEvNT_6ParamsE --------------------------
	.section	.nv.shared._ZN7cutlass13device_kernelIN5flash19enable_sm80_to_sm89INS1_16FlashAttnBwdSm80INS1_25CollectiveMainloopBwdSm80ILi1ELi1EN4cute5tupleIJNS5_1CILi64EEES8_NS7_ILi256EEEEEENS_6half_tEfNS_4arch4Sm80ELb0ELb1ELb0ELb0ELb0ELb0ELb0ELb0ELi2ELi4ELi2ELi2ELb0EEENS1_21CollectiveEpilogueBwdISA_SB_SD_Li256ELb0ELb0ELi4EEENS1_19SingleTileSchedulerILb0ELb0ELb0ELi64EEEEEEEEEvNT_6ParamsE,"aw",@nobits
	.sectionflags	@""
	.align	16
	.zero		1024


//--------------------- .nv.shared._ZN7cutlass13device_kernelIN5flash19enable_sm80_to_sm89INS1_16FlashAttnBwdSm80INS1_25CollectiveMainloopBwdSm80ILi1ELi1EN4cute5tupleIJNS5_1CILi64EEES8_NS7_ILi256EEEEEENS_6half_tEfNS_4arch4Sm80ELb0ELb1ELb0ELb0ELb0ELb0ELb0ELb0ELi2ELi4ELi2ELi2ELb0EEENS1_24CollectiveEpilogueBwdGQAISA_fSD_Li256ELb0ELb0EEENS1_19SingleTileSchedulerILb0ELb0ELb0ELi64EEEEEEEEEvNT_6ParamsE --------------------------
	.section	.nv.shared._ZN7cutlass13device_kernelIN5flash19enable_sm80_to_sm89INS1_16FlashAttnBwdSm80INS1_25CollectiveMainloopBwdSm80ILi1ELi1EN4cute5tupleIJNS5_1CILi64EEES8_NS7_ILi256EEEEEENS_6half_tEfNS_4arch4Sm80ELb0ELb1ELb0ELb0ELb0ELb0ELb0ELb0ELi2ELi4ELi2ELi2ELb0EEENS1_24CollectiveEpilogueBwdGQAISA_fSD_Li256ELb0ELb0EEENS1_19SingleTileSchedulerILb0ELb0ELb0ELi64EEEEEEEEEvNT_6ParamsE,"aw",@nobits
	.sectionflags	@""
	.align	16
	.zero		1024


//--------------------- .nv.shared._ZN7cutlass13device_kernelIN5flash19enable_sm80_to_sm89INS1_16FlashAttnBwdSm80INS1_25CollectiveMainloopBwdSm80ILi1ELi1EN4cute5tupleIJNS5_1CILi64EEES8_NS7_ILi256EEEEEENS_6half_tEfNS_4arch4Sm80ELb0ELb1ELb0ELb1ELb0ELb0ELb0ELb0ELi2ELi4ELi2ELi2ELb0EEENS1_21CollectiveEpilogueBwdISA_SB_SD_Li256ELb1ELb0ELi4EEENS1_19SingleTileSchedulerILb1ELb0ELb0ELi64EEEEEEEEEvNT_6ParamsE --------------------------
	.section	.nv.shared._ZN7cutlass13device_kernelIN5flash19enable_sm80_to_sm89INS1_16FlashAttnBwdSm80INS1_25CollectiveMainloopBwdSm80ILi1ELi1EN4cute5tupleIJNS5_1CILi64EEES8_NS7_ILi256EEEEEENS_6half_tEfNS_4arch4Sm80ELb0ELb1ELb0ELb1ELb0ELb0ELb0ELb0ELi2ELi4ELi2ELi2ELb0EEENS1_21CollectiveEpilogueBwdISA_SB_SD_Li256ELb1ELb0ELi4EEENS1_19SingleTileSchedulerILb1ELb0ELb0ELi64EEEEEEEEEvNT_6ParamsE,"aw",@nobits
	.sectionflags	@""
	.align	16
	.zero		1024


//--------------------- .nv.shared._ZN7cutlass13device_kernelIN5flash19enable_sm80_to_sm89INS1_16FlashAttnBwdSm80INS1_25CollectiveMainloopBwdSm80ILi1ELi1EN4cute5tupleIJNS5_1CILi64EEES8_NS7_ILi256EEEEEENS_6half_tEfNS_4arch4Sm80ELb0ELb1ELb0ELb1ELb0ELb0ELb0ELb0ELi2ELi4ELi2ELi2ELb0EEENS1_24CollectiveEpilogueBwdGQAISA_fSD_Li256ELb1ELb0EEENS1_19SingleTileSchedulerILb1ELb0ELb0ELi64EEEEEEEEEvNT_6ParamsE --------------------------
	.section	.nv.shared._ZN7cutlass13device_kernelIN5flash19enable_sm80_to_sm89INS1_16FlashAttnBwdSm80INS1_25CollectiveMainloopBwdSm80ILi1ELi1EN4cute5tupleIJNS5_1CILi64EEES8_NS7_ILi256EEEEEENS_6half_tEfNS_4arch4Sm80ELb0ELb1ELb0ELb1ELb0ELb0ELb0ELb0ELi2ELi4ELi2ELi2ELb0EEENS1_24CollectiveEpilogueBwdGQAISA_fSD_Li256ELb1ELb0EEENS1_19SingleTileSchedulerILb1ELb0ELb0ELi64EEEEEEEEEvNT_6ParamsE,"aw",@nobits
	.sectionflags	@""
	.align	16
	.zero		1024


//--------------------- .nv.shared._ZN7cutlass13device_kernelIN5flash19enable_sm80_to_sm89INS1_16FlashAttnBwdSm80INS1_25CollectiveMainloopBwdSm80ILi1ELi1EN4cute5tupleIJNS5_1CILi64EEES8_NS7_ILi256EEEEEENS_6half_tEfNS_4arch4Sm80ELb1ELb0ELb0ELb0ELb0ELb0ELb0ELb0ELi2ELi4ELi2ELi2ELb0EEENS1_21CollectiveEpilogueBwdISA_SB_SD_Li256ELb0ELb0ELi4EEENS1_25SingleTileBwdLPTSchedulerILb0ELi64ELb0EEEEEEEEEvNT_6ParamsE --------------------------
	.section	.nv.shared._ZN7cutlass13device_kernelIN5flash19enable_sm80_to_sm89INS1_16FlashAttnBwdSm80INS1_25CollectiveMainloopBwdSm80ILi1ELi1EN4cute5tupleIJNS5_1CILi64EEES8_NS7_ILi256EEEEEENS_6half_tEfNS_4arch4Sm80ELb1ELb0ELb0ELb0ELb0ELb0ELb0ELb0ELi2ELi4ELi2ELi2ELb0EEENS1_21CollectiveEpilogueBwdISA_SB_SD_Li256ELb0ELb0ELi4EEENS1_25SingleTileBwdLPTSchedulerILb0ELi64ELb0EEEEEEEEEvNT_6ParamsE,"aw",@nobits
	.sectionflags	@""
	.align	16
	.zero		1024


//--------------------- .nv.shared._ZN7cutlass13device_kernelIN5flash19enable_sm80_to_sm89INS1_16FlashAttnBwdSm80INS1_25CollectiveMainloopBwdSm80ILi1ELi1EN4cute5tupleIJNS5_1CILi64EEES8_NS7_ILi256EEEEEENS_6half_tEfNS_4arch4Sm80ELb1ELb0ELb0ELb0ELb0ELb0ELb0ELb0ELi2ELi4ELi2ELi2ELb0EEENS1_24CollectiveEpilogueBwdGQAISA_fSD_Li256ELb0ELb0EEENS1_25SingleTileBwdLPTSchedulerILb0ELi64ELb0EEEEEEEEEvNT_6ParamsE --------------------------
	.section	.nv.shared._ZN7cutlass13device_kernelIN5flash19enable_sm80_to_sm89INS1_16FlashAttnBwdSm80INS1_25CollectiveMainloopBwdSm80ILi1ELi1EN4cute5tupleIJNS5_1CILi64EEES8_NS7_ILi256EEEEEENS_6half_tEfNS_4arch4Sm80ELb1ELb0ELb0ELb0ELb0ELb0ELb0ELb0ELi2ELi4ELi2ELi2ELb0EEENS1_24CollectiveEpilogueBwdGQAISA_fSD_Li256ELb0ELb0EEENS1_25SingleTileBwdLPTSchedulerILb0ELi64ELb0EEEEEEEEEvNT_6ParamsE,"aw",@nobits
	.sectionflags	@""
	.align	16
	.zero		1024


//--------------------- .nv.shared._ZN7cutlass13device_kernelIN5flash22FlashAttnBwdPreprocessIN4cute5tupleIJNS3_1CILi64EEENS5_ILi256EEEEEENS_6half_tEfNS_4arch4Sm80ELb1ELb0EEEEEvNT_6ParamsE --------------------------
	.section	.nv.shared._ZN7cutlass13device_kernelIN5flash22FlashAttnBwdPreprocessIN4cute5tupleIJNS3_1CILi64EEENS5_ILi256EEEEEENS_6half_tEfNS_4arch4Sm80ELb1ELb0EEEEEvNT_6ParamsE,"aw",@nobits
	.sectionflags	@""
	.align	16
	.zero		1024


//--------------------- .nv.shared._ZN7cutlass13device_kernelIN5flash19enable_sm80_to_sm89INS1_16FlashAttnBwdSm80INS1_25CollectiveMainloopBwdSm80ILi1ELi1EN4cute5tupleIJNS5_1CILi64EEES8_NS7_ILi256EEEEEENS_6half_tEfNS_4arch4Sm80ELb1ELb0ELb0ELb1ELb0ELb0ELb0ELb0ELi2ELi4ELi2ELi2ELb0EEENS1_21CollectiveEpilogueBwdISA_SB_SD_Li256ELb1ELb0ELi4EEENS1_25SingleTileBwdLPTSchedulerILb1ELi64ELb0EEEEEEEEEvNT_6ParamsE --------------------------
	.section	.nv.shared._ZN7cutlass13device_kernelIN5flash19enable_sm80_to_sm89INS1_16FlashAttnBwdSm80INS1_25CollectiveMainloopBwdSm80ILi1ELi1EN4cute5tupleIJNS5_1CILi64EEES8_NS7_ILi256EEEEEENS_6half_tEfNS_4arch4Sm80ELb1ELb0ELb0ELb1ELb0ELb0ELb0ELb0ELi2ELi4ELi2ELi2ELb0EEENS1_21CollectiveEpilogueBwdISA_SB_SD_Li256ELb1ELb0ELi4EEENS1_25SingleTileBwdLPTSchedulerILb1ELi64ELb0EEEEEEEEEvNT_6ParamsE,"aw",@nobits
	.sectionflags	@""
	.align	16
	.zero		1024


//--------------------- .nv.shared._ZN7cutlass13device_kernelIN5flash32FlashAttnBwdPostprocessConvertdQIN4cute5tupleIJNS3_1CILi64EEENS5_ILi256EEEEEENS_6half_tEfNS_4arch4Sm80ELi256ENS3_8TiledMMAINS3_8MMA_AtomIJNS3_28SM80_16x8x16_F32F16F16F32_TNEEEENS3_6LayoutINS4_IJNS5_ILi2EEENS5_ILi4EEENS5_ILi1EEEEEENS4_IJSJ_SH_NS5_ILi0EEEEEEEENS4_IJNS5_ILi32EEES6_NS5_ILi16EEEEEEEELb0EEEEEvNT_6ParamsE --------------------------
	.section	.nv.shared._ZN7cutlass13device_kernelIN5flash32FlashAttnBwdPostprocessConvertdQIN4cute5tupleIJNS3_1CILi64EEENS5_ILi256EEEEEENS_6half_tEfNS_4arch4Sm80ELi256ENS3_8TiledMMAINS3_8MMA_AtomIJNS3_28SM80_16x8x16_F32F16F16F32_TNEEEENS3_6LayoutINS4_IJNS5_ILi2EEENS5_ILi4EEENS5_ILi1EEEEEENS4_IJSJ_SH_NS5_ILi0EEEEEEEENS4_IJNS5_ILi32EEES6_NS5_ILi16EEEEEEEELb0EEEEEvNT_6ParamsE,"aw",@nobits
	.sectionflags	@""
	.align	16
	.zero		1024


//--------------------- .nv.shared._ZN7cutlass13device_kernelIN5flash19enable_sm80_to_sm89INS1_16FlashAttnBwdSm80INS1_25CollectiveMainloopBwdSm80ILi1ELi1EN4cute5tupleIJNS5_1CILi64EEES8_NS7_ILi256EEEEEENS_6half_tEfNS_4arch4Sm80ELb1ELb0ELb0ELb1ELb0ELb0ELb0ELb0ELi2ELi4ELi2ELi2ELb0EEENS1_24CollectiveEpilogueBwdGQAISA_fSD_Li256ELb1ELb0EEENS1_25SingleTileBwdLPTSchedulerILb1ELi64ELb0EEEEEEEEEvNT_6ParamsE --------------------------
	.section	.nv.shared._ZN7cutlass13device_kernelIN5flash19enable_sm80_to_sm89INS1_16FlashAttnBwdSm80INS1_25CollectiveMainloopBwdSm80ILi1ELi1EN4cute5tupleIJNS5_1CILi64EEES8_NS7_ILi256EEEEEENS_6half_tEfNS_4arch4Sm80ELb1ELb0ELb0ELb1ELb0ELb0ELb0ELb0ELi2ELi4ELi2ELi2ELb0EEENS1_24CollectiveEpilogueBwdGQAISA_fSD_Li256ELb1ELb0EEENS1_25SingleTileBwdLPTSchedulerILb1ELi64ELb0EEEEEEEEEvNT_6ParamsE,"aw",@nobits
	.sectionflags	@""
	.align	16
	.zero		1024


//--------------------- .nv.shared._ZN7cutlass13device_kernelIN5flash22FlashAttnBwdPreprocessIN4cute5tupleIJNS3_1CILi64EEENS5_ILi256EEEEEENS_6half_tEfNS_4arch4Sm80ELb1ELb1EEEEEvNT_6ParamsE --------------------------
	.section	.nv.shared._ZN7cutlass13device_kernelIN5flash22FlashAttnBwdPreprocessIN4cute5tupleIJNS3_1CILi64EEENS5_ILi256EEEEEENS_6half_tEfNS_4arch4Sm80ELb1ELb1EEEEEvNT_6ParamsE,"aw",@nobits
	.sectionflags	@""
	.align	16
	.zero		1024


//--------------------- .nv.constant0._ZN7cutlass13device_kernelIN5flash19enable_sm80_to_sm89INS1_16FlashAttnBwdSm80INS1_25CollectiveMainloopBwdSm80ILi1ELi1EN4cute5tupleIJNS5_1CILi32EEENS7_ILi64EEENS7_ILi256EEEEEENS_6half_tEfNS_4arch4Sm80ELb0ELb0ELb0ELb0ELb0ELb0ELb0ELb0ELi2ELi2ELi2ELi1ELb1EEENS1_21CollectiveEpilogueBwdISB_SC_SE_Li256ELb0ELb0ELi4EEENS1_19SingleTileSchedulerILb0ELb0ELb0ELi64EEEEEEEEEvNT_6ParamsE --------------------------
	.section	.nv.constant0._ZN7cutlass13device_kernelIN5flash19enable_sm80_to_sm89INS1_16FlashAttnBwdSm80INS1_25CollectiveMainloopBwdSm80ILi1ELi1EN4cute5tupleIJNS5_1CILi32EEENS7_ILi64EEENS7_ILi256EEEEEENS_6half_tEfNS_4arch4Sm80ELb0ELb0ELb0ELb0ELb0ELb0ELb0ELb0ELi2ELi2ELi2ELi1ELb1EEENS1_21CollectiveEpilogueBwdISB_SC_SE_Li256ELb0ELb0ELi4EEENS1_19SingleTileSchedulerILb0ELb0ELb0ELi64EEEEEEEEEvNT_6ParamsE,"a",@progbits
	.sectionflags	@""
	.align	4
.nv.constant0._ZN7cutlass13device_kernelIN5flash19enable_sm80_to_sm89INS1_16FlashAttnBwdSm80INS1_25CollectiveMainloopBwdSm80ILi1ELi1EN4cute5tupleIJNS5_1CILi32EEENS7_ILi64EEENS7_ILi256EEEEEENS_6half_tEfNS_4arch4Sm80ELb0ELb0ELb0ELb0ELb0ELb0ELb0ELb0ELi2ELi2ELi2ELi1ELb1EEENS1_21CollectiveEpilogueBwdISB_SC_SE_Li256ELb0ELb0ELi4EEENS1_19SingleTileSchedulerILb0ELb0ELb0ELi64EEEEEEEEEvNT_6ParamsE:
	.zero		1520


//--------------------- .nv.constant0._ZN7cutlass13device_kernelIN5flash19enable_sm80_to_sm89INS1_16FlashAttnBwdSm80INS1_25CollectiveMainloopBwdSm80ILi1ELi1EN4cute5tupleIJNS5_1CILi32EEENS7_ILi64EEENS7_ILi256EEEEEENS_6half_tEfNS_4arch4Sm80ELb0ELb0ELb0ELb0ELb0ELb0ELb0ELb0ELi2ELi2ELi2ELi1ELb1EEENS1_24CollectiveEpilogueBwdGQAISB_fSE_Li256ELb0ELb0EEENS1_19SingleTileSchedulerILb0ELb0ELb0ELi64EEEEEEEEEvNT_6ParamsE --------------------------
	.section	.nv.constant0._ZN7cutlass13device_kernelIN5flash19enable_sm80_to_sm89INS1_16FlashAttnBwdSm80INS1_25CollectiveMainloopBwdSm80ILi1ELi1EN4cute5tupleIJNS5_1CILi32EEENS7_ILi64EEENS7_ILi256EEEEEENS_6half_tEfNS_4arch4Sm80ELb0ELb0ELb0ELb0ELb0ELb0ELb0ELb0ELi2ELi2ELi2ELi1ELb1EEENS1_24CollectiveEpilogueBwdGQAISB_fSE_Li256ELb0ELb0EEENS1_19SingleTileSchedulerILb0ELb0ELb0ELi64EEEEEEEEEvNT_6ParamsE,"a",@progbits
	.sectionflags	@""
	.align	4
.nv.constant0._ZN7cutlass13device_kernelIN5flash19enable_sm80_to_sm89INS1_16FlashAttnBwdSm80INS1_25CollectiveMainloopBwdSm80ILi1ELi1EN4cute5tupleIJNS5_1CILi32EEENS7_ILi64EEENS7_ILi256EEEEEENS_6half_tEfNS_4arch4Sm80ELb0ELb0ELb0ELb0ELb0ELb0ELb0ELb0ELi2ELi2ELi2ELi1ELb1EEENS1_24CollectiveEpilogueBwdGQAISB_fSE_Li256ELb0ELb0EEENS1_19SingleTileSchedulerILb0ELb0ELb0ELi64EEEEEEEEEvNT_6ParamsE:
	.zero		1528


//--------------------- .nv.constant0._ZN7cutlass13device_kernelIN5flash19enable_sm80_to_sm89INS1_16FlashAttnBwdSm80INS1_25CollectiveMainloopBwdSm80ILi1ELi1EN4cute5tupleIJNS5_1CILi32EEENS7_ILi64EEENS7_ILi256EEEEEENS_6half_tEfNS_4arch4Sm80ELb0ELb0ELb0ELb1ELb0ELb0ELb0ELb0ELi2ELi2ELi2ELi1ELb1EEENS1_21CollectiveEpilogueBwdISB_SC_SE_Li256ELb1ELb0ELi4EEENS1_19SingleTileSchedulerILb1ELb0ELb0ELi64EEEEEEEEEvNT_6ParamsE --------------------------
	.section	.nv.constant0._ZN7cutlass13device_kernelIN5flash19enable_sm80_to_sm89INS1_16FlashAttnBwdSm80INS1_25CollectiveMainloopBwdSm80ILi1ELi1EN4cute5tupleIJNS5_1CILi32EEENS7_ILi64EEENS7_ILi256EEEEEENS_6half_tEfNS_4arch4Sm80ELb0ELb0ELb0ELb1ELb0ELb0ELb0ELb0ELi2ELi2ELi2ELi1ELb1EEENS1_21CollectiveEpilogueBwdISB_SC_SE_Li256ELb1ELb0ELi4EEENS1_19SingleTileSchedulerILb1ELb0ELb0ELi64EEEEEEEEEvNT_6ParamsE,"a",@progbits
	.sectionflags	@""
	.align	4
.nv.constant0._ZN7cutlass13device_kernelIN5flash19enable_sm80_to_sm89INS1_16FlashAttnBwdSm80INS1_25CollectiveMainloopBwdSm80ILi1ELi1EN4cute5tupleIJNS5_1CILi32EEENS7_ILi64EEENS7_ILi256EEEEEENS_6half_tEfNS_4arch4Sm80ELb0ELb0ELb0ELb1ELb0ELb0ELb0ELb0ELi2ELi2ELi2ELi1ELb1EEENS1_21CollectiveEpilogueBwdISB_SC_SE_Li256ELb1ELb0ELi4EEENS1_19SingleTileSchedulerILb1ELb0ELb0ELi64EEEEEEEEEvNT_6ParamsE:
	.zero		1520


//--------------------- .nv.constant0._ZN7cutlass13device_kernelIN5flash19enable_sm80_to_sm89INS1_16FlashAttnBwdSm80INS1_25CollectiveMainloopBwdSm80ILi1ELi1EN4cute5tupleIJNS5_1CILi32EEENS7_ILi64EEENS7_ILi256EEEEEENS_6half_tEfNS_4arch4Sm80ELb0ELb0ELb0ELb1ELb0ELb0ELb0ELb0ELi2ELi2ELi2ELi1ELb1EEENS1_24CollectiveEpilogueBwdGQAISB_fSE_Li256ELb1ELb0EEENS1_19SingleTileSchedulerILb1ELb0ELb0ELi64EEEEEEEEEvNT_6ParamsE --------------------------
	.section	.nv.constant0._ZN7cutlass13device_kernelIN5flash19enable_sm80_to_sm89INS1_16FlashAttnBwdSm80INS1_25CollectiveMainloopBwdSm80ILi1ELi1EN4cute5tupleIJNS5_1CILi32EEENS7_ILi64EEENS7_ILi256EEEEEENS_6half_tEfNS_4arch4Sm80ELb0ELb0ELb0ELb1ELb0ELb0ELb0ELb0ELi2ELi2ELi2ELi1ELb1EEENS1_24CollectiveEpilogueBwdGQAISB_fSE_Li256ELb1ELb0EEENS1_19SingleTileSchedulerILb1ELb0ELb0ELi64EEEEEEEEEvNT_6ParamsE,"a",@progbits
	.sectionflags	@""
	.align	4
.nv.constant0._ZN7cutlass13device_kernelIN5flash19enable_sm80_to_sm89INS1_16FlashAttnBwdSm80INS1_25CollectiveMainloopBwdSm80ILi1ELi1EN4cute5tupleIJNS5_1CILi32EEENS7_ILi64EEENS7_ILi256EEEEEENS_6half_tEfNS_4arch4Sm80ELb0ELb0ELb0ELb1ELb0ELb0ELb0ELb0ELi2ELi2ELi2ELi1ELb1EEENS1_24CollectiveEpilogueBwdGQAISB_fSE_Li256ELb1ELb0EEENS1_19SingleTileSchedulerILb1ELb0ELb0ELi64EEEEEEEEEvNT_6ParamsE:
	.zero		1528


//--------------------- .nv.constant0._ZN7cutlass13device_kernelIN5flash19enable_sm80_to_sm89INS1_16FlashAttnBwdSm80INS1_25CollectiveMainloopBwdSm80ILi1ELi1EN4cute5tupleIJNS5_1CILi32EEENS7_ILi64EEENS7_ILi256EEEEEENS_6half_tEfNS_4arch4Sm80ELb0ELb1ELb0ELb0ELb0ELb0ELb0ELb0ELi2ELi2ELi2ELi1ELb1EEENS1_21CollectiveEpilogueBwdISB_SC_SE_Li256ELb0ELb0ELi4EEENS1_19SingleTileSchedulerILb0ELb0ELb0ELi64EEEEEEEEEvNT_6ParamsE --------------------------
	.section	.nv.constant0._ZN7cutlass13device_kernelIN5flash19enable_sm80_to_sm89INS1_16FlashAttnBwdSm80INS1_25CollectiveMainloopBwdSm80ILi1ELi1EN4cute5tupleIJNS5_1CILi32EEENS7_ILi64EEENS7_ILi256EEEEEENS_6half_tEfNS_4arch4Sm80ELb0ELb1ELb0ELb0ELb0ELb0ELb0ELb0ELi2ELi2ELi2ELi1ELb1EEENS1_21CollectiveEpilogueBwdISB_SC_SE_Li256ELb0ELb0ELi4EEENS1_19SingleTileSchedulerILb0ELb0ELb0ELi64EEEEEEEEEvNT_6ParamsE,"a",@progbits
	.sectionflags	@""
	.align	4
.nv.constant0._ZN7cutlass13device_kernelIN5flash19enable_sm80_to_sm89INS1_16FlashAttnBwdSm80INS1_25CollectiveMainloopBwdSm80ILi1ELi1EN4cute5tupleIJNS5_1CILi32EEENS7_ILi64EEENS7_ILi256EEEEEENS_6half_tEfNS_4arch4Sm80ELb0ELb1ELb0ELb0ELb0ELb0ELb0ELb0ELi2ELi2ELi2ELi1ELb1EEENS1_21CollectiveEpilogueBwdISB_SC_SE_Li256ELb0ELb0ELi4EEENS1_19SingleTileSchedulerILb0ELb0ELb0ELi64EEEEEEEEEvNT_6ParamsE:
	.zero		1520


//--------------------- .nv.constant0._ZN7cutlass13device_kernelIN5flash19enable_sm80_to_sm89INS1_16FlashAttnBwdSm80INS1_25CollectiveMainloopBwdSm80ILi1ELi1EN4cute5tupleIJNS5_1CILi32EEENS7_ILi64EEENS7_ILi256EEEEEENS_6half_tEfNS_4arch4Sm80ELb0ELb1ELb0ELb0ELb0ELb0ELb0ELb0ELi2ELi2ELi2ELi1ELb1EEENS1_24CollectiveEpilogueBwdGQAISB_fSE_Li256ELb0ELb0EEENS1_19SingleTileSchedulerILb0ELb0ELb0ELi64EEEEEEEEEvNT_6ParamsE --------------------------
	.section	.nv.constant0._ZN7cutlass13device_kernelIN5flash19enable_sm80_to_sm89INS1_16FlashAttnBwdSm80INS1_25CollectiveMainloopBwdSm80ILi1ELi1EN4cute5tupleIJNS5_1CILi32EEENS7_ILi64EEENS7_ILi256EEEEEENS_6half_tEfNS_4arch4Sm80ELb0ELb1ELb0ELb0ELb0ELb0ELb0ELb0ELi2ELi2ELi2ELi1ELb1EEENS1_24CollectiveEpilogueBwdGQAISB_fSE_Li256ELb0ELb0EEENS1_19SingleTileSchedulerILb0ELb0ELb0ELi64EEEEEEEEEvNT_6ParamsE,"a",@progbits
	.sectionflags	@""
	.align	4
.nv.constant0._ZN7cutlass13device_kernelIN5flash19enable_sm80_to_sm89INS1_16FlashAttnBwdSm80INS1_25CollectiveMainloopBwdSm80ILi1ELi1EN4cute5tupleIJNS5_1CILi32EEENS7_ILi64EEENS7_ILi256EEEEEENS_6half_tEfNS_4arch4Sm80ELb0ELb1ELb0ELb0ELb0ELb0ELb0ELb0ELi2ELi2ELi2ELi1ELb1EEENS1_24CollectiveEpilogueBwdGQAISB_fSE_Li256ELb0ELb0EEENS1_19SingleTileSchedulerILb0ELb0ELb0ELi64EEEEEEEEEvNT_6ParamsE:
	.zero		1528


//--------------------- .nv.constant0._ZN7cutlass13device_kernelIN5flash19enable_sm80_to_sm89INS1_16FlashAttnBwdSm80INS1_25CollectiveMainloopBwdSm80ILi1ELi1EN4cute5tupleIJNS5_1CILi32EEENS7_ILi64EEENS7_ILi256EEEEEENS_6half_tEfNS_4arch4Sm80ELb0ELb1ELb0ELb1ELb0ELb0ELb0ELb0ELi2ELi2ELi2ELi1ELb1EEENS1_21CollectiveEpilogueBwdISB_SC_SE_Li256ELb1ELb0ELi4EEENS1_19SingleTileSchedulerILb1ELb0ELb0ELi64EEEEEEEEEvNT_6ParamsE --------------------------
	.section	.nv.constant0._ZN7cutlass13device_kernelIN5flash19enable_sm80_to_sm89INS1_16FlashAttnBwdSm80INS1_25CollectiveMainloopBwdSm80ILi1ELi1EN4cute5tupleIJNS5_1CILi32EEENS7_ILi64EEENS7_ILi256EEEEEENS_6half_tEfNS_4arch4Sm80ELb0ELb1ELb0ELb1ELb0ELb0ELb0ELb0ELi2ELi2ELi2ELi1ELb1EEENS1_21CollectiveEpilogueBwdISB_SC_SE_Li256ELb1ELb0ELi4EEENS1_19SingleTileSchedulerILb1ELb0ELb0ELi64EEEEEEEEEvNT_6ParamsE,"a",@progbits
	.sectionflags	@""
	.align	4
.nv.constant0._ZN7cutlass13device_kernelIN5flash19enable_sm80_to_sm89INS1_16FlashAttnBwdSm80INS1_25CollectiveMainloopBwdSm80ILi1ELi1EN4cute5tupleIJNS5_1CILi32EEENS7_ILi64EEENS7_ILi256EEEEEENS_6half_tEfNS_4arch4Sm80ELb0ELb1ELb0ELb1ELb0ELb0ELb0ELb0ELi2ELi2ELi2ELi1ELb1EEENS1_21CollectiveEpilogueBwdISB_SC_SE_Li256ELb1ELb0ELi4EEENS1_19SingleTileSchedulerILb1ELb0ELb0ELi64EEEEEEEEEvNT_6ParamsE:
	.zero		1520


//--------------------- .nv.constant0._ZN7cutlass13device_kernelIN5flash19enable_sm80_to_sm89INS1_16FlashAttnBwdSm80INS1_25CollectiveMainloopBwdSm80ILi1ELi1EN4cute5tupleIJNS5_1CILi32EEENS7_ILi64EEENS7_ILi256EEEEEENS_6half_tEfNS_4arch4Sm80ELb0ELb1ELb0ELb1ELb0ELb0ELb0ELb0ELi2ELi2ELi2ELi1ELb1EEENS1_24CollectiveEpilogueBwdGQAISB_fSE_Li256ELb1ELb0EEENS1_19SingleTileSchedulerILb1ELb0ELb0ELi64EEEEEEEEEvNT_6ParamsE --------------------------
	.section	.nv.constant0._ZN7cutlass13device_kernelIN5flash19enable_sm80_to_sm89INS1_16FlashAttnBwdSm80INS1_25CollectiveMainloopBwdSm80ILi1ELi1EN4cute5tupleIJNS5_1CILi32EEENS7_ILi64EEENS7_ILi256EEEEEENS_6half_tEfNS_4arch4Sm80ELb0ELb1ELb0ELb1ELb0ELb0ELb0ELb0ELi2ELi2ELi2ELi1ELb1EEENS1_24CollectiveEpilogueBwdGQAISB_fSE_Li256ELb1ELb0EEENS1_19SingleTileSchedulerILb1ELb0ELb0ELi64EEEEEEEEEvNT_6ParamsE,"a",@progbits
	.sectionflags	@""
	.align	4
.nv.constant0._ZN7cutlass13device_kernelIN5flash19enable_sm80_to_sm89INS1_16FlashAttnBwdSm80INS1_25CollectiveMainloopBwdSm80ILi1ELi1EN4cute5tupleIJNS5_1CILi32EEENS7_ILi64EEENS7_ILi256EEEEEENS_6half_tEfNS_4arch4Sm80ELb0ELb1ELb0ELb1ELb0ELb0ELb0ELb0ELi2ELi2ELi2ELi1ELb1EEENS1_24CollectiveEpilogueBwdGQAISB_fSE_Li256ELb1ELb0EEENS1_19SingleTileSchedulerILb1ELb0ELb0ELi64EEEEEEEEEvNT_6ParamsE:
	.zero		1528


//--------------------- .nv.constant0._ZN7cutlass13device_kernelIN5flash19enable_sm80_to_sm89INS1_16FlashAttnBwdSm80INS1_25CollectiveMainloopBwdSm80ILi1ELi1EN4cute5tupleIJNS5_1CILi32EEENS7_ILi64EEENS7_ILi256EEEEEENS_6half_tEfNS_4arch4Sm80ELb1ELb0ELb0ELb0ELb0ELb0ELb0ELb0ELi2ELi2ELi2ELi1ELb1EEENS1_21CollectiveEpilogueBwdISB_SC_SE_Li256ELb0ELb0ELi4EEENS1_25SingleTileBwdLPTSchedulerILb0ELi64ELb0EEEEEEEEEvNT_6ParamsE --------------------------
	.section	.nv.constant0._ZN7cutlass13device_kernelIN5flash19enable_sm80_to_sm89INS1_16FlashAttnBwdSm80INS1_25CollectiveMainloopBwdSm80ILi1ELi1EN4cute5tupleIJNS5_1CILi32EEENS7_ILi64EEENS7_ILi256EEEEEENS_6half_tEfNS_4arch4Sm80ELb1ELb0ELb0ELb0ELb0ELb0ELb0ELb0ELi2ELi2ELi2ELi1ELb1EEENS1_21CollectiveEpilogueBwdISB_SC_SE_Li256ELb0ELb0ELi4EEENS1_25SingleTileBwdLPTSchedulerILb0ELi64ELb0EEEEEEEEEvNT_6ParamsE,"a",@progbits
	.sectionflags	@""
	.align	4
.nv.constant0._ZN7cutlass13device_kernelIN5flash19enable_sm80_to_sm89INS1_16FlashAttnBwdSm80INS1_25CollectiveMainloopBwdSm80ILi1ELi1EN4cute5tupleIJNS5_1CILi32EEENS7_ILi64EEENS7_ILi256EEEEEENS_6half_tEfNS_4arch4Sm80ELb1ELb0ELb0ELb0ELb0ELb0ELb0ELb0ELi2ELi2ELi2ELi1ELb1EEENS1_21CollectiveEpilogueBwdISB_SC_SE_Li256ELb0ELb0ELi4EEENS1_25SingleTileBwdLPTSchedulerILb0ELi64ELb0EEEEEEEEEvNT_6ParamsE:
	.zero		1544


//--------------------- .nv.constant0._ZN7cutlass13device_kernelIN5flash19enable_sm80_to_sm89INS1_16FlashAttnBwdSm80INS1_25CollectiveMainloopBwdSm80ILi1ELi1EN4cute5tupleIJNS5_1CILi32EEENS7_ILi64EEENS7_ILi256EEEEEENS_6half_tEfNS_4arch4Sm80ELb1ELb0ELb0ELb0ELb0ELb0ELb0ELb0ELi2ELi2ELi2ELi1ELb1EEENS1_24CollectiveEpilogueBwdGQAISB_fSE_Li256ELb0ELb0EEENS1_25SingleTileBwdLPTSchedulerILb0ELi64ELb0EEEEEEEEEvNT_6ParamsE --------------------------
	.section	.nv.constant0._ZN7cutlass13device_kernelIN5flash19enable_sm80_to_sm89INS1_16FlashAttnBwdSm80INS1_25CollectiveMainloopBwdSm80ILi1ELi1EN4cute5tupleIJNS5_1CILi32EEENS7_ILi64EEENS7_ILi256EEEEEENS_6half_tEfNS_4arch4Sm80ELb1ELb0ELb0ELb0ELb0ELb0ELb0ELb0ELi2ELi2ELi2ELi1ELb1EEENS1_24CollectiveEpilogueBwdGQAISB_fSE_Li256ELb0ELb0EEENS1_25SingleTileBwdLPTSchedulerILb0ELi64ELb0EEEEEEEEEvNT_6ParamsE,"a",@progbits
	.sectionflags	@""
	.align	4
.nv.constant0._ZN7cutlass13device_kernelIN5flash19enable_sm80_to_sm89INS1_16FlashAttnBwdSm80INS1_25CollectiveMainloopBwdSm80ILi1ELi1EN4cute5tupleIJNS5_1CILi32EEENS7_ILi64EEENS7_ILi256EEEEEENS_6half_tEfNS_4arch4Sm80ELb1ELb0ELb0ELb0ELb0ELb0ELb0ELb0ELi2ELi2ELi2ELi1ELb1EEENS1_24CollectiveEpilogueBwdGQAISB_fSE_Li256ELb0ELb0EEENS1_25SingleTileBwdLPTSchedulerILb0ELi64ELb0EEEEEEEEEvNT_6ParamsE:
	.zero		1552


//--------------------- .nv.constant0._ZN7cutlass13device_kernelIN5flash22FlashAttnBwdPreprocessIN4cute5tupleIJNS3_1CILi32EEENS5_ILi256EEEEEENS_6half_tEfNS_4arch4Sm80ELb1ELb0EEEEEvNT_6ParamsE --------------------------
	.section	.nv.constant0._ZN7cutlass13device_kernelIN5flash22FlashAttnBwdPreprocessIN4cute5tupleIJNS3_1CILi32EEENS5_ILi256EEEEEENS_6half_tEfNS_4arch4Sm80ELb1ELb0EEEEEvNT_6ParamsE,"a",@progbits
	.sectionflags	@""
	.align	4
.nv.constant0._ZN7cutlass13device_kernelIN5flash22FlashAttnBwdPreprocessIN4cute5tupleIJNS3_1CILi32EEENS5_ILi256EEEEEENS_6half_tEfNS_4arch4Sm80ELb1ELb0EEEEEvNT_6ParamsE:
	.zero		1136


//--------------------- .nv.constant0._ZN7cutlass13device_kernelIN5flash19enable_sm80_to_sm89INS1_16FlashAttnBwdSm80INS1_25CollectiveMainloopBwdSm80ILi1ELi1EN4cute5tupleIJNS5_1CILi32EEENS7_ILi64EEENS7_ILi256EEEEEENS_6half_tEfNS_4arch4Sm80ELb1ELb0ELb0ELb1ELb0ELb0ELb0ELb0ELi2ELi2ELi2ELi1ELb1EEENS1_21CollectiveEpilogueBwdISB_SC_SE_Li256ELb1ELb0ELi4EEENS1_25SingleTileBwdLPTSchedulerILb1ELi64ELb0EEEEEEEEEvNT_6ParamsE --------------------------
	.section	.nv.constant0._ZN7cutlass13device_kernelIN5flash19enable_sm80_to_sm89INS1_16FlashAttnBwdSm80INS1_25CollectiveMainloopBwdSm80ILi1ELi1EN4cute5tupleIJNS5_1CILi32EEENS7_ILi64EEENS7_ILi256EEEEEENS_6half_tEfNS_4arch4Sm80ELb1ELb0ELb0ELb1ELb0ELb0ELb0ELb0ELi2ELi2ELi2ELi1ELb1EEENS1_21CollectiveEpilogueBwdISB_SC_SE_Li256ELb1ELb0ELi4EEENS1_25SingleTileBwdLPTSchedulerILb1ELi64ELb0EEEEEEEEEvNT_6ParamsE,"a",@progbits
	.sectionflags	@""
	.align	4
.nv.constant0._ZN7cutlass13device_kernelIN5flash19enable_sm80_to_sm89INS1_16FlashAttnBwdSm80INS1_25CollectiveMainloopBwdSm80ILi1ELi1EN4cute5tupleIJNS5_1CILi32EEENS7_ILi64EEENS7_ILi256EEEEEENS_6half_tEfNS_4arch4Sm80ELb1ELb0ELb0ELb1ELb0ELb0ELb0ELb0ELi2ELi2ELi2ELi1ELb1EEENS1_21CollectiveEpilogueBwdISB_SC_SE_Li256ELb1ELb0ELi4EEENS1_25SingleTileBwdLPTSchedulerILb1ELi64ELb0EEEEEEEEEvNT_6ParamsE:
	.zero		1544


//--------------------- .nv.constant0._ZN7cutlass13device_kernelIN5flash32FlashAttnBwdPostprocessConvertdQIN4cute5tupleIJNS3_1CILi32EEENS5_ILi256EEEEEENS_6half_tEfNS_4arch4Sm80ELi256ENS3_8TiledMMAINS3_8MMA_AtomIJNS3_28SM80_16x8x16_F32F16F16F32_TNEEEENS3_6LayoutINS4_IJNS5_ILi1EEENS5_ILi8EEESH_EEENS4_IJNS5_ILi0EEESH_SK_EEEEENS4_IJNS5_ILi16EEENS5_ILi128EEESN_EEEEELb0EEEEEvNT_6ParamsE --------------------------
	.section	.nv.constant0._ZN7cutlass13device_kernelIN5flash32FlashAttnBwdPostprocessConvertdQIN4cute5tupleIJNS3_1CILi32EEENS5_ILi256EEEEEENS_6half_tEfNS_4arch4Sm80ELi256ENS3_8TiledMMAINS3_8MMA_AtomIJNS3_28SM80_16x8x16_F32F16F16F32_TNEEEENS3_6LayoutINS4_IJNS5_ILi1EEENS5_ILi8EEESH_EEENS4_IJNS5_ILi0EEESH_SK_EEEEENS4_IJNS5_ILi16EEENS5_ILi128EEESN_EEEEELb0EEEEEvNT_6ParamsE,"a",@progbits
	.sectionflags	@""
	.align	4
.nv.constant0._ZN7cutlass13device_kernelIN5flash32FlashAttnBwdPostprocessConvertdQIN4cute5tupleIJNS3_1CILi32EEENS5_ILi256EEEEEENS_6half_tEfNS_4arch4Sm80ELi256ENS3_8TiledMMAINS3_8MMA_AtomIJNS3_28SM80_16x8x16_F32F16F16F32_TNEEEENS3_6LayoutINS4_IJNS5_ILi1EEENS5_ILi8EEESH_EEENS4_IJNS5_ILi0EEESH_SK_EEEEENS4_IJNS5_ILi16EEENS5_ILi128EEESN_EEEEELb0EEEEEvNT_6ParamsE:
	.zero		1008


//--------------------- .nv.constant0._ZN7cutlass13device_kernelIN5flash19enable_sm80_to_sm89INS1_16FlashAttnBwdSm80INS1_25CollectiveMainloopBwdSm80ILi1ELi1EN4cute5tupleIJNS5_1CILi32EEENS7_ILi64EEENS7_ILi256EEEEEENS_6half_tEfNS_4arch4Sm80ELb1ELb0ELb0ELb1ELb0ELb0ELb0ELb0ELi2ELi2ELi2ELi1ELb1EEENS1_24CollectiveEpilogueBwdGQAISB_fSE_Li256ELb1ELb0EEENS1_25SingleTileBwdLPTSchedulerILb1ELi64ELb0EEEEEEEEEvNT_6ParamsE --------------------------
	.section	.nv.constant0._ZN7cutlass13device_kernelIN5flash19enable_sm80_to_sm89INS1_16FlashAttnBwdSm80INS1_25CollectiveMainloopBwdSm80ILi1ELi1EN4cute5tupleIJNS5_1CILi32EEENS7_ILi64EEENS7_ILi256EEEEEENS_6half_tEfNS_4arch4Sm80ELb1ELb0ELb0ELb1ELb0ELb0ELb0ELb0ELi2ELi2ELi2ELi1ELb1EEENS1_24CollectiveEpilogueBwdGQAISB_fSE_Li256ELb1ELb0EEENS1_25SingleTileBwdLPTSchedulerILb1ELi64ELb0EEEEEEEEEvNT_6ParamsE,"a",@progbits
	.sectionflags	@""
	.align	4
.nv.constant0._ZN7cutlass13device_kernelIN5flash19enable_sm80_to_sm89INS1_16FlashAttnBwdSm80INS1_25CollectiveMainloopBwdSm80ILi1ELi1EN4cute5tupleIJNS5_1CILi32EEENS7_ILi64EEENS7_ILi256EEEEEENS_6half_tEfNS_4arch4Sm80ELb1ELb0ELb0ELb1ELb0ELb0ELb0ELb0ELi2ELi2ELi2ELi1ELb1EEENS1_24CollectiveEpilogueBwdGQAISB_fSE_Li256ELb1ELb0EEENS1_25SingleTileBwdLPTSchedulerILb1ELi64ELb0EEEEEEEEEvNT_6ParamsE:
	.zero		1552


//--------------------- .nv.constant0._ZN7cutlass13device_kernelIN5flash22FlashAttnBwdPreprocessIN4cute5tupleIJNS3_1CILi32EEENS5_ILi256EEEEEENS_6half_tEfNS_4arch4Sm80ELb1ELb1EEEEEvNT_6ParamsE --------------------------
	.section	.nv.constant0._ZN7cutlass13device_kernelIN5flash22FlashAttnBwdPreprocessIN4cute5tupleIJNS3_1CILi32EEENS5_ILi256EEEEEENS_6half_tEfNS_4arch4Sm80ELb1ELb1EEEEEvNT_6ParamsE,"a",@progbits
	.sectionflags	@""
	.align	4
.nv.constant0._ZN7cutlass13device_kernelIN5flash22FlashAttnBwdPreprocessIN4cute5tupleIJNS3_1CILi32EEENS5_ILi256EEEEEENS_6half_tEfNS_4arch4Sm80ELb1ELb1EEEEEvNT_6ParamsE:
	.zero		1136


//--------------------- .nv.constant0._ZN7cutlass13device_kernelIN5flash19enable_sm80_to_sm89INS1_16FlashAttnBwdSm80INS1_25CollectiveMainloopBwdSm80ILi1ELi1EN4cute5tupleIJNS5_1CILi64EEES8_NS7_ILi256EEEEEENS_6half_tEfNS_4arch4Sm80ELb0ELb0ELb0ELb0ELb0ELb0ELb0ELb0ELi2ELi4ELi2ELi2ELb0EEENS1_21CollectiveEpilogueBwdISA_SB_SD_Li256ELb0ELb0ELi4EEENS1_19SingleTileSchedulerILb0ELb0ELb0ELi64EEEEEEEEEvNT_6ParamsE --------------------------
	.section	.nv.constant0._ZN7cutlass13device_kernelIN5flash19enable_sm80_to_sm89INS1_16FlashAttnBwdSm80INS1_25CollectiveMainloopBwdSm80ILi1ELi1EN4cute5tupleIJNS5_1CILi64EEES8_NS7_ILi256EEEEEENS_6half_tEfNS_4arch4Sm80ELb0ELb0ELb0ELb0ELb0ELb0ELb0ELb0ELi2ELi4ELi2ELi2ELb0EEENS1_21CollectiveEpilogueBwdISA_SB_SD_Li256ELb0ELb0ELi4EEENS1_19SingleTileSchedulerILb0ELb0ELb0ELi64EEEEEEEEEvNT_6ParamsE,"a",@progbits
	.sectionflags	@""
	.align	4
.nv.constant0._ZN7cutlass13device_kernelIN5flash19enable_sm80_to_sm89INS1_16FlashAttnBwdSm80INS1_25CollectiveMainloopBwdSm80ILi1ELi1EN4cute5tupleIJNS5_1CILi64EEES8_NS7_ILi256EEEEEENS_6half_tEfNS_4arch4Sm80ELb0ELb0ELb0ELb0ELb0ELb0ELb0ELb0ELi2ELi4ELi2ELi2ELb0EEENS1_21CollectiveEpilogueBwdISA_SB_SD_Li256ELb0ELb0ELi4EEENS1_19SingleTileSchedulerILb0ELb0ELb0ELi64EEEEEEEEEvNT_6ParamsE:
	.zero		1520


//--------------------- .nv.constant0._ZN7cutlass13device_kernelIN5flash19enable_sm80_to_sm89INS1_16FlashAttnBwdSm80INS1_25CollectiveMainloopBwdSm80ILi1ELi1EN4cute5tupleIJNS5_1CILi64EEES8_NS7_ILi256EEEEEENS_6half_tEfNS_4arch4Sm80ELb0ELb0ELb0ELb0ELb0ELb0ELb0ELb0ELi2ELi4ELi2ELi2ELb0EEENS1_24CollectiveEpilogueBwdGQAISA_fSD_Li256ELb0ELb0EEENS1_19SingleTileSchedulerILb0ELb0ELb0ELi64EEEEEEEEEvNT_6ParamsE --------------------------
	.section	.nv.constant0._ZN7cutlass13device_kernelIN5flash19enable_sm80_to_sm89INS1_16FlashAttnBwdSm80INS1_25CollectiveMainloopBwdSm80ILi1ELi1EN4cute5tupleIJNS5_1CILi64EEES8_NS7_ILi256EEEEEENS_6half_tEfNS_4arch4Sm80ELb0ELb0ELb0ELb0ELb0ELb0ELb0ELb0ELi2ELi4ELi2ELi2ELb0EEENS1_24CollectiveEpilogueBwdGQAISA_fSD_Li256ELb0ELb0EEENS1_19SingleTileSchedulerILb0ELb0ELb0ELi64EEEEEEEEEvNT_6ParamsE,"a",@progbits
	.sectionflags	@""
	.align	4
.nv.constant0._ZN7cutlass13device_kernelIN5flash19enable_sm80_to_sm89INS1_16FlashAttnBwdSm80INS1_25CollectiveMainloopBwdSm80ILi1ELi1EN4cute5tupleIJNS5_1CILi64EEES8_NS7_ILi256EEEEEENS_6half_tEfNS_4arch4Sm80ELb0ELb0ELb0ELb0ELb0ELb0ELb0ELb0ELi2ELi4ELi2ELi2ELb0EEENS1_24CollectiveEpilogueBwdGQAISA_fSD_Li256ELb0ELb0EEENS1_19SingleTileSchedulerILb0ELb0ELb0ELi64EEEEEEEEEvNT_6ParamsE:
	.zero		1528


//--------------------- .nv.constant0._ZN7cutlass13device_kernelIN5flash19enable_sm80_to_sm89INS1_16FlashAttnBwdSm80INS1_25CollectiveMainloopBwdSm80ILi1ELi1EN4cute5tupleIJNS5_1CILi64EEES8_NS7_ILi256EEEEEENS_6half_tEfNS_4arch4Sm80ELb0ELb0ELb0ELb1ELb0ELb0ELb0ELb0ELi2ELi4ELi2ELi2ELb0EEENS1_21CollectiveEpilogueBwdISA_SB_SD_Li256ELb1ELb0ELi4EEENS1_19SingleTileSchedulerILb1ELb0ELb0ELi64EEEEEEEEEvNT_6ParamsE --------------------------
	.section	.nv.constant0._ZN7cutlass13device_kernelIN5flash19enable_sm80_to_sm89INS1_16FlashAttnBwdSm80INS1_25CollectiveMainloopBwdSm80ILi1ELi1EN4cute5tupleIJNS5_1CILi64EEES8_NS7_ILi256EEEEEENS_6half_tEfNS_4arch4Sm80ELb0ELb0ELb0ELb1ELb0ELb0ELb0ELb0ELi2ELi4ELi2ELi2ELb0EEENS1_21CollectiveEpilogueBwdISA_SB_SD_Li256ELb1ELb0ELi4EEENS1_19SingleTileSchedulerILb1ELb0ELb0ELi64EEEEEEEEEvNT_6ParamsE,"a",@progbits
	.sectionflags	@""
	.align	4
.nv.constant0._ZN7cutlass13device_kernelIN5flash19enable_sm80_to_sm89INS1_16FlashAttnBwdSm80INS1_25CollectiveMainloopBwdSm80ILi1ELi1EN4cute5tupleIJNS5_1CILi64EEES8_NS7_ILi256EEEEEENS_6half_tEfNS_4arch4Sm80ELb0ELb0ELb0ELb1ELb0ELb0ELb0ELb0ELi2ELi4ELi2ELi2ELb0EEENS1_21CollectiveEpilogueBwdISA_SB_SD_Li256ELb1ELb0ELi4EEENS1_19SingleTileSchedulerILb1ELb0ELb0ELi64EEEEEEEEEvNT_6ParamsE:
	.zero		1520


//--------------------- .nv.constant0._ZN7cutlass13device_kernelIN5flash19enable_sm80_to_sm89INS1_16FlashAttnBwdSm80INS1_25CollectiveMainloopBwdSm80ILi1ELi1EN4cute5tupleIJNS5_1CILi64EEES8_NS7_ILi256EEEEEENS_6half_tEfNS_4arch4Sm80ELb0ELb0ELb0ELb1ELb0ELb0ELb0ELb0ELi2ELi4ELi2ELi2ELb0EEENS1_24CollectiveEpilogueBwdGQAISA_fSD_Li256ELb1ELb0EEENS1_19SingleTileSchedulerILb1ELb0ELb0ELi64EEEEEEEEEvNT_6ParamsE --------------------------
	.section	.nv.constant0._ZN7cutlass13device_kernelIN5flash19enable_sm80_to_sm89INS1_16FlashAttnBwdSm80INS1_25CollectiveMainloopBwdSm80ILi1ELi1EN4cute5tupleIJNS5_1CILi64EEES8_NS7_ILi256EEEEEENS_6half_tEfNS_4arch4Sm80ELb0ELb0ELb0ELb1ELb0ELb0ELb0ELb0ELi2ELi4ELi2ELi2ELb0EEENS1_24CollectiveEpilogueBwdGQAISA_fSD_Li256ELb1ELb0EEENS1_19SingleTileSchedulerILb1ELb0ELb0ELi64EEEEEEEEEvNT_6ParamsE,"a",@progbits
	.sectionflags	@""
	.align	4
.nv.constant0._ZN7cutlass13device_kernelIN5flash19enable_sm80_to_sm89INS1_16FlashAttnBwdSm80INS1_25CollectiveMainloopBwdSm80ILi1ELi1EN4cute5tupleIJNS5_1CILi64EEES8_NS7_ILi256EEEEEENS_6half_tEfNS_4arch4Sm80ELb0ELb0ELb0ELb1ELb0ELb0ELb0ELb0ELi2ELi4ELi2ELi2ELb0EEENS1_24CollectiveEpilogueBwdGQAISA_fSD_Li256ELb1ELb0EEENS1_19SingleTileSchedulerILb1ELb0ELb0ELi64EEEEEEEEEvNT_6ParamsE:
	.zero		1528


//--------------------- .nv.constant0._ZN7cutlass13device_kernelIN5flash19enable_sm80_to_sm89INS1_16FlashAttnBwdSm80INS1_25CollectiveMainloopBwdSm80ILi1ELi1EN4cute5tupleIJNS5_1CILi64EEES8_NS7_ILi256EEEEEENS_6half_tEfNS_4arch4Sm80ELb0ELb1ELb0ELb0ELb0ELb0ELb0ELb0ELi2ELi4ELi2ELi2ELb0EEENS1_21CollectiveEpilogueBwdISA_SB_SD_Li256ELb0ELb0ELi4EEENS1_19SingleTileSchedulerILb0ELb0ELb0ELi64EEEEEEEEEvNT_6ParamsE --------------------------
	.section	.nv.constant0._ZN7cutlass13device_kernelIN5flash19enable_sm80_to_sm89INS1_16FlashAttnBwdSm80INS1_25CollectiveMainloopBwdSm80ILi1ELi1EN4cute5tupleIJNS5_1CILi64EEES8_NS7_ILi256EEEEEENS_6half_tEfNS_4arch4Sm80ELb0ELb1ELb0ELb0ELb0ELb0ELb0ELb0ELi2ELi4ELi2ELi2ELb0EEENS1_21CollectiveEpilogueBwdISA_SB_SD_Li256ELb0ELb0ELi4EEENS1_19SingleTileSchedulerILb0ELb0ELb0ELi64EEEEEEEEEvNT_6ParamsE,"a",@progbits
	.sectionflags	@""
	.align	4
.nv.constant0._ZN7cutlass13device_kernelIN5flash19enable_sm80_to_sm89INS1_16FlashAttnBwdSm80INS1_25CollectiveMainloopBwdSm80ILi1ELi1EN4cute5tupleIJNS5_1CILi64EEES8_NS7_ILi256EEEEEENS_6half_tEfNS_4arch4Sm80ELb0ELb1ELb0ELb0ELb0ELb0ELb0ELb0ELi2ELi4ELi2ELi2ELb0EEENS1_21CollectiveEpilogueBwdISA_SB_SD_Li256ELb0ELb0ELi4EEENS1_19SingleTileSchedulerILb0ELb0ELb0ELi64EEEEEEEEEvNT_6ParamsE:
	.zero		1520


//--------------------- .nv.constant0._ZN7cutlass13device_kernelIN5flash19enable_sm80_to_sm89INS1_16FlashAttnBwdSm80INS1_25CollectiveMainloopBwdSm80ILi1ELi1EN4cute5tupleIJNS5_1CILi64EEES8_NS7_ILi256EEEEEENS_6half_tEfNS_4arch4Sm80ELb0ELb1ELb0ELb0ELb0ELb0ELb0ELb0ELi2ELi4ELi2ELi2ELb0EEENS1_24CollectiveEpilogueBwdGQAISA_fSD_Li256ELb0ELb0EEENS1_19SingleTileSchedulerILb0ELb0ELb0ELi64EEEEEEEEEvNT_6ParamsE --------------------------
	.section	.nv.constant0._ZN7cutlass13device_kernelIN5flash19enable_sm80_to_sm89INS1_16FlashAttnBwdSm80INS1_25CollectiveMainloopBwdSm80ILi1ELi1EN4cute5tupleIJNS5_1CILi64EEES8_NS7_ILi256EEEEEENS_6half_tEfNS_4arch4Sm80ELb0ELb1ELb0ELb0ELb0ELb0ELb0ELb0ELi2ELi4ELi2ELi2ELb0EEENS1_24CollectiveEpilogueBwdGQAISA_fSD_Li256ELb0ELb0EEENS1_19SingleTileSchedulerILb0ELb0ELb0ELi64EEEEEEEEEvNT_6ParamsE,"a",@progbits
	.sectionflags	@""
	.align	4
.nv.constant0._ZN7cutlass13device_kernelIN5flash19enable_sm80_to_sm89INS1_16FlashAttnBwdSm80INS1_25CollectiveMainloopBwdSm80ILi1ELi1EN4cute5tupleIJNS5_1CILi64EEES8_NS7_ILi256EEEEEENS_6half_tEfNS_4arch4Sm80ELb0ELb1ELb0ELb0ELb0ELb0ELb0ELb0ELi2ELi4ELi2ELi2ELb0EEENS1_24CollectiveEpilogueBwdGQAISA_fSD_Li256ELb0ELb0EEENS1_19SingleTileSchedulerILb0ELb0ELb0ELi64EEEEEEEEEvNT_6ParamsE:
	.zero		1528


//--------------------- .nv.constant0._ZN7cutlass13device_kernelIN5flash19enable_sm80_to_sm89INS1_16FlashAttnBwdSm80INS1_25CollectiveMainloopBwdSm80ILi1ELi1EN4cute5tupleIJNS5_1CILi64EEES8_NS7_ILi256EEEEEENS_6half_tEfNS_4arch4Sm80ELb0ELb1ELb0ELb1ELb0ELb0ELb0ELb0ELi2ELi4ELi2ELi2ELb0EEENS1_21CollectiveEpilogueBwdISA_SB_SD_Li256ELb1ELb0ELi4EEENS1_19SingleTileSchedulerILb1ELb0ELb0ELi64EEEEEEEEEvNT_6ParamsE --------------------------
	.section	.nv.constant0._ZN7cutlass13device_kernelIN5flash19enable_sm80_to_sm89INS1_16FlashAttnBwdSm80INS1_25CollectiveMainloopBwdSm80ILi1ELi1EN4cute5tupleIJNS5_1CILi64EEES8_NS7_ILi256EEEEEENS_6half_tEfNS_4arch4Sm80ELb0ELb1ELb0ELb1ELb0ELb0ELb0ELb0ELi2ELi4ELi2ELi2ELb0EEENS1_21CollectiveEpilogueBwdISA_SB_SD_Li256ELb1ELb0ELi4EEENS1_19SingleTileSchedulerILb1ELb0ELb0ELi64EEEEEEEEEvNT_6ParamsE,"a",@progbits
	.sectionflags	@""
	.align	4
.nv.constant0._ZN7cutlass13device_kernelIN5flash19enable_sm80_to_sm89INS1_16FlashAttnBwdSm80INS1_25CollectiveMainloopBwdSm80ILi1ELi1EN4cute5tupleIJNS5_1CILi64EEES8_NS7_ILi256EEEEEENS_6half_tEfNS_4arch4Sm80ELb0ELb1ELb0ELb1ELb0ELb0ELb0ELb0ELi2ELi4ELi2ELi2ELb0EEENS1_21CollectiveEpilogueBwdISA_SB_SD_Li256ELb1ELb0ELi4EEENS1_19SingleTileSchedulerILb1ELb0ELb0ELi64EEEEEEEEEvNT_6ParamsE:
	.zero		1520


//--------------------- .nv.constant0._ZN7cutlass13device_kernelIN5flash19enable_sm80_to_sm89INS1_16FlashAttnBwdSm80INS1_25CollectiveMainloopBwdSm80ILi1ELi1EN4cute5tupleIJNS5_1CILi64EEES8_NS7_ILi256EEEEEENS_6half_tEfNS_4arch4Sm80ELb0ELb1ELb0ELb1ELb0ELb0ELb0ELb0ELi2ELi4ELi2ELi2ELb0EEENS1_24CollectiveEpilogueBwdGQAISA_fSD_Li256ELb1ELb0EEENS1_19SingleTileSchedulerILb1ELb0ELb0ELi64EEEEEEEEEvNT_6ParamsE --------------------------
	.section	.nv.constant0._ZN7cutlass13device_kernelIN5flash19enable_sm80_to_sm89INS1_16FlashAttnBwdSm80INS1_25CollectiveMainloopBwdSm80ILi1ELi1EN4cute5tupleIJNS5_1CILi64EEES8_NS7_ILi256EEEEEENS_6half_tEfNS_4arch4Sm80ELb0ELb1ELb0ELb1ELb0ELb0ELb0ELb0ELi2ELi4ELi2ELi2ELb0EEENS1_24CollectiveEpilogueBwdGQAISA_fSD_Li256ELb1ELb0EEENS1_19SingleTileSchedulerILb1ELb0ELb0ELi64EEEEEEEEEvNT_6ParamsE,"a",@progbits
	.sectionflags	@""
	.align	4
.nv.constant0._ZN7cutlass13device_kernelIN5flash19enable_sm80_to_sm89INS1_16FlashAttnBwdSm80INS1_25CollectiveMainloopBwdSm80ILi1ELi1EN4cute5tupleIJNS5_1CILi64EEES8_NS7_ILi256EEEEEENS_6half_tEfNS_4arch4Sm80ELb0ELb1ELb0ELb1ELb0ELb0ELb0ELb0ELi2ELi4ELi2ELi2ELb0EEENS1_24CollectiveEpilogueBwdGQAISA_fSD_Li256ELb1ELb0EEENS1_19SingleTileSchedulerILb1ELb0ELb0ELi64EEEEEEEEEvNT_6ParamsE:
	.zero		1528


//--------------------- .nv.constant0._ZN7cutlass13device_kernelIN5flash19enable_sm80_to_sm89INS1_16FlashAttnBwdSm80INS1_25CollectiveMainloopBwdSm80ILi1ELi1EN4cute5tupleIJNS5_1CILi64EEES8_NS7_ILi256EEEEEENS_6half_tEfNS_4arch4Sm80ELb1ELb0ELb0ELb0ELb0ELb0ELb0ELb0ELi2ELi4ELi2ELi2ELb0EEENS1_21CollectiveEpilogueBwdISA_SB_SD_Li256ELb0ELb0ELi4EEENS1_25SingleTileBwdLPTSchedulerILb0ELi64ELb0EEEEEEEEEvNT_6ParamsE --------------------------
	.section	.nv.constant0._ZN7cutlass13device_kernelIN5flash19enable_sm80_to_sm89INS1_16FlashAttnBwdSm80INS1_25CollectiveMainloopBwdSm80ILi1ELi1EN4cute5tupleIJNS5_1CILi64EEES8_NS7_ILi256EEEEEENS_6half_tEfNS_4arch4Sm80ELb1ELb0ELb0ELb0ELb0ELb0ELb0ELb0ELi2ELi4ELi2ELi2ELb0EEENS1_21CollectiveEpilogueBwdISA_SB_SD_Li256ELb0ELb0ELi4EEENS1_25SingleTileBwdLPTSchedulerILb0ELi64ELb0EEEEEEEEEvNT_6ParamsE,"a",@progbits
	.sectionflags	@""
	.align	4
.nv.constant0._ZN7cutlass13device_kernelIN5flash19enable_sm80_to_sm89INS1_16FlashAttnBwdSm80INS1_25CollectiveMainloopBwdSm80ILi1ELi1EN4cute5tupleIJNS5_1CILi64EEES8_NS7_ILi256EEEEEENS_6half_tEfNS_4arch4Sm80ELb1ELb0ELb0ELb0ELb0ELb0ELb0ELb0ELi2ELi4ELi2ELi2ELb0EEENS1_21CollectiveEpilogueBwdISA_SB_SD_Li256ELb0ELb0ELi4EEENS1_25SingleTileBwdLPTSchedulerILb0ELi64ELb0EEEEEEEEEvNT_6ParamsE:
	.zero		1544


//--------------------- .nv.constant0._ZN7cutlass13device_kernelIN5flash19enable_sm80_to_sm89INS1_16FlashAttnBwdSm80INS1_25CollectiveMainloopBwdSm80ILi1ELi1EN4cute5tupleIJNS5_1CILi64EEES8_NS7_ILi256EEEEEENS_6half_tEfNS_4arch4Sm80ELb1ELb0ELb0ELb0ELb0ELb0ELb0ELb0ELi2ELi4ELi2ELi2ELb0EEENS1_24CollectiveEpilogueBwdGQAISA_fSD_Li256ELb0ELb0EEENS1_25SingleTileBwdLPTSchedulerILb0ELi64ELb0EEEEEEEEEvNT_6ParamsE --------------------------
	.section	.nv.constant0._ZN7cutlass13device_kernelIN5flash19enable_sm80_to_sm89INS1_16FlashAttnBwdSm80INS1_25CollectiveMainloopBwdSm80ILi1ELi1EN4cute5tupleIJNS5_1CILi64EEES8_NS7_ILi256EEEEEENS_6half_tEfNS_4arch4Sm80ELb1ELb0ELb0ELb0ELb0ELb0ELb0ELb0ELi2ELi4ELi2ELi2ELb0EEENS1_24CollectiveEpilogueBwdGQAISA_fSD_Li256ELb0ELb0EEENS1_25SingleTileBwdLPTSchedulerILb0ELi64ELb0EEEEEEEEEvNT_6ParamsE,"a",@progbits
	.sectionflags	@""
	.align	4
.nv.constant0._ZN7cutlass13device_kernelIN5flash19enable_sm80_to_sm89INS1_16FlashAttnBwdSm80INS1_25CollectiveMainloopBwdSm80ILi1ELi1EN4cute5tupleIJNS5_1CILi64EEES8_NS7_ILi256EEEEEENS_6half_tEfNS_4arch4Sm80ELb1ELb0ELb0ELb0ELb0ELb0ELb0ELb0ELi2ELi4ELi2ELi2ELb0EEENS1_24CollectiveEpilogueBwdGQAISA_fSD_Li256ELb0ELb0EEENS1_25SingleTileBwdLPTSchedulerILb0ELi64ELb0EEEEEEEEEvNT_6ParamsE:
	.zero		1552


//--------------------- .nv.constant0._ZN7cutlass13device_kernelIN5flash22FlashAttnBwdPreprocessIN4cute5tupleIJNS3_1CILi64EEENS5_ILi256EEEEEENS_6half_tEfNS_4arch4Sm80ELb1ELb0EEEEEvNT_6ParamsE --------------------------
	.section	.nv.constant0._ZN7cutlass13device_kernelIN5flash22FlashAttnBwdPreprocessIN4cute5tupleIJNS3_1CILi64EEENS5_ILi256EEEEEENS_6half_tEfNS_4arch4Sm80ELb1ELb0EEEEEvNT_6ParamsE,"a",@progbits
	.sectionflags	@""
	.align	4
.nv.constant0._ZN7cutlass13device_kernelIN5flash22FlashAttnBwdPreprocessIN4cute5tupleIJNS3_1CILi64EEENS5_ILi256EEEEEENS_6half_tEfNS_4arch4Sm80ELb1ELb0EEEEEvNT_6ParamsE:
	.zero		1136


//--------------------- .nv.constant0._ZN7cutlass13device_kernelIN5flash19enable_sm80_to_sm89INS1_16FlashAttnBwdSm80INS1_25CollectiveMainloopBwdSm80ILi1ELi1EN4cute5tupleIJNS5_1CILi64EEES8_NS7_ILi256EEEEEENS_6half_tEfNS_4arch4Sm80ELb1ELb0ELb0ELb1ELb0ELb0ELb0ELb0ELi2ELi4ELi2ELi2ELb0EEENS1_21CollectiveEpilogueBwdISA_SB_SD_Li256ELb1ELb0ELi4EEENS1_25SingleTileBwdLPTSchedulerILb1ELi64ELb0EEEEEEEEEvNT_6ParamsE --------------------------
	.section	.nv.constant0._ZN7cutlass13device_kernelIN5flash19enable_sm80_to_sm89INS1_16FlashAttnBwdSm80INS1_25CollectiveMainloopBwdSm80ILi1ELi1EN4cute5tupleIJNS5_1CILi64EEES8_NS7_ILi256EEEEEENS_6half_tEfNS_4arch4Sm80ELb1ELb0ELb0ELb1ELb0ELb0ELb0ELb0ELi2ELi4ELi2ELi2ELb0EEENS1_21CollectiveEpilogueBwdISA_SB_SD_Li256ELb1ELb0ELi4EEENS1_25SingleTileBwdLPTSchedulerILb1ELi64ELb0EEEEEEEEEvNT_6ParamsE,"a",@progbits
	.sectionflags	@""
	.align	4
.nv.constant0._ZN7cutlass13device_kernelIN5flash19enable_sm80_to_sm89INS1_16FlashAttnBwdSm80INS1_25CollectiveMainloopBwdSm80ILi1ELi1EN4cute5tupleIJNS5_1CILi64EEES8_NS7_ILi256EEEEEENS_6half_tEfNS_4arch4Sm80ELb1ELb0ELb0ELb1ELb0ELb0ELb0ELb0ELi2ELi4ELi2ELi2ELb0EEENS1_21CollectiveEpilogueBwdISA_SB_SD_Li256ELb1ELb0ELi4EEENS1_25SingleTileBwdLPTSchedulerILb1ELi64ELb0EEEEEEEEEvNT_6ParamsE:
	.zero		1544


//--------------------- .nv.constant0._ZN7cutlass13device_kernelIN5flash32FlashAttnBwdPostprocessConvertdQIN4cute5tupleIJNS3_1CILi64EEENS5_ILi256EEEEEENS_6half_tEfNS_4arch4Sm80ELi256ENS3_8TiledMMAINS3_8MMA_AtomIJNS3_28SM80_16x8x16_F32F16F16F32_TNEEEENS3_6LayoutINS4_IJNS5_ILi2EEENS5_ILi4EEENS5_ILi1EEEEEENS4_IJSJ_SH_NS5_ILi0EEEEEEEENS4_IJNS5_ILi32EEES6_NS5_ILi16EEEEEEEELb0EEEEEvNT_6ParamsE --------------------------
	.section	.nv.constant0._ZN7cutlass13device_kernelIN5flash32FlashAttnBwdPostprocessConvertdQIN4cute5tupleIJNS3_1CILi64EEENS5_ILi256EEEEEENS_6half_tEfNS_4arch4Sm80ELi256ENS3_8TiledMMAINS3_8MMA_AtomIJNS3_28SM80_16x8x16_F32F16F16F32_TNEEEENS3_6LayoutINS4_IJNS5_ILi2EEENS5_ILi4EEENS5_ILi1EEEEEENS4_IJSJ_SH_NS5_ILi0EEEEEEEENS4_IJNS5_ILi32EEES6_NS5_ILi16EEEEEEEELb0EEEEEvNT_6ParamsE,"a",@progbits
	.sectionflags	@""
	.align	4
.nv.constant0._ZN7cutlass13device_kernelIN5flash32FlashAttnBwdPostprocessConvertdQIN4cute5tupleIJNS3_1CILi64EEENS5_ILi256EEEEEENS_6half_tEfNS_4arch4Sm80ELi256ENS3_8TiledMMAINS3_8MMA_AtomIJNS3_28SM80_16x8x16_F32F16F16F32_TNEEEENS3_6LayoutINS4_IJNS5_ILi2EEENS5_ILi4EEENS5_ILi1EEEEEENS4_IJSJ_SH_NS5_ILi0EEEEEEEENS4_IJNS5_ILi32EEES6_NS5_ILi16EEEEEEEELb0EEEEEvNT_6ParamsE:
	.zero		1008


//--------------------- .nv.constant0._ZN7cutlass13device_kernelIN5flash19enable_sm80_to_sm89INS1_16FlashAttnBwdSm80INS1_25CollectiveMainloopBwdSm80ILi1ELi1EN4cute5tupleIJNS5_1CILi64EEES8_NS7_ILi256EEEEEENS_6half_tEfNS_4arch4Sm80ELb1ELb0ELb0ELb1ELb0ELb0ELb0ELb0ELi2ELi4ELi2ELi2ELb0EEENS1_24CollectiveEpilogueBwdGQAISA_fSD_Li256ELb1ELb0EEENS1_25SingleTileBwdLPTSchedulerILb1ELi64ELb0EEEEEEEEEvNT_6ParamsE --------------------------
	.section	.nv.constant0._ZN7cutlass13device_kernelIN5flash19enable_sm80_to_sm89INS1_16FlashAttnBwdSm80INS1_25CollectiveMainloopBwdSm80ILi1ELi1EN4cute5tupleIJNS5_1CILi64EEES8_NS7_ILi256EEEEEENS_6half_tEfNS_4arch4Sm80ELb1ELb0ELb0ELb1ELb0ELb0ELb0ELb0ELi2ELi4ELi2ELi2ELb0EEENS1_24CollectiveEpilogueBwdGQAISA_fSD_Li256ELb1ELb0EEENS1_25SingleTileBwdLPTSchedulerILb1ELi64ELb0EEEEEEEEEvNT_6ParamsE,"a",@progbits
	.sectionflags	@""
	.align	4
.nv.constant0._ZN7cutlass13device_kernelIN5flash19enable_sm80_to_sm89INS1_16FlashAttnBwdSm80INS1_25CollectiveMainloopBwdSm80ILi1ELi1EN4cute5tupleIJNS5_1CILi64EEES8_NS7_ILi256EEEEEENS_6half_tEfNS_4arch4Sm80ELb1ELb0ELb0ELb1ELb0ELb0ELb0ELb0ELi2ELi4ELi2ELi2ELb0EEENS1_24CollectiveEpilogueBwdGQAISA_fSD_Li256ELb1ELb0EEENS1_25SingleTileBwdLPTSchedulerILb1ELi64ELb0EEEEEEEEEvNT_6ParamsE:
	.zero		1552


//--------------------- .nv.constant0._ZN7cutlass13device_kernelIN5flash22FlashAttnBwdPreprocessIN4cute5tupleIJNS3_1CILi64EEENS5_ILi256EEEEEENS_6half_tEfNS_4arch4Sm80ELb1ELb1EEEEEvNT_6ParamsE --------------------------
	.section	.nv.constant0._ZN7cutlass13device_kernelIN5flash22FlashAttnBwdPreprocessIN4cute5tupleIJNS3_1CILi64EEENS5_ILi256EEEEEENS_6half_tEfNS_4arch4Sm80ELb1ELb1EEEEEvNT_6ParamsE,"a",@progbits
	.sectionflags	@""
	.align	4
.nv.constant0._ZN7cutlass13device_kernelIN5flash22FlashAttnBwdPreprocessIN4cute5tupleIJNS3_1CILi64EEENS5_ILi256EEEEEENS_6half_tEfNS_4arch4Sm80ELb1ELb1EEEEEvNT_6ParamsE:
	.zero		1136


//--------------------- SYMBOLS --------------------------

	.type		.nv.reservedSmem.offset0,@object
	.size		.nv.reservedSmem.offset0,0x4
	.type		.nv.reservedSmem.cap,@object
	.size		.nv.reservedSmem.cap,0x4
